//
// Generated by NVIDIA NVVM Compiler
//
// Compiler Build ID: CL-36424714
// Cuda compilation tools, release 13.0, V13.0.88
// Based on NVVM 20.0.0
//

.version 9.0
.target sm_100
.address_size 64

	// .globl	_Z12weightUpdatePiS_PfPbS_ii
.global .align 1 .b8 _ZN34_INTERNAL_b71a7965_4_k_cu_49e0637f4cuda3std3__45__cpo5beginE[1];
.global .align 1 .b8 _ZN34_INTERNAL_b71a7965_4_k_cu_49e0637f4cuda3std3__45__cpo3endE[1];
.global .align 1 .b8 _ZN34_INTERNAL_b71a7965_4_k_cu_49e0637f4cuda3std3__45__cpo6cbeginE[1];
.global .align 1 .b8 _ZN34_INTERNAL_b71a7965_4_k_cu_49e0637f4cuda3std3__45__cpo4cendE[1];
.global .align 1 .b8 _ZN34_INTERNAL_b71a7965_4_k_cu_49e0637f4cuda3std3__45__cpo6rbeginE[1];
.global .align 1 .b8 _ZN34_INTERNAL_b71a7965_4_k_cu_49e0637f4cuda3std3__45__cpo4rendE[1];
.global .align 1 .b8 _ZN34_INTERNAL_b71a7965_4_k_cu_49e0637f4cuda3std3__45__cpo7crbeginE[1];
.global .align 1 .b8 _ZN34_INTERNAL_b71a7965_4_k_cu_49e0637f4cuda3std3__45__cpo5crendE[1];
.global .align 1 .b8 _ZN34_INTERNAL_b71a7965_4_k_cu_49e0637f4cuda3std3__436_GLOBAL__N__b71a7965_4_k_cu_49e0637f6ignoreE[1];
.global .align 1 .b8 _ZN34_INTERNAL_b71a7965_4_k_cu_49e0637f4cuda3std3__419piecewise_constructE[1];
.global .align 1 .b8 _ZN34_INTERNAL_b71a7965_4_k_cu_49e0637f4cuda3std3__48in_placeE[1];
.global .align 1 .b8 _ZN34_INTERNAL_b71a7965_4_k_cu_49e0637f4cuda3std3__420unreachable_sentinelE[1];
.global .align 1 .b8 _ZN34_INTERNAL_b71a7965_4_k_cu_49e0637f4cuda3std3__47nulloptE[1];
.global .align 1 .b8 _ZN34_INTERNAL_b71a7965_4_k_cu_49e0637f4cuda3std3__48unexpectE[1];
.global .align 1 .b8 _ZN34_INTERNAL_b71a7965_4_k_cu_49e0637f4cuda3std6ranges3__45__cpo4swapE[1];
.global .align 1 .b8 _ZN34_INTERNAL_b71a7965_4_k_cu_49e0637f4cuda3std6ranges3__45__cpo9iter_moveE[1];
.global .align 1 .b8 _ZN34_INTERNAL_b71a7965_4_k_cu_49e0637f4cuda3std6ranges3__45__cpo5beginE[1];
.global .align 1 .b8 _ZN34_INTERNAL_b71a7965_4_k_cu_49e0637f4cuda3std6ranges3__45__cpo3endE[1];
.global .align 1 .b8 _ZN34_INTERNAL_b71a7965_4_k_cu_49e0637f4cuda3std6ranges3__45__cpo6cbeginE[1];
.global .align 1 .b8 _ZN34_INTERNAL_b71a7965_4_k_cu_49e0637f4cuda3std6ranges3__45__cpo4cendE[1];
.global .align 1 .b8 _ZN34_INTERNAL_b71a7965_4_k_cu_49e0637f4cuda3std6ranges3__45__cpo7advanceE[1];
.global .align 1 .b8 _ZN34_INTERNAL_b71a7965_4_k_cu_49e0637f4cuda3std6ranges3__45__cpo9iter_swapE[1];
.global .align 1 .b8 _ZN34_INTERNAL_b71a7965_4_k_cu_49e0637f4cuda3std6ranges3__45__cpo4nextE[1];
.global .align 1 .b8 _ZN34_INTERNAL_b71a7965_4_k_cu_49e0637f4cuda3std6ranges3__45__cpo4prevE[1];
.global .align 1 .b8 _ZN34_INTERNAL_b71a7965_4_k_cu_49e0637f4cuda3std6ranges3__45__cpo4dataE[1];
.global .align 1 .b8 _ZN34_INTERNAL_b71a7965_4_k_cu_49e0637f4cuda3std6ranges3__45__cpo5cdataE[1];
.global .align 1 .b8 _ZN34_INTERNAL_b71a7965_4_k_cu_49e0637f4cuda3std6ranges3__45__cpo4sizeE[1];
.global .align 1 .b8 _ZN34_INTERNAL_b71a7965_4_k_cu_49e0637f4cuda3std6ranges3__45__cpo5ssizeE[1];
.global .align 1 .b8 _ZN34_INTERNAL_b71a7965_4_k_cu_49e0637f4cuda3std6ranges3__45__cpo8distanceE[1];
.global .align 1 .b8 _ZN34_INTERNAL_b71a7965_4_k_cu_49e0637f6thrust24THRUST_300001_SM_1000_NS8cuda_cub3parE[1];
.global .align 1 .b8 _ZN34_INTERNAL_b71a7965_4_k_cu_49e0637f6thrust24THRUST_300001_SM_1000_NS8cuda_cub10par_nosyncE[1];
.global .align 1 .b8 _ZN34_INTERNAL_b71a7965_4_k_cu_49e0637f6thrust24THRUST_300001_SM_1000_NS6system6detail10sequential3seqE[1];
.global .align 1 .b8 _ZN34_INTERNAL_b71a7965_4_k_cu_49e0637f6thrust24THRUST_300001_SM_1000_NS6system3cpp3parE[1];
.global .align 1 .b8 _ZN34_INTERNAL_b71a7965_4_k_cu_49e0637f6thrust24THRUST_300001_SM_1000_NS12placeholders2_1E[1];
.global .align 1 .b8 _ZN34_INTERNAL_b71a7965_4_k_cu_49e0637f6thrust24THRUST_300001_SM_1000_NS12placeholders2_2E[1];
.global .align 1 .b8 _ZN34_INTERNAL_b71a7965_4_k_cu_49e0637f6thrust24THRUST_300001_SM_1000_NS12placeholders2_3E[1];
.global .align 1 .b8 _ZN34_INTERNAL_b71a7965_4_k_cu_49e0637f6thrust24THRUST_300001_SM_1000_NS12placeholders2_4E[1];
.global .align 1 .b8 _ZN34_INTERNAL_b71a7965_4_k_cu_49e0637f6thrust24THRUST_300001_SM_1000_NS12placeholders2_5E[1];
.global .align 1 .b8 _ZN34_INTERNAL_b71a7965_4_k_cu_49e0637f6thrust24THRUST_300001_SM_1000_NS12placeholders2_6E[1];
.global .align 1 .b8 _ZN34_INTERNAL_b71a7965_4_k_cu_49e0637f6thrust24THRUST_300001_SM_1000_NS12placeholders2_7E[1];
.global .align 1 .b8 _ZN34_INTERNAL_b71a7965_4_k_cu_49e0637f6thrust24THRUST_300001_SM_1000_NS12placeholders2_8E[1];
.global .align 1 .b8 _ZN34_INTERNAL_b71a7965_4_k_cu_49e0637f6thrust24THRUST_300001_SM_1000_NS12placeholders2_9E[1];
.global .align 1 .b8 _ZN34_INTERNAL_b71a7965_4_k_cu_49e0637f6thrust24THRUST_300001_SM_1000_NS12placeholders3_10E[1];
.global .align 1 .b8 _ZN34_INTERNAL_b71a7965_4_k_cu_49e0637f6thrust24THRUST_300001_SM_1000_NS3seqE[1];
.global .align 1 .b8 _ZN34_INTERNAL_b71a7965_4_k_cu_49e0637f6thrust24THRUST_300001_SM_1000_NS6deviceE[1];
.extern .shared .align 16 .b8 _ZN6thrust24THRUST_300001_SM_1000_NS8cuda_cub4core6detail5shmemE[];

.visible .entry _Z12weightUpdatePiS_PfPbS_ii(
	.param .u64 .ptr .align 1 _Z12weightUpdatePiS_PfPbS_ii_param_0,
	.param .u64 .ptr .align 1 _Z12weightUpdatePiS_PfPbS_ii_param_1,
	.param .u64 .ptr .align 1 _Z12weightUpdatePiS_PfPbS_ii_param_2,
	.param .u64 .ptr .align 1 _Z12weightUpdatePiS_PfPbS_ii_param_3,
	.param .u64 .ptr .align 1 _Z12weightUpdatePiS_PfPbS_ii_param_4,
	.param .u32 _Z12weightUpdatePiS_PfPbS_ii_param_5,
	.param .u32 _Z12weightUpdatePiS_PfPbS_ii_param_6
)
{
	.reg .pred 	%p<5>;
	.reg .b16 	%rs<2>;
	.reg .b32 	%r<16>;
	.reg .b32 	%f<4>;
	.reg .b64 	%rd<24>;

	ld.param.u64 	%rd3, [_Z12weightUpdatePiS_PfPbS_ii_param_0];
	ld.param.u64 	%rd4, [_Z12weightUpdatePiS_PfPbS_ii_param_1];
	ld.param.u64 	%rd7, [_Z12weightUpdatePiS_PfPbS_ii_param_2];
	ld.param.u64 	%rd5, [_Z12weightUpdatePiS_PfPbS_ii_param_3];
	ld.param.u64 	%rd6, [_Z12weightUpdatePiS_PfPbS_ii_param_4];
	ld.param.u32 	%r2, [_Z12weightUpdatePiS_PfPbS_ii_param_5];
	ld.param.u32 	%r3, [_Z12weightUpdatePiS_PfPbS_ii_param_6];
	cvta.to.global.u64 	%rd1, %rd7;
	mov.u32 	%r4, %tid.x;
	mov.u32 	%r5, %ctaid.x;
	mov.u32 	%r6, %ntid.x;
	mad.lo.s32 	%r1, %r5, %r6, %r4;
	setp.ne.s32 	%p1, %r1, %r2;
	@%p1 bra 	$L__BB0_2;
	mul.wide.s32 	%rd22, %r2, 4;
	add.s64 	%rd23, %rd1, %rd22;
	mov.b32 	%r15, 1325400064;
	st.global.u32 	[%rd23], %r15;
	bra.uni 	$L__BB0_6;
$L__BB0_2:
	setp.ge.s32 	%p2, %r1, %r3;
	@%p2 bra 	$L__BB0_6;
	cvt.s64.s32 	%rd8, %r1;
	cvta.to.global.u64 	%rd9, %rd5;
	add.s64 	%rd10, %rd9, %rd8;
	ld.global.u8 	%rs1, [%rd10];
	setp.ne.s16 	%p3, %rs1, 0;
	@%p3 bra 	$L__BB0_6;
	cvta.to.global.u64 	%rd11, %rd4;
	cvta.to.global.u64 	%rd12, %rd3;
	mul.wide.s32 	%rd13, %r2, 4;
	add.s64 	%rd14, %rd12, %rd13;
	ld.global.u32 	%r7, [%rd14];
	mul.wide.s32 	%rd15, %r1, 4;
	add.s64 	%rd16, %rd12, %rd15;
	ld.global.u32 	%r8, [%rd16];
	sub.s32 	%r9, %r7, %r8;
	add.s64 	%rd17, %rd11, %rd13;
	ld.global.u32 	%r10, [%rd17];
	add.s64 	%rd18, %rd11, %rd15;
	ld.global.u32 	%r11, [%rd18];
	sub.s32 	%r12, %r10, %r11;
	mul.lo.s32 	%r13, %r9, %r9;
	mad.lo.s32 	%r14, %r12, %r12, %r13;
	cvt.rn.f32.u32 	%f2, %r14;
	sqrt.rn.f32 	%f1, %f2;
	add.s64 	%rd2, %rd1, %rd15;
	ld.global.f32 	%f3, [%rd2];
	setp.leu.f32 	%p4, %f3, %f1;
	@%p4 bra 	$L__BB0_6;
	st.global.f32 	[%rd2], %f1;
	cvta.to.global.u64 	%rd19, %rd6;
	add.s64 	%rd21, %rd19, %rd15;
	st.global.u32 	[%rd21], %r2;
$L__BB0_6:
	ret;

}
	// .globl	_ZN6thrust24THRUST_300001_SM_1000_NS8cuda_cub4core6detail13_kernel_agentINS1_8__reduce11ReduceAgentINS0_12zip_iteratorIN4cuda3std3__45tupleIJNS0_10device_ptrIfEENS0_17counting_iteratorIlNS0_11use_defaultESF_SF_EEEEEEEPNSB_IJflEEESJ_iNS1_9__extrema9arg_min_fIflNSA_4lessIfEEEEEEJSI_SK_iSP_EEEvDpT0_
.visible .entry _ZN6thrust24THRUST_300001_SM_1000_NS8cuda_cub4core6detail13_kernel_agentINS1_8__reduce11ReduceAgentINS0_12zip_iteratorIN4cuda3std3__45tupleIJNS0_10device_ptrIfEENS0_17counting_iteratorIlNS0_11use_defaultESF_SF_EEEEEEEPNSB_IJflEEESJ_iNS1_9__extrema9arg_min_fIflNSA_4lessIfEEEEEEJSI_SK_iSP_EEEvDpT0_(
	.param .align 8 .b8 _ZN6thrust24THRUST_300001_SM_1000_NS8cuda_cub4core6detail13_kernel_agentINS1_8__reduce11ReduceAgentINS0_12zip_iteratorIN4cuda3std3__45tupleIJNS0_10device_ptrIfEENS0_17counting_iteratorIlNS0_11use_defaultESF_SF_EEEEEEEPNSB_IJflEEESJ_iNS1_9__extrema9arg_min_fIflNSA_4lessIfEEEEEEJSI_SK_iSP_EEEvDpT0__param_0[16],
	.param .u64 .ptr .align 1 _ZN6thrust24THRUST_300001_SM_1000_NS8cuda_cub4core6detail13_kernel_agentINS1_8__reduce11ReduceAgentINS0_12zip_iteratorIN4cuda3std3__45tupleIJNS0_10device_ptrIfEENS0_17counting_iteratorIlNS0_11use_defaultESF_SF_EEEEEEEPNSB_IJflEEESJ_iNS1_9__extrema9arg_min_fIflNSA_4lessIfEEEEEEJSI_SK_iSP_EEEvDpT0__param_1,
	.param .u32 _ZN6thrust24THRUST_300001_SM_1000_NS8cuda_cub4core6detail13_kernel_agentINS1_8__reduce11ReduceAgentINS0_12zip_iteratorIN4cuda3std3__45tupleIJNS0_10device_ptrIfEENS0_17counting_iteratorIlNS0_11use_defaultESF_SF_EEEEEEEPNSB_IJflEEESJ_iNS1_9__extrema9arg_min_fIflNSA_4lessIfEEEEEEJSI_SK_iSP_EEEvDpT0__param_2,
	.param .align 1 .b8 _ZN6thrust24THRUST_300001_SM_1000_NS8cuda_cub4core6detail13_kernel_agentINS1_8__reduce11ReduceAgentINS0_12zip_iteratorIN4cuda3std3__45tupleIJNS0_10device_ptrIfEENS0_17counting_iteratorIlNS0_11use_defaultESF_SF_EEEEEEEPNSB_IJflEEESJ_iNS1_9__extrema9arg_min_fIflNSA_4lessIfEEEEEEJSI_SK_iSP_EEEvDpT0__param_3[1]
)
.maxntid 256
{
	.reg .pred 	%p<223>;
	.reg .b32 	%r<400>;
	.reg .b32 	%f<243>;
	.reg .b64 	%rd<306>;

	ld.param.u64 	%rd198, [_ZN6thrust24THRUST_300001_SM_1000_NS8cuda_cub4core6detail13_kernel_agentINS1_8__reduce11ReduceAgentINS0_12zip_iteratorIN4cuda3std3__45tupleIJNS0_10device_ptrIfEENS0_17counting_iteratorIlNS0_11use_defaultESF_SF_EEEEEEEPNSB_IJflEEESJ_iNS1_9__extrema9arg_min_fIflNSA_4lessIfEEEEEEJSI_SK_iSP_EEEvDpT0__param_0+8];
	ld.param.u64 	%rd197, [_ZN6thrust24THRUST_300001_SM_1000_NS8cuda_cub4core6detail13_kernel_agentINS1_8__reduce11ReduceAgentINS0_12zip_iteratorIN4cuda3std3__45tupleIJNS0_10device_ptrIfEENS0_17counting_iteratorIlNS0_11use_defaultESF_SF_EEEEEEEPNSB_IJflEEESJ_iNS1_9__extrema9arg_min_fIflNSA_4lessIfEEEEEEJSI_SK_iSP_EEEvDpT0__param_0];
	ld.param.u32 	%r36, [_ZN6thrust24THRUST_300001_SM_1000_NS8cuda_cub4core6detail13_kernel_agentINS1_8__reduce11ReduceAgentINS0_12zip_iteratorIN4cuda3std3__45tupleIJNS0_10device_ptrIfEENS0_17counting_iteratorIlNS0_11use_defaultESF_SF_EEEEEEEPNSB_IJflEEESJ_iNS1_9__extrema9arg_min_fIflNSA_4lessIfEEEEEEJSI_SK_iSP_EEEvDpT0__param_2];
	setp.eq.s32 	%p1, %r36, 0;
	@%p1 bra 	$L__BB1_200;
	cvta.to.global.u64 	%rd1, %rd197;
	setp.gt.s32 	%p2, %r36, 1279;
	@%p2 bra 	$L__BB1_112;
	mov.u32 	%r1, %tid.x;
	setp.ge.s32 	%p96, %r1, %r36;
	mov.f32 	%f188, 0f00000000;
	mov.b64 	%rd246, 0;
	mov.u32 	%r391, %r1;
	@%p96 bra 	$L__BB1_4;
	cvt.u64.u32 	%rd222, %r1;
	mul.wide.u32 	%rd223, %r1, 4;
	add.s64 	%rd224, %rd1, %rd223;
	add.s64 	%rd246, %rd198, %rd222;
	ld.global.f32 	%f188, [%rd224];
	add.s32 	%r391, %r1, 256;
$L__BB1_4:
	setp.ge.s32 	%p97, %r391, %r36;
	@%p97 bra 	$L__BB1_26;
	not.b32 	%r160, %r391;
	add.s32 	%r4, %r36, %r160;
	and.b32  	%r161, %r4, 768;
	setp.eq.s32 	%p98, %r161, 768;
	@%p98 bra 	$L__BB1_11;
	cvt.u64.u32 	%rd226, %r391;
	add.s64 	%rd237, %rd198, %rd226;
	mul.wide.u32 	%rd227, %r391, 4;
	add.s64 	%rd236, %rd1, %rd227;
	shr.u32 	%r162, %r4, 8;
	add.s32 	%r163, %r162, 1;
	and.b32  	%r164, %r163, 3;
	neg.s32 	%r389, %r164;
$L__BB1_7:
	.pragma "nounroll";
	mov.u64 	%rd9, %rd246;
	mov.f32 	%f3, %f188;
	ld.global.f32 	%f4, [%rd236];
	setp.lt.f32 	%p99, %f3, %f4;
	@%p99 bra 	$L__BB1_10;
	setp.lt.f32 	%p100, %f4, %f3;
	mov.u64 	%rd246, %rd237;
	mov.f32 	%f188, %f4;
	@%p100 bra 	$L__BB1_10;
	setp.lt.s64 	%p101, %rd9, %rd237;
	min.s64 	%rd246, %rd9, %rd237;
	selp.f32 	%f188, %f3, %f4, %p101;
$L__BB1_10:
	add.s32 	%r391, %r391, 256;
	add.s64 	%rd237, %rd237, 256;
	add.s64 	%rd236, %rd236, 1024;
	add.s32 	%r389, %r389, 1;
	setp.ne.s32 	%p102, %r389, 0;
	@%p102 bra 	$L__BB1_7;
$L__BB1_11:
	setp.lt.u32 	%p103, %r4, 768;
	@%p103 bra 	$L__BB1_26;
	add.s32 	%r392, %r391, 512;
$L__BB1_13:
	mov.u32 	%r12, %r392;
	add.s32 	%r165, %r12, -512;
	cvt.s64.s32 	%rd228, %r165;
	mul.wide.s32 	%rd229, %r165, 4;
	add.s64 	%rd17, %rd1, %rd229;
	add.s64 	%rd18, %rd198, %rd228;
	ld.global.f32 	%f10, [%rd17];
	setp.lt.f32 	%p104, %f188, %f10;
	mov.u64 	%rd243, %rd246;
	mov.f32 	%f185, %f188;
	@%p104 bra 	$L__BB1_16;
	setp.lt.f32 	%p105, %f10, %f188;
	mov.u64 	%rd243, %rd18;
	mov.f32 	%f185, %f10;
	@%p105 bra 	$L__BB1_16;
	setp.lt.s64 	%p106, %rd246, %rd18;
	min.s64 	%rd243, %rd246, %rd18;
	selp.f32 	%f185, %f188, %f10, %p106;
$L__BB1_16:
	add.s32 	%r166, %r12, -256;
	cvt.s64.s32 	%rd230, %r166;
	add.s64 	%rd21, %rd198, %rd230;
	ld.global.f32 	%f13, [%rd17+1024];
	setp.lt.f32 	%p107, %f185, %f13;
	mov.u64 	%rd244, %rd243;
	mov.f32 	%f186, %f185;
	@%p107 bra 	$L__BB1_19;
	setp.lt.f32 	%p108, %f13, %f185;
	mov.u64 	%rd244, %rd21;
	mov.f32 	%f186, %f13;
	@%p108 bra 	$L__BB1_19;
	setp.lt.s64 	%p109, %rd243, %rd21;
	min.s64 	%rd244, %rd243, %rd21;
	selp.f32 	%f186, %f185, %f13, %p109;
$L__BB1_19:
	cvt.s64.s32 	%rd231, %r12;
	add.s64 	%rd24, %rd198, %rd231;
	ld.global.f32 	%f16, [%rd17+2048];
	setp.lt.f32 	%p110, %f186, %f16;
	mov.u64 	%rd245, %rd244;
	mov.f32 	%f187, %f186;
	@%p110 bra 	$L__BB1_22;
	setp.lt.f32 	%p111, %f16, %f186;
	mov.u64 	%rd245, %rd24;
	mov.f32 	%f187, %f16;
	@%p111 bra 	$L__BB1_22;
	setp.lt.s64 	%p112, %rd244, %rd24;
	min.s64 	%rd245, %rd244, %rd24;
	selp.f32 	%f187, %f186, %f16, %p112;
$L__BB1_22:
	add.s32 	%r167, %r12, 256;
	cvt.s64.s32 	%rd232, %r167;
	add.s64 	%rd27, %rd198, %rd232;
	ld.global.f32 	%f19, [%rd17+3072];
	setp.lt.f32 	%p113, %f187, %f19;
	mov.u64 	%rd246, %rd245;
	mov.f32 	%f188, %f187;
	@%p113 bra 	$L__BB1_25;
	setp.lt.f32 	%p114, %f19, %f187;
	mov.u64 	%rd246, %rd27;
	mov.f32 	%f188, %f19;
	@%p114 bra 	$L__BB1_25;
	setp.lt.s64 	%p115, %rd245, %rd27;
	min.s64 	%rd246, %rd245, %rd27;
	selp.f32 	%f188, %f187, %f19, %p115;
$L__BB1_25:
	add.s32 	%r392, %r12, 1024;
	add.s32 	%r168, %r12, 512;
	setp.lt.s32 	%p116, %r168, %r36;
	@%p116 bra 	$L__BB1_13;
$L__BB1_26:
	setp.lt.s32 	%p117, %r36, 256;
	@%p117 bra 	$L__BB1_66;
	// begin inline asm
	mov.u32 %r282, %laneid;
	// end inline asm
	mov.b32 	%r284, %f188;
	mov.b32 	%r300, 1;
	mov.b32 	%r301, 31;
	mov.b32 	%r302, -1;
	// begin inline asm
	shfl.sync.down.b32 %r283, %r284, %r300, %r301, %r302;
	// end inline asm
	mov.b32 	%f23, %r283;
	// begin inline asm
	shfl.sync.down.b32 %r288, %r289, %r300, %r301, %r302;
	// end inline asm
	mov.b64 	{%r294, %r299}, %rd246;
	// begin inline asm
	shfl.sync.down.b32 %r293, %r294, %r300, %r301, %r302;
	// end inline asm
	// begin inline asm
	shfl.sync.down.b32 %r298, %r299, %r300, %r301, %r302;
	// end inline asm
	mov.b64 	%rd31, {%r293, %r298};
	setp.gt.s32 	%p174, %r282, 30;
	setp.lt.f32 	%p175, %f188, %f23;
	or.pred  	%p176, %p174, %p175;
	mov.u64 	%rd248, %rd246;
	mov.f32 	%f190, %f188;
	@%p176 bra 	$L__BB1_30;
	setp.gt.f32 	%p177, %f188, %f23;
	mov.u64 	%rd248, %rd31;
	mov.f32 	%f190, %f23;
	@%p177 bra 	$L__BB1_30;
	setp.lt.s64 	%p178, %rd246, %rd31;
	min.s64 	%rd248, %rd246, %rd31;
	selp.f32 	%f190, %f188, %f23, %p178;
$L__BB1_30:
	mov.b32 	%r304, %f190;
	mov.b32 	%r320, 2;
	mov.b32 	%r321, 31;
	mov.b32 	%r322, -1;
	// begin inline asm
	shfl.sync.down.b32 %r303, %r304, %r320, %r321, %r322;
	// end inline asm
	mov.b32 	%f26, %r303;
	// begin inline asm
	shfl.sync.down.b32 %r308, %r309, %r320, %r321, %r322;
	// end inline asm
	mov.b64 	{%r314, %r319}, %rd248;
	// begin inline asm
	shfl.sync.down.b32 %r313, %r314, %r320, %r321, %r322;
	// end inline asm
	// begin inline asm
	shfl.sync.down.b32 %r318, %r319, %r320, %r321, %r322;
	// end inline asm
	mov.b64 	%rd34, {%r313, %r318};
	setp.gt.s32 	%p179, %r282, 29;
	setp.lt.f32 	%p180, %f190, %f26;
	or.pred  	%p181, %p179, %p180;
	mov.u64 	%rd249, %rd248;
	mov.f32 	%f191, %f190;
	@%p181 bra 	$L__BB1_33;
	setp.gt.f32 	%p182, %f190, %f26;
	mov.u64 	%rd249, %rd34;
	mov.f32 	%f191, %f26;
	@%p182 bra 	$L__BB1_33;
	setp.lt.s64 	%p183, %rd248, %rd34;
	min.s64 	%rd249, %rd248, %rd34;
	selp.f32 	%f191, %f190, %f26, %p183;
$L__BB1_33:
	mov.b32 	%r324, %f191;
	mov.b32 	%r340, 4;
	mov.b32 	%r341, 31;
	mov.b32 	%r342, -1;
	// begin inline asm
	shfl.sync.down.b32 %r323, %r324, %r340, %r341, %r342;
	// end inline asm
	mov.b32 	%f29, %r323;
	// begin inline asm
	shfl.sync.down.b32 %r328, %r329, %r340, %r341, %r342;
	// end inline asm
	mov.b64 	{%r334, %r339}, %rd249;
	// begin inline asm
	shfl.sync.down.b32 %r333, %r334, %r340, %r341, %r342;
	// end inline asm
	// begin inline asm
	shfl.sync.down.b32 %r338, %r339, %r340, %r341, %r342;
	// end inline asm
	mov.b64 	%rd37, {%r333, %r338};
	setp.gt.s32 	%p184, %r282, 27;
	setp.lt.f32 	%p185, %f191, %f29;
	or.pred  	%p186, %p184, %p185;
	mov.u64 	%rd250, %rd249;
	mov.f32 	%f192, %f191;
	@%p186 bra 	$L__BB1_36;
	setp.gt.f32 	%p187, %f191, %f29;
	mov.u64 	%rd250, %rd37;
	mov.f32 	%f192, %f29;
	@%p187 bra 	$L__BB1_36;
	setp.lt.s64 	%p188, %rd249, %rd37;
	min.s64 	%rd250, %rd249, %rd37;
	selp.f32 	%f192, %f191, %f29, %p188;
$L__BB1_36:
	mov.b32 	%r344, %f192;
	mov.b32 	%r360, 8;
	mov.b32 	%r361, 31;
	mov.b32 	%r362, -1;
	// begin inline asm
	shfl.sync.down.b32 %r343, %r344, %r360, %r361, %r362;
	// end inline asm
	mov.b32 	%f32, %r343;
	// begin inline asm
	shfl.sync.down.b32 %r348, %r349, %r360, %r361, %r362;
	// end inline asm
	mov.b64 	{%r354, %r359}, %rd250;
	// begin inline asm
	shfl.sync.down.b32 %r353, %r354, %r360, %r361, %r362;
	// end inline asm
	// begin inline asm
	shfl.sync.down.b32 %r358, %r359, %r360, %r361, %r362;
	// end inline asm
	mov.b64 	%rd40, {%r353, %r358};
	setp.gt.s32 	%p189, %r282, 23;
	setp.lt.f32 	%p190, %f192, %f32;
	or.pred  	%p191, %p189, %p190;
	mov.u64 	%rd251, %rd250;
	mov.f32 	%f193, %f192;
	@%p191 bra 	$L__BB1_39;
	setp.gt.f32 	%p192, %f192, %f32;
	mov.u64 	%rd251, %rd40;
	mov.f32 	%f193, %f32;
	@%p192 bra 	$L__BB1_39;
	setp.lt.s64 	%p193, %rd250, %rd40;
	min.s64 	%rd251, %rd250, %rd40;
	selp.f32 	%f193, %f192, %f32, %p193;
$L__BB1_39:
	mov.b32 	%r364, %f193;
	mov.b32 	%r380, 16;
	mov.b32 	%r381, 31;
	mov.b32 	%r382, -1;
	// begin inline asm
	shfl.sync.down.b32 %r363, %r364, %r380, %r381, %r382;
	// end inline asm
	mov.b32 	%f35, %r363;
	// begin inline asm
	shfl.sync.down.b32 %r368, %r369, %r380, %r381, %r382;
	// end inline asm
	mov.b64 	{%r374, %r379}, %rd251;
	// begin inline asm
	shfl.sync.down.b32 %r373, %r374, %r380, %r381, %r382;
	// end inline asm
	// begin inline asm
	shfl.sync.down.b32 %r378, %r379, %r380, %r381, %r382;
	// end inline asm
	mov.b64 	%rd43, {%r373, %r378};
	setp.gt.s32 	%p194, %r282, 15;
	setp.lt.f32 	%p195, %f193, %f35;
	or.pred  	%p196, %p194, %p195;
	mov.u64 	%rd305, %rd251;
	mov.f32 	%f242, %f193;
	@%p196 bra 	$L__BB1_42;
	setp.gt.f32 	%p197, %f193, %f35;
	mov.u64 	%rd305, %rd43;
	mov.f32 	%f242, %f35;
	@%p197 bra 	$L__BB1_42;
	setp.lt.s64 	%p198, %rd251, %rd43;
	min.s64 	%rd305, %rd251, %rd43;
	selp.f32 	%f242, %f193, %f35, %p198;
$L__BB1_42:
	setp.ne.s32 	%p199, %r282, 0;
	@%p199 bra 	$L__BB1_44;
	shr.u32 	%r383, %r1, 1;
	and.b32  	%r384, %r383, 496;
	mov.u32 	%r385, _ZN6thrust24THRUST_300001_SM_1000_NS8cuda_cub4core6detail5shmemE;
	add.s32 	%r386, %r385, %r384;
	st.shared.f32 	[%r386+8], %f242;
	st.shared.u64 	[%r386+16], %rd305;
$L__BB1_44:
	bar.sync 	0;
	setp.ne.s32 	%p200, %r1, 0;
	@%p200 bra 	$L__BB1_198;
	ld.shared.f32 	%f38, [_ZN6thrust24THRUST_300001_SM_1000_NS8cuda_cub4core6detail5shmemE+24];
	ld.shared.u64 	%rd46, [_ZN6thrust24THRUST_300001_SM_1000_NS8cuda_cub4core6detail5shmemE+32];
	setp.lt.f32 	%p201, %f242, %f38;
	mov.u64 	%rd253, %rd305;
	mov.f32 	%f195, %f242;
	@%p201 bra 	$L__BB1_48;
	setp.lt.f32 	%p202, %f38, %f242;
	mov.u64 	%rd253, %rd46;
	mov.f32 	%f195, %f38;
	@%p202 bra 	$L__BB1_48;
	setp.lt.s64 	%p203, %rd305, %rd46;
	min.s64 	%rd253, %rd305, %rd46;
	selp.f32 	%f195, %f242, %f38, %p203;
$L__BB1_48:
	ld.shared.f32 	%f41, [_ZN6thrust24THRUST_300001_SM_1000_NS8cuda_cub4core6detail5shmemE+40];
	ld.shared.u64 	%rd49, [_ZN6thrust24THRUST_300001_SM_1000_NS8cuda_cub4core6detail5shmemE+48];
	setp.lt.f32 	%p204, %f195, %f41;
	mov.u64 	%rd254, %rd253;
	mov.f32 	%f196, %f195;
	@%p204 bra 	$L__BB1_51;
	setp.lt.f32 	%p205, %f41, %f195;
	mov.u64 	%rd254, %rd49;
	mov.f32 	%f196, %f41;
	@%p205 bra 	$L__BB1_51;
	setp.lt.s64 	%p206, %rd253, %rd49;
	min.s64 	%rd254, %rd253, %rd49;
	selp.f32 	%f196, %f195, %f41, %p206;
$L__BB1_51:
	ld.shared.f32 	%f44, [_ZN6thrust24THRUST_300001_SM_1000_NS8cuda_cub4core6detail5shmemE+56];
	ld.shared.u64 	%rd52, [_ZN6thrust24THRUST_300001_SM_1000_NS8cuda_cub4core6detail5shmemE+64];
	setp.lt.f32 	%p207, %f196, %f44;
	mov.u64 	%rd255, %rd254;
	mov.f32 	%f197, %f196;
	@%p207 bra 	$L__BB1_54;
	setp.lt.f32 	%p208, %f44, %f196;
	mov.u64 	%rd255, %rd52;
	mov.f32 	%f197, %f44;
	@%p208 bra 	$L__BB1_54;
	setp.lt.s64 	%p209, %rd254, %rd52;
	min.s64 	%rd255, %rd254, %rd52;
	selp.f32 	%f197, %f196, %f44, %p209;
$L__BB1_54:
	ld.shared.f32 	%f47, [_ZN6thrust24THRUST_300001_SM_1000_NS8cuda_cub4core6detail5shmemE+72];
	ld.shared.u64 	%rd55, [_ZN6thrust24THRUST_300001_SM_1000_NS8cuda_cub4core6detail5shmemE+80];
	setp.lt.f32 	%p210, %f197, %f47;
	mov.u64 	%rd256, %rd255;
	mov.f32 	%f198, %f197;
	@%p210 bra 	$L__BB1_57;
	setp.lt.f32 	%p211, %f47, %f197;
	mov.u64 	%rd256, %rd55;
	mov.f32 	%f198, %f47;
	@%p211 bra 	$L__BB1_57;
	setp.lt.s64 	%p212, %rd255, %rd55;
	min.s64 	%rd256, %rd255, %rd55;
	selp.f32 	%f198, %f197, %f47, %p212;
$L__BB1_57:
	ld.shared.f32 	%f50, [_ZN6thrust24THRUST_300001_SM_1000_NS8cuda_cub4core6detail5shmemE+88];
	ld.shared.u64 	%rd58, [_ZN6thrust24THRUST_300001_SM_1000_NS8cuda_cub4core6detail5shmemE+96];
	setp.lt.f32 	%p213, %f198, %f50;
	mov.u64 	%rd257, %rd256;
	mov.f32 	%f199, %f198;
	@%p213 bra 	$L__BB1_60;
	setp.lt.f32 	%p214, %f50, %f198;
	mov.u64 	%rd257, %rd58;
	mov.f32 	%f199, %f50;
	@%p214 bra 	$L__BB1_60;
	setp.lt.s64 	%p215, %rd256, %rd58;
	min.s64 	%rd257, %rd256, %rd58;
	selp.f32 	%f199, %f198, %f50, %p215;
$L__BB1_60:
	ld.shared.f32 	%f53, [_ZN6thrust24THRUST_300001_SM_1000_NS8cuda_cub4core6detail5shmemE+104];
	ld.shared.u64 	%rd61, [_ZN6thrust24THRUST_300001_SM_1000_NS8cuda_cub4core6detail5shmemE+112];
	setp.lt.f32 	%p216, %f199, %f53;
	mov.u64 	%rd258, %rd257;
	mov.f32 	%f200, %f199;
	@%p216 bra 	$L__BB1_63;
	setp.lt.f32 	%p217, %f53, %f199;
	mov.u64 	%rd258, %rd61;
	mov.f32 	%f200, %f53;
	@%p217 bra 	$L__BB1_63;
	setp.lt.s64 	%p218, %rd257, %rd61;
	min.s64 	%rd258, %rd257, %rd61;
	selp.f32 	%f200, %f199, %f53, %p218;
$L__BB1_63:
	ld.shared.f32 	%f56, [_ZN6thrust24THRUST_300001_SM_1000_NS8cuda_cub4core6detail5shmemE+120];
	ld.shared.u64 	%rd64, [_ZN6thrust24THRUST_300001_SM_1000_NS8cuda_cub4core6detail5shmemE+128];
	setp.lt.f32 	%p219, %f200, %f56;
	mov.f32 	%f242, %f200;
	mov.u64 	%rd305, %rd258;
	@%p219 bra 	$L__BB1_198;
	setp.lt.f32 	%p220, %f56, %f200;
	mov.f32 	%f242, %f56;
	mov.u64 	%rd305, %rd64;
	@%p220 bra 	$L__BB1_198;
	setp.lt.s64 	%p221, %rd258, %rd64;
	min.s64 	%rd305, %rd258, %rd64;
	selp.f32 	%f242, %f200, %f56, %p221;
	bra.uni 	$L__BB1_198;
$L__BB1_66:
	// begin inline asm
	mov.u32 %r169, %laneid;
	// end inline asm
	and.b32  	%r190, %r1, 992;
	add.s32 	%r191, %r190, 32;
	setp.gt.s32 	%p118, %r191, %r36;
	not.b32 	%r192, %r190;
	add.s32 	%r193, %r36, %r192;
	selp.b32 	%r188, %r193, 31, %p118;
	mov.b32 	%r171, %f188;
	mov.b32 	%r187, 1;
	mov.b32 	%r189, -1;
	// begin inline asm
	shfl.sync.down.b32 %r170, %r171, %r187, %r188, %r189;
	// end inline asm
	mov.b32 	%f58, %r170;
	// begin inline asm
	shfl.sync.down.b32 %r175, %r176, %r187, %r188, %r189;
	// end inline asm
	mov.b64 	{%r181, %r186}, %rd246;
	// begin inline asm
	shfl.sync.down.b32 %r180, %r181, %r187, %r188, %r189;
	// end inline asm
	// begin inline asm
	shfl.sync.down.b32 %r185, %r186, %r187, %r188, %r189;
	// end inline asm
	mov.b64 	%rd66, {%r180, %r185};
	setp.ge.s32 	%p119, %r169, %r188;
	setp.lt.f32 	%p120, %f188, %f58;
	or.pred  	%p121, %p119, %p120;
	mov.f32 	%f201, %f188;
	mov.u64 	%rd259, %rd246;
	@%p121 bra 	$L__BB1_69;
	setp.gt.f32 	%p122, %f188, %f58;
	mov.f32 	%f201, %f58;
	mov.u64 	%rd259, %rd66;
	@%p122 bra 	$L__BB1_69;
	setp.lt.s64 	%p123, %rd246, %rd66;
	selp.f32 	%f201, %f188, %f58, %p123;
	min.s64 	%rd259, %rd246, %rd66;
$L__BB1_69:
	mov.b32 	%r195, %f201;
	mov.b32 	%r211, 2;
	mov.b32 	%r213, -1;
	// begin inline asm
	shfl.sync.down.b32 %r194, %r195, %r211, %r188, %r213;
	// end inline asm
	mov.b32 	%f61, %r194;
	// begin inline asm
	shfl.sync.down.b32 %r199, %r200, %r211, %r188, %r213;
	// end inline asm
	mov.b64 	{%r205, %r210}, %rd259;
	// begin inline asm
	shfl.sync.down.b32 %r204, %r205, %r211, %r188, %r213;
	// end inline asm
	// begin inline asm
	shfl.sync.down.b32 %r209, %r210, %r211, %r188, %r213;
	// end inline asm
	mov.b64 	%rd69, {%r204, %r209};
	add.s32 	%r214, %r169, 2;
	setp.gt.s32 	%p124, %r214, %r188;
	setp.lt.f32 	%p125, %f201, %f61;
	or.pred  	%p126, %p124, %p125;
	mov.f32 	%f202, %f201;
	mov.u64 	%rd260, %rd259;
	@%p126 bra 	$L__BB1_72;
	setp.gt.f32 	%p127, %f201, %f61;
	mov.f32 	%f202, %f61;
	mov.u64 	%rd260, %rd69;
	@%p127 bra 	$L__BB1_72;
	setp.lt.s64 	%p128, %rd259, %rd69;
	selp.f32 	%f202, %f201, %f61, %p128;
	min.s64 	%rd260, %rd259, %rd69;
$L__BB1_72:
	mov.b32 	%r216, %f202;
	mov.b32 	%r232, 4;
	mov.b32 	%r234, -1;
	// begin inline asm
	shfl.sync.down.b32 %r215, %r216, %r232, %r188, %r234;
	// end inline asm
	mov.b32 	%f64, %r215;
	// begin inline asm
	shfl.sync.down.b32 %r220, %r221, %r232, %r188, %r234;
	// end inline asm
	mov.b64 	{%r226, %r231}, %rd260;
	// begin inline asm
	shfl.sync.down.b32 %r225, %r226, %r232, %r188, %r234;
	// end inline asm
	// begin inline asm
	shfl.sync.down.b32 %r230, %r231, %r232, %r188, %r234;
	// end inline asm
	mov.b64 	%rd72, {%r225, %r230};
	add.s32 	%r235, %r169, 4;
	setp.gt.s32 	%p129, %r235, %r188;
	setp.lt.f32 	%p130, %f202, %f64;
	or.pred  	%p131, %p129, %p130;
	mov.f32 	%f203, %f202;
	mov.u64 	%rd261, %rd260;
	@%p131 bra 	$L__BB1_75;
	setp.gt.f32 	%p132, %f202, %f64;
	mov.f32 	%f203, %f64;
	mov.u64 	%rd261, %rd72;
	@%p132 bra 	$L__BB1_75;
	setp.lt.s64 	%p133, %rd260, %rd72;
	selp.f32 	%f203, %f202, %f64, %p133;
	min.s64 	%rd261, %rd260, %rd72;
$L__BB1_75:
	mov.b32 	%r237, %f203;
	mov.b32 	%r253, 8;
	mov.b32 	%r255, -1;
	// begin inline asm
	shfl.sync.down.b32 %r236, %r237, %r253, %r188, %r255;
	// end inline asm
	mov.b32 	%f67, %r236;
	// begin inline asm
	shfl.sync.down.b32 %r241, %r242, %r253, %r188, %r255;
	// end inline asm
	mov.b64 	{%r247, %r252}, %rd261;
	// begin inline asm
	shfl.sync.down.b32 %r246, %r247, %r253, %r188, %r255;
	// end inline asm
	// begin inline asm
	shfl.sync.down.b32 %r251, %r252, %r253, %r188, %r255;
	// end inline asm
	mov.b64 	%rd75, {%r246, %r251};
	add.s32 	%r256, %r169, 8;
	setp.gt.s32 	%p134, %r256, %r188;
	setp.lt.f32 	%p135, %f203, %f67;
	or.pred  	%p136, %p134, %p135;
	mov.f32 	%f204, %f203;
	mov.u64 	%rd262, %rd261;
	@%p136 bra 	$L__BB1_78;
	setp.gt.f32 	%p137, %f203, %f67;
	mov.f32 	%f204, %f67;
	mov.u64 	%rd262, %rd75;
	@%p137 bra 	$L__BB1_78;
	setp.lt.s64 	%p138, %rd261, %rd75;
	selp.f32 	%f204, %f203, %f67, %p138;
	min.s64 	%rd262, %rd261, %rd75;
$L__BB1_78:
	mov.b32 	%r258, %f204;
	mov.b32 	%r274, 16;
	mov.b32 	%r276, -1;
	// begin inline asm
	shfl.sync.down.b32 %r257, %r258, %r274, %r188, %r276;
	// end inline asm
	mov.b32 	%f70, %r257;
	// begin inline asm
	shfl.sync.down.b32 %r262, %r263, %r274, %r188, %r276;
	// end inline asm
	mov.b64 	{%r268, %r273}, %rd262;
	// begin inline asm
	shfl.sync.down.b32 %r267, %r268, %r274, %r188, %r276;
	// end inline asm
	// begin inline asm
	shfl.sync.down.b32 %r272, %r273, %r274, %r188, %r276;
	// end inline asm
	mov.b64 	%rd78, {%r267, %r272};
	add.s32 	%r277, %r169, 16;
	setp.gt.s32 	%p139, %r277, %r188;
	setp.lt.f32 	%p140, %f204, %f70;
	or.pred  	%p141, %p139, %p140;
	mov.f32 	%f242, %f204;
	mov.u64 	%rd305, %rd262;
	@%p141 bra 	$L__BB1_81;
	setp.gt.f32 	%p142, %f204, %f70;
	mov.f32 	%f242, %f70;
	mov.u64 	%rd305, %rd78;
	@%p142 bra 	$L__BB1_81;
	setp.lt.s64 	%p143, %rd262, %rd78;
	selp.f32 	%f242, %f204, %f70, %p143;
	min.s64 	%rd305, %rd262, %rd78;
$L__BB1_81:
	setp.ne.s32 	%p144, %r169, 0;
	@%p144 bra 	$L__BB1_83;
	shr.u32 	%r278, %r1, 1;
	and.b32  	%r279, %r278, 496;
	mov.u32 	%r280, _ZN6thrust24THRUST_300001_SM_1000_NS8cuda_cub4core6detail5shmemE;
	add.s32 	%r281, %r280, %r279;
	st.shared.f32 	[%r281+8], %f242;
	st.shared.u64 	[%r281+16], %rd305;
$L__BB1_83:
	bar.sync 	0;
	setp.ne.s32 	%p145, %r1, 0;
	@%p145 bra 	$L__BB1_198;
	setp.lt.s32 	%p146, %r36, 33;
	mov.f32 	%f206, %f242;
	mov.u64 	%rd264, %rd305;
	@%p146 bra 	$L__BB1_88;
	ld.shared.f32 	%f73, [_ZN6thrust24THRUST_300001_SM_1000_NS8cuda_cub4core6detail5shmemE+24];
	ld.shared.u64 	%rd81, [_ZN6thrust24THRUST_300001_SM_1000_NS8cuda_cub4core6detail5shmemE+32];
	setp.lt.f32 	%p147, %f242, %f73;
	mov.f32 	%f206, %f242;
	mov.u64 	%rd264, %rd305;
	@%p147 bra 	$L__BB1_88;
	setp.lt.f32 	%p148, %f73, %f242;
	mov.f32 	%f206, %f73;
	mov.u64 	%rd264, %rd81;
	@%p148 bra 	$L__BB1_88;
	setp.lt.s64 	%p149, %rd305, %rd81;
	selp.f32 	%f206, %f242, %f73, %p149;
	min.s64 	%rd264, %rd305, %rd81;
$L__BB1_88:
	setp.lt.s32 	%p150, %r36, 65;
	mov.f32 	%f207, %f206;
	mov.u64 	%rd265, %rd264;
	@%p150 bra 	$L__BB1_92;
	ld.shared.f32 	%f76, [_ZN6thrust24THRUST_300001_SM_1000_NS8cuda_cub4core6detail5shmemE+40];
	ld.shared.u64 	%rd84, [_ZN6thrust24THRUST_300001_SM_1000_NS8cuda_cub4core6detail5shmemE+48];
	setp.lt.f32 	%p151, %f206, %f76;
	mov.f32 	%f207, %f206;
	mov.u64 	%rd265, %rd264;
	@%p151 bra 	$L__BB1_92;
	setp.lt.f32 	%p152, %f76, %f206;
	mov.f32 	%f207, %f76;
	mov.u64 	%rd265, %rd84;
	@%p152 bra 	$L__BB1_92;
	setp.lt.s64 	%p153, %rd264, %rd84;
	selp.f32 	%f207, %f206, %f76, %p153;
	min.s64 	%rd265, %rd264, %rd84;
$L__BB1_92:
	setp.lt.s32 	%p154, %r36, 97;
	mov.f32 	%f208, %f207;
	mov.u64 	%rd266, %rd265;
	@%p154 bra 	$L__BB1_96;
	ld.shared.f32 	%f79, [_ZN6thrust24THRUST_300001_SM_1000_NS8cuda_cub4core6detail5shmemE+56];
	ld.shared.u64 	%rd87, [_ZN6thrust24THRUST_300001_SM_1000_NS8cuda_cub4core6detail5shmemE+64];
	setp.lt.f32 	%p155, %f207, %f79;
	mov.f32 	%f208, %f207;
	mov.u64 	%rd266, %rd265;
	@%p155 bra 	$L__BB1_96;
	setp.lt.f32 	%p156, %f79, %f207;
	mov.f32 	%f208, %f79;
	mov.u64 	%rd266, %rd87;
	@%p156 bra 	$L__BB1_96;
	setp.lt.s64 	%p157, %rd265, %rd87;
	selp.f32 	%f208, %f207, %f79, %p157;
	min.s64 	%rd266, %rd265, %rd87;
$L__BB1_96:
	setp.lt.s32 	%p158, %r36, 129;
	mov.f32 	%f209, %f208;
	mov.u64 	%rd267, %rd266;
	@%p158 bra 	$L__BB1_100;
	ld.shared.f32 	%f82, [_ZN6thrust24THRUST_300001_SM_1000_NS8cuda_cub4core6detail5shmemE+72];
	ld.shared.u64 	%rd90, [_ZN6thrust24THRUST_300001_SM_1000_NS8cuda_cub4core6detail5shmemE+80];
	setp.lt.f32 	%p159, %f208, %f82;
	mov.f32 	%f209, %f208;
	mov.u64 	%rd267, %rd266;
	@%p159 bra 	$L__BB1_100;
	setp.lt.f32 	%p160, %f82, %f208;
	mov.f32 	%f209, %f82;
	mov.u64 	%rd267, %rd90;
	@%p160 bra 	$L__BB1_100;
	setp.lt.s64 	%p161, %rd266, %rd90;
	selp.f32 	%f209, %f208, %f82, %p161;
	min.s64 	%rd267, %rd266, %rd90;
$L__BB1_100:
	setp.lt.s32 	%p162, %r36, 161;
	mov.f32 	%f210, %f209;
	mov.u64 	%rd268, %rd267;
	@%p162 bra 	$L__BB1_104;
	ld.shared.f32 	%f85, [_ZN6thrust24THRUST_300001_SM_1000_NS8cuda_cub4core6detail5shmemE+88];
	ld.shared.u64 	%rd93, [_ZN6thrust24THRUST_300001_SM_1000_NS8cuda_cub4core6detail5shmemE+96];
	setp.lt.f32 	%p163, %f209, %f85;
	mov.f32 	%f210, %f209;
	mov.u64 	%rd268, %rd267;
	@%p163 bra 	$L__BB1_104;
	setp.lt.f32 	%p164, %f85, %f209;
	mov.f32 	%f210, %f85;
	mov.u64 	%rd268, %rd93;
	@%p164 bra 	$L__BB1_104;
	setp.lt.s64 	%p165, %rd267, %rd93;
	selp.f32 	%f210, %f209, %f85, %p165;
	min.s64 	%rd268, %rd267, %rd93;
$L__BB1_104:
	setp.lt.s32 	%p166, %r36, 193;
	mov.f32 	%f211, %f210;
	mov.u64 	%rd269, %rd268;
	@%p166 bra 	$L__BB1_108;
	ld.shared.f32 	%f88, [_ZN6thrust24THRUST_300001_SM_1000_NS8cuda_cub4core6detail5shmemE+104];
	ld.shared.u64 	%rd96, [_ZN6thrust24THRUST_300001_SM_1000_NS8cuda_cub4core6detail5shmemE+112];
	setp.lt.f32 	%p167, %f210, %f88;
	mov.f32 	%f211, %f210;
	mov.u64 	%rd269, %rd268;
	@%p167 bra 	$L__BB1_108;
	setp.lt.f32 	%p168, %f88, %f210;
	mov.f32 	%f211, %f88;
	mov.u64 	%rd269, %rd96;
	@%p168 bra 	$L__BB1_108;
	setp.lt.s64 	%p169, %rd268, %rd96;
	selp.f32 	%f211, %f210, %f88, %p169;
	min.s64 	%rd269, %rd268, %rd96;
$L__BB1_108:
	setp.lt.s32 	%p170, %r36, 225;
	mov.f32 	%f242, %f211;
	mov.u64 	%rd305, %rd269;
	@%p170 bra 	$L__BB1_198;
	ld.shared.f32 	%f91, [_ZN6thrust24THRUST_300001_SM_1000_NS8cuda_cub4core6detail5shmemE+120];
	ld.shared.u64 	%rd99, [_ZN6thrust24THRUST_300001_SM_1000_NS8cuda_cub4core6detail5shmemE+128];
	setp.lt.f32 	%p171, %f211, %f91;
	mov.f32 	%f242, %f211;
	mov.u64 	%rd305, %rd269;
	@%p171 bra 	$L__BB1_198;
	setp.lt.f32 	%p172, %f91, %f211;
	mov.f32 	%f242, %f91;
	mov.u64 	%rd305, %rd99;
	@%p172 bra 	$L__BB1_198;
	setp.lt.s64 	%p173, %rd269, %rd99;
	selp.f32 	%f242, %f211, %f91, %p173;
	min.s64 	%rd305, %rd269, %rd99;
	bra.uni 	$L__BB1_198;
$L__BB1_112:
	mov.u32 	%r17, %tid.x;
	cvt.u64.u32 	%rd101, %r17;
	mul.wide.u32 	%rd200, %r17, 4;
	add.s64 	%rd102, %rd1, %rd200;
	ld.global.f32 	%f172, [%rd102];
	add.s32 	%r37, %r17, 256;
	cvt.u64.u32 	%rd201, %r37;
	ld.global.f32 	%f173, [%rd102+1024];
	add.s32 	%r38, %r17, 512;
	cvt.u64.u32 	%rd202, %r38;
	ld.global.f32 	%f174, [%rd102+2048];
	ld.global.f32 	%f93, [%rd102+3072];
	or.b32  	%r39, %r17, 1024;
	cvt.u64.u32 	%rd103, %r39;
	add.s64 	%rd104, %rd198, %rd103;
	ld.global.f32 	%f94, [%rd102+4096];
	setp.lt.f32 	%p3, %f173, %f172;
	selp.f32 	%f175, %f173, %f172, %p3;
	selp.b64 	%rd203, %rd201, %rd101, %p3;
	setp.lt.f32 	%p4, %f174, %f175;
	selp.f32 	%f95, %f174, %f175, %p4;
	selp.b64 	%rd105, %rd202, %rd203, %p4;
	setp.lt.f32 	%p5, %f95, %f93;
	mov.f32 	%f212, %f95;
	mov.u64 	%rd270, %rd105;
	@%p5 bra 	$L__BB1_115;
	add.s32 	%r40, %r17, 768;
	cvt.u64.u32 	%rd270, %r40;
	setp.lt.f32 	%p6, %f93, %f95;
	mov.f32 	%f212, %f93;
	@%p6 bra 	$L__BB1_115;
	mov.f32 	%f212, %f95;
	mov.u64 	%rd270, %rd105;
$L__BB1_115:
	add.s64 	%rd108, %rd198, %rd270;
	setp.lt.f32 	%p7, %f212, %f94;
	mov.f32 	%f229, %f212;
	mov.u64 	%rd292, %rd108;
	@%p7 bra 	$L__BB1_118;
	setp.lt.f32 	%p8, %f94, %f212;
	mov.f32 	%f229, %f94;
	mov.u64 	%rd292, %rd104;
	@%p8 bra 	$L__BB1_118;
	setp.lt.s64 	%p9, %rd270, %rd103;
	selp.f32 	%f229, %f212, %f94, %p9;
	selp.b64 	%rd292, %rd108, %rd104, %p9;
$L__BB1_118:
	setp.lt.u32 	%p10, %r36, 2560;
	mov.b32 	%r394, 1280;
	@%p10 bra 	$L__BB1_136;
	mov.b32 	%r394, 1280;
$L__BB1_120:
	mov.u32 	%r18, %r394;
	cvt.u64.u32 	%rd204, %r18;
	add.s64 	%rd205, %rd101, %rd204;
	mul.wide.u32 	%rd206, %r18, 4;
	add.s64 	%rd207, %rd102, %rd206;
	add.s64 	%rd112, %rd205, %rd198;
	ld.global.f32 	%f100, [%rd207];
	add.s64 	%rd113, %rd112, 256;
	ld.global.f32 	%f101, [%rd207+1024];
	add.s64 	%rd114, %rd112, 512;
	ld.global.f32 	%f102, [%rd207+2048];
	add.s64 	%rd115, %rd112, 768;
	ld.global.f32 	%f103, [%rd207+3072];
	add.s64 	%rd116, %rd112, 1024;
	ld.global.f32 	%f104, [%rd207+4096];
	setp.lt.f32 	%p11, %f229, %f100;
	mov.f32 	%f215, %f229;
	mov.u64 	%rd273, %rd292;
	@%p11 bra 	$L__BB1_123;
	setp.lt.f32 	%p12, %f100, %f229;
	mov.f32 	%f215, %f100;
	mov.u64 	%rd273, %rd112;
	@%p12 bra 	$L__BB1_123;
	setp.lt.s64 	%p13, %rd292, %rd112;
	selp.f32 	%f215, %f229, %f100, %p13;
	min.s64 	%rd273, %rd292, %rd112;
$L__BB1_123:
	setp.lt.f32 	%p14, %f215, %f101;
	mov.f32 	%f216, %f215;
	mov.u64 	%rd274, %rd273;
	@%p14 bra 	$L__BB1_126;
	setp.lt.f32 	%p15, %f101, %f215;
	mov.f32 	%f216, %f101;
	mov.u64 	%rd274, %rd113;
	@%p15 bra 	$L__BB1_126;
	setp.lt.s64 	%p16, %rd273, %rd113;
	selp.f32 	%f216, %f215, %f101, %p16;
	min.s64 	%rd274, %rd273, %rd113;
$L__BB1_126:
	setp.lt.f32 	%p17, %f216, %f102;
	mov.f32 	%f217, %f216;
	mov.u64 	%rd275, %rd274;
	@%p17 bra 	$L__BB1_129;
	setp.lt.f32 	%p18, %f102, %f216;
	mov.f32 	%f217, %f102;
	mov.u64 	%rd275, %rd114;
	@%p18 bra 	$L__BB1_129;
	setp.lt.s64 	%p19, %rd274, %rd114;
	selp.f32 	%f217, %f216, %f102, %p19;
	min.s64 	%rd275, %rd274, %rd114;
$L__BB1_129:
	setp.lt.f32 	%p20, %f217, %f103;
	mov.f32 	%f218, %f217;
	mov.u64 	%rd276, %rd275;
	@%p20 bra 	$L__BB1_132;
	setp.lt.f32 	%p21, %f103, %f217;
	mov.f32 	%f218, %f103;
	mov.u64 	%rd276, %rd115;
	@%p21 bra 	$L__BB1_132;
	setp.lt.s64 	%p22, %rd275, %rd115;
	selp.f32 	%f218, %f217, %f103, %p22;
	min.s64 	%rd276, %rd275, %rd115;
$L__BB1_132:
	setp.lt.f32 	%p23, %f218, %f104;
	mov.f32 	%f229, %f218;
	mov.u64 	%rd292, %rd276;
	@%p23 bra 	$L__BB1_135;
	setp.lt.f32 	%p24, %f104, %f218;
	mov.f32 	%f229, %f104;
	mov.u64 	%rd292, %rd116;
	@%p24 bra 	$L__BB1_135;
	setp.lt.s64 	%p25, %rd276, %rd116;
	selp.f32 	%f229, %f218, %f104, %p25;
	min.s64 	%rd292, %rd276, %rd116;
$L__BB1_135:
	add.s32 	%r394, %r18, 1280;
	add.s32 	%r43, %r18, 2560;
	setp.le.s32 	%p26, %r43, %r36;
	@%p26 bra 	$L__BB1_120;
$L__BB1_136:
	setp.le.s32 	%p27, %r36, %r394;
	@%p27 bra 	$L__BB1_159;
	sub.s32 	%r21, %r36, %r394;
	setp.ge.s32 	%p28, %r17, %r21;
	@%p28 bra 	$L__BB1_159;
	not.b32 	%r44, %r17;
	add.s32 	%r45, %r36, %r44;
	sub.s32 	%r22, %r45, %r394;
	and.b32  	%r46, %r22, 768;
	setp.eq.s32 	%p29, %r46, 768;
	mov.u32 	%r397, %r17;
	@%p29 bra 	$L__BB1_144;
	add.s32 	%r47, %r17, %r394;
	cvt.u64.u32 	%rd209, %r47;
	add.s64 	%rd280, %rd198, %rd209;
	mul.wide.u32 	%rd210, %r47, 4;
	add.s64 	%rd279, %rd1, %rd210;
	shr.u32 	%r48, %r22, 8;
	add.s32 	%r49, %r48, 1;
	and.b32  	%r50, %r49, 3;
	neg.s32 	%r395, %r50;
	mov.u32 	%r397, %r17;
$L__BB1_140:
	.pragma "nounroll";
	mov.u64 	%rd132, %rd292;
	mov.f32 	%f116, %f229;
	ld.global.f32 	%f117, [%rd279];
	setp.lt.f32 	%p30, %f116, %f117;
	@%p30 bra 	$L__BB1_143;
	setp.lt.f32 	%p31, %f117, %f116;
	mov.f32 	%f229, %f117;
	mov.u64 	%rd292, %rd280;
	@%p31 bra 	$L__BB1_143;
	setp.lt.s64 	%p32, %rd132, %rd280;
	selp.f32 	%f229, %f116, %f117, %p32;
	min.s64 	%rd292, %rd132, %rd280;
$L__BB1_143:
	add.s32 	%r397, %r397, 256;
	add.s64 	%rd280, %rd280, 256;
	add.s64 	%rd279, %rd279, 1024;
	add.s32 	%r395, %r395, 1;
	setp.ne.s32 	%p33, %r395, 0;
	@%p33 bra 	$L__BB1_140;
$L__BB1_144:
	setp.lt.u32 	%p34, %r22, 768;
	@%p34 bra 	$L__BB1_159;
	add.s32 	%r398, %r397, %r394;
	cvt.u64.u32 	%rd211, %r398;
	add.s64 	%rd287, %rd198, %rd211;
	cvt.u64.u32 	%rd212, %r397;
	cvt.u64.u32 	%rd213, %r394;
	add.s64 	%rd214, %rd212, %rd213;
	shl.b64 	%rd215, %rd214, 2;
	add.s64 	%rd216, %rd215, %rd1;
	add.s64 	%rd286, %rd216, 3072;
	mul.wide.u32 	%rd217, %r398, 4;
	add.s64 	%rd285, %rd1, %rd217;
	add.s32 	%r399, %r397, 512;
$L__BB1_146:
	mov.u32 	%r32, %r399;
	ld.global.f32 	%f123, [%rd285];
	setp.lt.f32 	%p35, %f229, %f123;
	mov.f32 	%f226, %f229;
	mov.u64 	%rd289, %rd292;
	@%p35 bra 	$L__BB1_149;
	setp.lt.f32 	%p36, %f123, %f229;
	mov.f32 	%f226, %f123;
	mov.u64 	%rd289, %rd287;
	@%p36 bra 	$L__BB1_149;
	setp.lt.s64 	%p37, %rd292, %rd287;
	selp.f32 	%f226, %f229, %f123, %p37;
	min.s64 	%rd289, %rd292, %rd287;
$L__BB1_149:
	add.s32 	%r51, %r398, 256;
	cvt.u64.u32 	%rd218, %r51;
	add.s64 	%rd148, %rd198, %rd218;
	ld.global.f32 	%f126, [%rd286+-2048];
	setp.lt.f32 	%p38, %f226, %f126;
	mov.f32 	%f227, %f226;
	mov.u64 	%rd290, %rd289;
	@%p38 bra 	$L__BB1_152;
	setp.lt.f32 	%p39, %f126, %f226;
	mov.f32 	%f227, %f126;
	mov.u64 	%rd290, %rd148;
	@%p39 bra 	$L__BB1_152;
	setp.lt.s64 	%p40, %rd289, %rd148;
	selp.f32 	%f227, %f226, %f126, %p40;
	min.s64 	%rd290, %rd289, %rd148;
$L__BB1_152:
	add.s32 	%r52, %r398, 512;
	cvt.u64.u32 	%rd219, %r52;
	add.s64 	%rd151, %rd198, %rd219;
	ld.global.f32 	%f129, [%rd286+-1024];
	setp.lt.f32 	%p41, %f227, %f129;
	mov.f32 	%f228, %f227;
	mov.u64 	%rd291, %rd290;
	@%p41 bra 	$L__BB1_155;
	setp.lt.f32 	%p42, %f129, %f227;
	mov.f32 	%f228, %f129;
	mov.u64 	%rd291, %rd151;
	@%p42 bra 	$L__BB1_155;
	setp.lt.s64 	%p43, %rd290, %rd151;
	selp.f32 	%f228, %f227, %f129, %p43;
	min.s64 	%rd291, %rd290, %rd151;
$L__BB1_155:
	add.s32 	%r53, %r398, 768;
	cvt.u64.u32 	%rd220, %r53;
	add.s64 	%rd154, %rd198, %rd220;
	ld.global.f32 	%f132, [%rd286];
	setp.lt.f32 	%p44, %f228, %f132;
	mov.f32 	%f229, %f228;
	mov.u64 	%rd292, %rd291;
	@%p44 bra 	$L__BB1_158;
	setp.lt.f32 	%p45, %f132, %f228;
	mov.f32 	%f229, %f132;
	mov.u64 	%rd292, %rd154;
	@%p45 bra 	$L__BB1_158;
	setp.lt.s64 	%p46, %rd291, %rd154;
	selp.f32 	%f229, %f228, %f132, %p46;
	min.s64 	%rd292, %rd291, %rd154;
$L__BB1_158:
	add.s64 	%rd287, %rd287, 1024;
	add.s64 	%rd286, %rd286, 4096;
	add.s64 	%rd285, %rd285, 4096;
	add.s32 	%r399, %r32, 1024;
	add.s32 	%r54, %r32, 512;
	add.s32 	%r398, %r398, 1024;
	setp.lt.s32 	%p47, %r54, %r21;
	@%p47 bra 	$L__BB1_146;
$L__BB1_159:
	// begin inline asm
	mov.u32 %r55, %laneid;
	// end inline asm
	mov.b32 	%r57, %f229;
	mov.b32 	%r73, 1;
	mov.b32 	%r74, 31;
	mov.b32 	%r75, -1;
	// begin inline asm
	shfl.sync.down.b32 %r56, %r57, %r73, %r74, %r75;
	// end inline asm
	mov.b32 	%f136, %r56;
	// begin inline asm
	shfl.sync.down.b32 %r61, %r62, %r73, %r74, %r75;
	// end inline asm
	mov.b64 	{%r67, %r72}, %rd292;
	// begin inline asm
	shfl.sync.down.b32 %r66, %r67, %r73, %r74, %r75;
	// end inline asm
	// begin inline asm
	shfl.sync.down.b32 %r71, %r72, %r73, %r74, %r75;
	// end inline asm
	mov.b64 	%rd161, {%r66, %r71};
	setp.gt.s32 	%p48, %r55, 30;
	setp.lt.f32 	%p49, %f229, %f136;
	or.pred  	%p50, %p48, %p49;
	mov.f32 	%f231, %f229;
	mov.u64 	%rd294, %rd292;
	@%p50 bra 	$L__BB1_162;
	setp.gt.f32 	%p51, %f229, %f136;
	mov.f32 	%f231, %f136;
	mov.u64 	%rd294, %rd161;
	@%p51 bra 	$L__BB1_162;
	setp.lt.s64 	%p52, %rd292, %rd161;
	selp.f32 	%f231, %f229, %f136, %p52;
	min.s64 	%rd294, %rd292, %rd161;
$L__BB1_162:
	mov.b32 	%r77, %f231;
	mov.b32 	%r93, 2;
	mov.b32 	%r94, 31;
	mov.b32 	%r95, -1;
	// begin inline asm
	shfl.sync.down.b32 %r76, %r77, %r93, %r94, %r95;
	// end inline asm
	mov.b32 	%f139, %r76;
	// begin inline asm
	shfl.sync.down.b32 %r81, %r82, %r93, %r94, %r95;
	// end inline asm
	mov.b64 	{%r87, %r92}, %rd294;
	// begin inline asm
	shfl.sync.down.b32 %r86, %r87, %r93, %r94, %r95;
	// end inline asm
	// begin inline asm
	shfl.sync.down.b32 %r91, %r92, %r93, %r94, %r95;
	// end inline asm
	mov.b64 	%rd164, {%r86, %r91};
	setp.gt.s32 	%p53, %r55, 29;
	setp.lt.f32 	%p54, %f231, %f139;
	or.pred  	%p55, %p53, %p54;
	mov.f32 	%f232, %f231;
	mov.u64 	%rd295, %rd294;
	@%p55 bra 	$L__BB1_165;
	setp.gt.f32 	%p56, %f231, %f139;
	mov.f32 	%f232, %f139;
	mov.u64 	%rd295, %rd164;
	@%p56 bra 	$L__BB1_165;
	setp.lt.s64 	%p57, %rd294, %rd164;
	selp.f32 	%f232, %f231, %f139, %p57;
	min.s64 	%rd295, %rd294, %rd164;
$L__BB1_165:
	mov.b32 	%r97, %f232;
	mov.b32 	%r113, 4;
	mov.b32 	%r114, 31;
	mov.b32 	%r115, -1;
	// begin inline asm
	shfl.sync.down.b32 %r96, %r97, %r113, %r114, %r115;
	// end inline asm
	mov.b32 	%f142, %r96;
	// begin inline asm
	shfl.sync.down.b32 %r101, %r102, %r113, %r114, %r115;
	// end inline asm
	mov.b64 	{%r107, %r112}, %rd295;
	// begin inline asm
	shfl.sync.down.b32 %r106, %r107, %r113, %r114, %r115;
	// end inline asm
	// begin inline asm
	shfl.sync.down.b32 %r111, %r112, %r113, %r114, %r115;
	// end inline asm
	mov.b64 	%rd167, {%r106, %r111};
	setp.gt.s32 	%p58, %r55, 27;
	setp.lt.f32 	%p59, %f232, %f142;
	or.pred  	%p60, %p58, %p59;
	mov.f32 	%f233, %f232;
	mov.u64 	%rd296, %rd295;
	@%p60 bra 	$L__BB1_168;
	setp.gt.f32 	%p61, %f232, %f142;
	mov.f32 	%f233, %f142;
	mov.u64 	%rd296, %rd167;
	@%p61 bra 	$L__BB1_168;
	setp.lt.s64 	%p62, %rd295, %rd167;
	selp.f32 	%f233, %f232, %f142, %p62;
	min.s64 	%rd296, %rd295, %rd167;
$L__BB1_168:
	mov.b32 	%r117, %f233;
	mov.b32 	%r133, 8;
	mov.b32 	%r134, 31;
	mov.b32 	%r135, -1;
	// begin inline asm
	shfl.sync.down.b32 %r116, %r117, %r133, %r134, %r135;
	// end inline asm
	mov.b32 	%f145, %r116;
	// begin inline asm
	shfl.sync.down.b32 %r121, %r122, %r133, %r134, %r135;
	// end inline asm
	mov.b64 	{%r127, %r132}, %rd296;
	// begin inline asm
	shfl.sync.down.b32 %r126, %r127, %r133, %r134, %r135;
	// end inline asm
	// begin inline asm
	shfl.sync.down.b32 %r131, %r132, %r133, %r134, %r135;
	// end inline asm
	mov.b64 	%rd170, {%r126, %r131};
	setp.gt.s32 	%p63, %r55, 23;
	setp.lt.f32 	%p64, %f233, %f145;
	or.pred  	%p65, %p63, %p64;
	mov.f32 	%f234, %f233;
	mov.u64 	%rd297, %rd296;
	@%p65 bra 	$L__BB1_171;
	setp.gt.f32 	%p66, %f233, %f145;
	mov.f32 	%f234, %f145;
	mov.u64 	%rd297, %rd170;
	@%p66 bra 	$L__BB1_171;
	setp.lt.s64 	%p67, %rd296, %rd170;
	selp.f32 	%f234, %f233, %f145, %p67;
	min.s64 	%rd297, %rd296, %rd170;
$L__BB1_171:
	mov.b32 	%r137, %f234;
	mov.b32 	%r153, 16;
	mov.b32 	%r154, 31;
	mov.b32 	%r155, -1;
	// begin inline asm
	shfl.sync.down.b32 %r136, %r137, %r153, %r154, %r155;
	// end inline asm
	mov.b32 	%f148, %r136;
	// begin inline asm
	shfl.sync.down.b32 %r141, %r142, %r153, %r154, %r155;
	// end inline asm
	mov.b64 	{%r147, %r152}, %rd297;
	// begin inline asm
	shfl.sync.down.b32 %r146, %r147, %r153, %r154, %r155;
	// end inline asm
	// begin inline asm
	shfl.sync.down.b32 %r151, %r152, %r153, %r154, %r155;
	// end inline asm
	mov.b64 	%rd173, {%r146, %r151};
	setp.gt.s32 	%p68, %r55, 15;
	setp.lt.f32 	%p69, %f234, %f148;
	or.pred  	%p70, %p68, %p69;
	mov.f32 	%f242, %f234;
	mov.u64 	%rd305, %rd297;
	@%p70 bra 	$L__BB1_174;
	setp.gt.f32 	%p71, %f234, %f148;
	mov.f32 	%f242, %f148;
	mov.u64 	%rd305, %rd173;
	@%p71 bra 	$L__BB1_174;
	setp.lt.s64 	%p72, %rd297, %rd173;
	selp.f32 	%f242, %f234, %f148, %p72;
	min.s64 	%rd305, %rd297, %rd173;
$L__BB1_174:
	setp.ne.s32 	%p73, %r55, 0;
	@%p73 bra 	$L__BB1_176;
	shr.u32 	%r156, %r17, 1;
	and.b32  	%r157, %r156, 496;
	mov.u32 	%r158, _ZN6thrust24THRUST_300001_SM_1000_NS8cuda_cub4core6detail5shmemE;
	add.s32 	%r159, %r158, %r157;
	st.shared.f32 	[%r159+8], %f242;
	st.shared.u64 	[%r159+16], %rd305;
$L__BB1_176:
	bar.sync 	0;
	setp.ne.s32 	%p74, %r17, 0;
	@%p74 bra 	$L__BB1_198;
	ld.shared.f32 	%f151, [_ZN6thrust24THRUST_300001_SM_1000_NS8cuda_cub4core6detail5shmemE+24];
	ld.shared.u64 	%rd176, [_ZN6thrust24THRUST_300001_SM_1000_NS8cuda_cub4core6detail5shmemE+32];
	setp.lt.f32 	%p75, %f242, %f151;
	mov.f32 	%f236, %f242;
	mov.u64 	%rd299, %rd305;
	@%p75 bra 	$L__BB1_180;
	setp.lt.f32 	%p76, %f151, %f242;
	mov.f32 	%f236, %f151;
	mov.u64 	%rd299, %rd176;
	@%p76 bra 	$L__BB1_180;
	setp.lt.s64 	%p77, %rd305, %rd176;
	selp.f32 	%f236, %f242, %f151, %p77;
	min.s64 	%rd299, %rd305, %rd176;
$L__BB1_180:
	ld.shared.f32 	%f154, [_ZN6thrust24THRUST_300001_SM_1000_NS8cuda_cub4core6detail5shmemE+40];
	ld.shared.u64 	%rd179, [_ZN6thrust24THRUST_300001_SM_1000_NS8cuda_cub4core6detail5shmemE+48];
	setp.lt.f32 	%p78, %f236, %f154;
	mov.f32 	%f237, %f236;
	mov.u64 	%rd300, %rd299;
	@%p78 bra 	$L__BB1_183;
	setp.lt.f32 	%p79, %f154, %f236;
	mov.f32 	%f237, %f154;
	mov.u64 	%rd300, %rd179;
	@%p79 bra 	$L__BB1_183;
	setp.lt.s64 	%p80, %rd299, %rd179;
	selp.f32 	%f237, %f236, %f154, %p80;
	min.s64 	%rd300, %rd299, %rd179;
$L__BB1_183:
	ld.shared.f32 	%f157, [_ZN6thrust24THRUST_300001_SM_1000_NS8cuda_cub4core6detail5shmemE+56];
	ld.shared.u64 	%rd182, [_ZN6thrust24THRUST_300001_SM_1000_NS8cuda_cub4core6detail5shmemE+64];
	setp.lt.f32 	%p81, %f237, %f157;
	mov.f32 	%f238, %f237;
	mov.u64 	%rd301, %rd300;
	@%p81 bra 	$L__BB1_186;
	setp.lt.f32 	%p82, %f157, %f237;
	mov.f32 	%f238, %f157;
	mov.u64 	%rd301, %rd182;
	@%p82 bra 	$L__BB1_186;
	setp.lt.s64 	%p83, %rd300, %rd182;
	selp.f32 	%f238, %f237, %f157, %p83;
	min.s64 	%rd301, %rd300, %rd182;
$L__BB1_186:
	ld.shared.f32 	%f160, [_ZN6thrust24THRUST_300001_SM_1000_NS8cuda_cub4core6detail5shmemE+72];
	ld.shared.u64 	%rd185, [_ZN6thrust24THRUST_300001_SM_1000_NS8cuda_cub4core6detail5shmemE+80];
	setp.lt.f32 	%p84, %f238, %f160;
	mov.f32 	%f239, %f238;
	mov.u64 	%rd302, %rd301;
	@%p84 bra 	$L__BB1_189;
	setp.lt.f32 	%p85, %f160, %f238;
	mov.f32 	%f239, %f160;
	mov.u64 	%rd302, %rd185;
	@%p85 bra 	$L__BB1_189;
	setp.lt.s64 	%p86, %rd301, %rd185;
	selp.f32 	%f239, %f238, %f160, %p86;
	min.s64 	%rd302, %rd301, %rd185;
$L__BB1_189:
	ld.shared.f32 	%f163, [_ZN6thrust24THRUST_300001_SM_1000_NS8cuda_cub4core6detail5shmemE+88];
	ld.shared.u64 	%rd188, [_ZN6thrust24THRUST_300001_SM_1000_NS8cuda_cub4core6detail5shmemE+96];
	setp.lt.f32 	%p87, %f239, %f163;
	mov.f32 	%f240, %f239;
	mov.u64 	%rd303, %rd302;
	@%p87 bra 	$L__BB1_192;
	setp.lt.f32 	%p88, %f163, %f239;
	mov.f32 	%f240, %f163;
	mov.u64 	%rd303, %rd188;
	@%p88 bra 	$L__BB1_192;
	setp.lt.s64 	%p89, %rd302, %rd188;
	selp.f32 	%f240, %f239, %f163, %p89;
	min.s64 	%rd303, %rd302, %rd188;
$L__BB1_192:
	ld.shared.f32 	%f166, [_ZN6thrust24THRUST_300001_SM_1000_NS8cuda_cub4core6detail5shmemE+104];
	ld.shared.u64 	%rd191, [_ZN6thrust24THRUST_300001_SM_1000_NS8cuda_cub4core6detail5shmemE+112];
	setp.lt.f32 	%p90, %f240, %f166;
	mov.f32 	%f241, %f240;
	mov.u64 	%rd304, %rd303;
	@%p90 bra 	$L__BB1_195;
	setp.lt.f32 	%p91, %f166, %f240;
	mov.f32 	%f241, %f166;
	mov.u64 	%rd304, %rd191;
	@%p91 bra 	$L__BB1_195;
	setp.lt.s64 	%p92, %rd303, %rd191;
	selp.f32 	%f241, %f240, %f166, %p92;
	min.s64 	%rd304, %rd303, %rd191;
$L__BB1_195:
	ld.shared.f32 	%f169, [_ZN6thrust24THRUST_300001_SM_1000_NS8cuda_cub4core6detail5shmemE+120];
	ld.shared.u64 	%rd194, [_ZN6thrust24THRUST_300001_SM_1000_NS8cuda_cub4core6detail5shmemE+128];
	setp.lt.f32 	%p93, %f241, %f169;
	mov.f32 	%f242, %f241;
	mov.u64 	%rd305, %rd304;
	@%p93 bra 	$L__BB1_198;
	setp.lt.f32 	%p94, %f169, %f241;
	mov.f32 	%f242, %f169;
	mov.u64 	%rd305, %rd194;
	@%p94 bra 	$L__BB1_198;
	setp.lt.s64 	%p95, %rd304, %rd194;
	selp.f32 	%f242, %f241, %f169, %p95;
	min.s64 	%rd305, %rd304, %rd194;
$L__BB1_198:
	mov.u32 	%r387, %tid.x;
	setp.ne.s32 	%p222, %r387, 0;
	@%p222 bra 	$L__BB1_200;
	ld.param.u64 	%rd234, [_ZN6thrust24THRUST_300001_SM_1000_NS8cuda_cub4core6detail13_kernel_agentINS1_8__reduce11ReduceAgentINS0_12zip_iteratorIN4cuda3std3__45tupleIJNS0_10device_ptrIfEENS0_17counting_iteratorIlNS0_11use_defaultESF_SF_EEEEEEEPNSB_IJflEEESJ_iNS1_9__extrema9arg_min_fIflNSA_4lessIfEEEEEEJSI_SK_iSP_EEEvDpT0__param_1];
	cvta.to.global.u64 	%rd233, %rd234;
	st.global.f32 	[%rd233], %f242;
	st.global.u64 	[%rd233+8], %rd305;
$L__BB1_200:
	ret;

}
	// .globl	_ZN6thrust24THRUST_300001_SM_1000_NS8cuda_cub4core6detail13_kernel_agentINS1_8__reduce11ReduceAgentINS0_12zip_iteratorIN4cuda3std3__45tupleIJNS0_10device_ptrIfEENS0_17counting_iteratorIlNS0_11use_defaultESF_SF_EEEEEEEPNSB_IJflEEESJ_iNS1_9__extrema9arg_min_fIflNSA_4lessIfEEEEEEJSI_SK_iN3cub18CUB_300001_SM_100013GridEvenShareIiEENSS_9GridQueueIjEESP_EEEvDpT0_
.visible .entry _ZN6thrust24THRUST_300001_SM_1000_NS8cuda_cub4core6detail13_kernel_agentINS1_8__reduce11ReduceAgentINS0_12zip_iteratorIN4cuda3std3__45tupleIJNS0_10device_ptrIfEENS0_17counting_iteratorIlNS0_11use_defaultESF_SF_EEEEEEEPNSB_IJflEEESJ_iNS1_9__extrema9arg_min_fIflNSA_4lessIfEEEEEEJSI_SK_iN3cub18CUB_300001_SM_100013GridEvenShareIiEENSS_9GridQueueIjEESP_EEEvDpT0_(
	.param .align 8 .b8 _ZN6thrust24THRUST_300001_SM_1000_NS8cuda_cub4core6detail13_kernel_agentINS1_8__reduce11ReduceAgentINS0_12zip_iteratorIN4cuda3std3__45tupleIJNS0_10device_ptrIfEENS0_17counting_iteratorIlNS0_11use_defaultESF_SF_EEEEEEEPNSB_IJflEEESJ_iNS1_9__extrema9arg_min_fIflNSA_4lessIfEEEEEEJSI_SK_iN3cub18CUB_300001_SM_100013GridEvenShareIiEENSS_9GridQueueIjEESP_EEEvDpT0__param_0[16],
	.param .u64 .ptr .align 1 _ZN6thrust24THRUST_300001_SM_1000_NS8cuda_cub4core6detail13_kernel_agentINS1_8__reduce11ReduceAgentINS0_12zip_iteratorIN4cuda3std3__45tupleIJNS0_10device_ptrIfEENS0_17counting_iteratorIlNS0_11use_defaultESF_SF_EEEEEEEPNSB_IJflEEESJ_iNS1_9__extrema9arg_min_fIflNSA_4lessIfEEEEEEJSI_SK_iN3cub18CUB_300001_SM_100013GridEvenShareIiEENSS_9GridQueueIjEESP_EEEvDpT0__param_1,
	.param .u32 _ZN6thrust24THRUST_300001_SM_1000_NS8cuda_cub4core6detail13_kernel_agentINS1_8__reduce11ReduceAgentINS0_12zip_iteratorIN4cuda3std3__45tupleIJNS0_10device_ptrIfEENS0_17counting_iteratorIlNS0_11use_defaultESF_SF_EEEEEEEPNSB_IJflEEESJ_iNS1_9__extrema9arg_min_fIflNSA_4lessIfEEEEEEJSI_SK_iN3cub18CUB_300001_SM_100013GridEvenShareIiEENSS_9GridQueueIjEESP_EEEvDpT0__param_2,
	.param .align 4 .b8 _ZN6thrust24THRUST_300001_SM_1000_NS8cuda_cub4core6detail13_kernel_agentINS1_8__reduce11ReduceAgentINS0_12zip_iteratorIN4cuda3std3__45tupleIJNS0_10device_ptrIfEENS0_17counting_iteratorIlNS0_11use_defaultESF_SF_EEEEEEEPNSB_IJflEEESJ_iNS1_9__extrema9arg_min_fIflNSA_4lessIfEEEEEEJSI_SK_iN3cub18CUB_300001_SM_100013GridEvenShareIiEENSS_9GridQueueIjEESP_EEEvDpT0__param_3[40],
	.param .align 8 .b8 _ZN6thrust24THRUST_300001_SM_1000_NS8cuda_cub4core6detail13_kernel_agentINS1_8__reduce11ReduceAgentINS0_12zip_iteratorIN4cuda3std3__45tupleIJNS0_10device_ptrIfEENS0_17counting_iteratorIlNS0_11use_defaultESF_SF_EEEEEEEPNSB_IJflEEESJ_iNS1_9__extrema9arg_min_fIflNSA_4lessIfEEEEEEJSI_SK_iN3cub18CUB_300001_SM_100013GridEvenShareIiEENSS_9GridQueueIjEESP_EEEvDpT0__param_4[8],
	.param .align 1 .b8 _ZN6thrust24THRUST_300001_SM_1000_NS8cuda_cub4core6detail13_kernel_agentINS1_8__reduce11ReduceAgentINS0_12zip_iteratorIN4cuda3std3__45tupleIJNS0_10device_ptrIfEENS0_17counting_iteratorIlNS0_11use_defaultESF_SF_EEEEEEEPNSB_IJflEEESJ_iNS1_9__extrema9arg_min_fIflNSA_4lessIfEEEEEEJSI_SK_iN3cub18CUB_300001_SM_100013GridEvenShareIiEENSS_9GridQueueIjEESP_EEEvDpT0__param_5[1]
)
.maxntid 256
{
	.reg .pred 	%p<225>;
	.reg .b32 	%r<437>;
	.reg .b32 	%f<243>;
	.reg .b64 	%rd<287>;

	ld.param.u64 	%rd3, [_ZN6thrust24THRUST_300001_SM_1000_NS8cuda_cub4core6detail13_kernel_agentINS1_8__reduce11ReduceAgentINS0_12zip_iteratorIN4cuda3std3__45tupleIJNS0_10device_ptrIfEENS0_17counting_iteratorIlNS0_11use_defaultESF_SF_EEEEEEEPNSB_IJflEEESJ_iNS1_9__extrema9arg_min_fIflNSA_4lessIfEEEEEEJSI_SK_iN3cub18CUB_300001_SM_100013GridEvenShareIiEENSS_9GridQueueIjEESP_EEEvDpT0__param_0+8];
	ld.param.u64 	%rd184, [_ZN6thrust24THRUST_300001_SM_1000_NS8cuda_cub4core6detail13_kernel_agentINS1_8__reduce11ReduceAgentINS0_12zip_iteratorIN4cuda3std3__45tupleIJNS0_10device_ptrIfEENS0_17counting_iteratorIlNS0_11use_defaultESF_SF_EEEEEEEPNSB_IJflEEESJ_iNS1_9__extrema9arg_min_fIflNSA_4lessIfEEEEEEJSI_SK_iN3cub18CUB_300001_SM_100013GridEvenShareIiEENSS_9GridQueueIjEESP_EEEvDpT0__param_0];
	ld.param.u64 	%rd185, [_ZN6thrust24THRUST_300001_SM_1000_NS8cuda_cub4core6detail13_kernel_agentINS1_8__reduce11ReduceAgentINS0_12zip_iteratorIN4cuda3std3__45tupleIJNS0_10device_ptrIfEENS0_17counting_iteratorIlNS0_11use_defaultESF_SF_EEEEEEEPNSB_IJflEEESJ_iNS1_9__extrema9arg_min_fIflNSA_4lessIfEEEEEEJSI_SK_iN3cub18CUB_300001_SM_100013GridEvenShareIiEENSS_9GridQueueIjEESP_EEEvDpT0__param_4];
	ld.param.u32 	%r66, [_ZN6thrust24THRUST_300001_SM_1000_NS8cuda_cub4core6detail13_kernel_agentINS1_8__reduce11ReduceAgentINS0_12zip_iteratorIN4cuda3std3__45tupleIJNS0_10device_ptrIfEENS0_17counting_iteratorIlNS0_11use_defaultESF_SF_EEEEEEEPNSB_IJflEEESJ_iNS1_9__extrema9arg_min_fIflNSA_4lessIfEEEEEEJSI_SK_iN3cub18CUB_300001_SM_100013GridEvenShareIiEENSS_9GridQueueIjEESP_EEEvDpT0__param_2];
	cvta.to.global.u64 	%rd1, %rd185;
	cvta.to.global.u64 	%rd2, %rd184;
	mov.u32 	%r1, %ctaid.x;
	mul.lo.s32 	%r2, %r1, 1280;
	mov.u32 	%r67, %nctaid.x;
	mul.lo.s32 	%r3, %r67, 1280;
	add.s32 	%r68, %r2, 1280;
	setp.le.s32 	%p1, %r68, %r66;
	@%p1 bra 	$L__BB2_111;
	sub.s32 	%r4, %r66, %r2;
	mov.u32 	%r5, %tid.x;
	setp.ge.s32 	%p98, %r5, %r4;
	mov.f32 	%f188, 0f00000000;
	mov.b64 	%rd232, 0;
	mov.u32 	%r420, %r5;
	@%p98 bra 	$L__BB2_3;
	add.s32 	%r190, %r2, %r5;
	cvt.s64.s32 	%rd207, %r190;
	mul.wide.s32 	%rd208, %r190, 4;
	add.s64 	%rd209, %rd2, %rd208;
	add.s64 	%rd232, %rd3, %rd207;
	ld.global.f32 	%f188, [%rd209];
	add.s32 	%r420, %r5, 256;
$L__BB2_3:
	setp.ge.s32 	%p99, %r420, %r4;
	@%p99 bra 	$L__BB2_25;
	not.b32 	%r191, %r420;
	add.s32 	%r192, %r66, %r191;
	sub.s32 	%r8, %r192, %r2;
	and.b32  	%r193, %r8, 768;
	setp.eq.s32 	%p100, %r193, 768;
	@%p100 bra 	$L__BB2_10;
	add.s32 	%r418, %r420, %r2;
	shr.u32 	%r194, %r8, 8;
	add.s32 	%r195, %r194, 1;
	and.b32  	%r196, %r195, 3;
	neg.s32 	%r417, %r196;
$L__BB2_6:
	.pragma "nounroll";
	mov.u64 	%rd6, %rd232;
	mov.f32 	%f3, %f188;
	cvt.s64.s32 	%rd211, %r418;
	add.s64 	%rd7, %rd3, %rd211;
	mul.wide.s32 	%rd212, %r418, 4;
	add.s64 	%rd213, %rd2, %rd212;
	ld.global.f32 	%f4, [%rd213];
	setp.lt.f32 	%p101, %f3, %f4;
	@%p101 bra 	$L__BB2_9;
	setp.lt.f32 	%p102, %f4, %f3;
	mov.u64 	%rd232, %rd7;
	mov.f32 	%f188, %f4;
	@%p102 bra 	$L__BB2_9;
	setp.lt.s64 	%p103, %rd6, %rd7;
	min.s64 	%rd232, %rd6, %rd7;
	selp.f32 	%f188, %f3, %f4, %p103;
$L__BB2_9:
	add.s32 	%r420, %r420, 256;
	add.s32 	%r418, %r418, 256;
	add.s32 	%r417, %r417, 1;
	setp.ne.s32 	%p104, %r417, 0;
	@%p104 bra 	$L__BB2_6;
$L__BB2_10:
	setp.lt.u32 	%p105, %r8, 768;
	@%p105 bra 	$L__BB2_25;
	add.s32 	%r421, %r420, %r2;
	add.s32 	%r424, %r421, 256;
	add.s32 	%r423, %r421, 512;
	add.s32 	%r422, %r421, 768;
	add.s64 	%rd12, %rd2, 2048;
$L__BB2_12:
	cvt.s64.s32 	%rd214, %r424;
	add.s64 	%rd14, %rd3, %rd214;
	cvt.s64.s32 	%rd215, %r423;
	add.s64 	%rd15, %rd3, %rd215;
	cvt.s64.s32 	%rd216, %r422;
	add.s64 	%rd16, %rd3, %rd216;
	cvt.s64.s32 	%rd217, %r421;
	mul.wide.s32 	%rd218, %r421, 4;
	add.s64 	%rd17, %rd12, %rd218;
	add.s64 	%rd18, %rd3, %rd217;
	ld.global.f32 	%f10, [%rd17+-2048];
	setp.lt.f32 	%p106, %f188, %f10;
	mov.u64 	%rd229, %rd232;
	mov.f32 	%f185, %f188;
	@%p106 bra 	$L__BB2_15;
	setp.lt.f32 	%p107, %f10, %f188;
	mov.u64 	%rd229, %rd18;
	mov.f32 	%f185, %f10;
	@%p107 bra 	$L__BB2_15;
	setp.lt.s64 	%p108, %rd232, %rd18;
	min.s64 	%rd229, %rd232, %rd18;
	selp.f32 	%f185, %f188, %f10, %p108;
$L__BB2_15:
	ld.global.f32 	%f13, [%rd17+-1024];
	setp.lt.f32 	%p109, %f185, %f13;
	mov.u64 	%rd230, %rd229;
	mov.f32 	%f186, %f185;
	@%p109 bra 	$L__BB2_18;
	setp.lt.f32 	%p110, %f13, %f185;
	mov.u64 	%rd230, %rd14;
	mov.f32 	%f186, %f13;
	@%p110 bra 	$L__BB2_18;
	setp.lt.s64 	%p111, %rd229, %rd14;
	min.s64 	%rd230, %rd229, %rd14;
	selp.f32 	%f186, %f185, %f13, %p111;
$L__BB2_18:
	ld.global.f32 	%f16, [%rd17];
	setp.lt.f32 	%p112, %f186, %f16;
	mov.u64 	%rd231, %rd230;
	mov.f32 	%f187, %f186;
	@%p112 bra 	$L__BB2_21;
	setp.lt.f32 	%p113, %f16, %f186;
	mov.u64 	%rd231, %rd15;
	mov.f32 	%f187, %f16;
	@%p113 bra 	$L__BB2_21;
	setp.lt.s64 	%p114, %rd230, %rd15;
	min.s64 	%rd231, %rd230, %rd15;
	selp.f32 	%f187, %f186, %f16, %p114;
$L__BB2_21:
	ld.global.f32 	%f19, [%rd17+1024];
	setp.lt.f32 	%p115, %f187, %f19;
	mov.u64 	%rd232, %rd231;
	mov.f32 	%f188, %f187;
	@%p115 bra 	$L__BB2_24;
	setp.lt.f32 	%p116, %f19, %f187;
	mov.u64 	%rd232, %rd16;
	mov.f32 	%f188, %f19;
	@%p116 bra 	$L__BB2_24;
	setp.lt.s64 	%p117, %rd231, %rd16;
	min.s64 	%rd232, %rd231, %rd16;
	selp.f32 	%f188, %f187, %f19, %p117;
$L__BB2_24:
	add.s32 	%r420, %r420, 1024;
	add.s32 	%r424, %r424, 1024;
	add.s32 	%r423, %r423, 1024;
	add.s32 	%r422, %r422, 1024;
	add.s32 	%r421, %r421, 1024;
	setp.lt.s32 	%p118, %r420, %r4;
	@%p118 bra 	$L__BB2_12;
$L__BB2_25:
	setp.lt.s32 	%p119, %r4, 256;
	@%p119 bra 	$L__BB2_65;
	// begin inline asm
	mov.u32 %r310, %laneid;
	// end inline asm
	mov.b32 	%r312, %f188;
	mov.b32 	%r328, 1;
	mov.b32 	%r329, 31;
	mov.b32 	%r330, -1;
	// begin inline asm
	shfl.sync.down.b32 %r311, %r312, %r328, %r329, %r330;
	// end inline asm
	mov.b32 	%f23, %r311;
	// begin inline asm
	shfl.sync.down.b32 %r316, %r317, %r328, %r329, %r330;
	// end inline asm
	mov.b64 	{%r322, %r327}, %rd232;
	// begin inline asm
	shfl.sync.down.b32 %r321, %r322, %r328, %r329, %r330;
	// end inline asm
	// begin inline asm
	shfl.sync.down.b32 %r326, %r327, %r328, %r329, %r330;
	// end inline asm
	mov.b64 	%rd28, {%r321, %r326};
	setp.gt.s32 	%p176, %r310, 30;
	setp.lt.f32 	%p177, %f188, %f23;
	or.pred  	%p178, %p176, %p177;
	mov.u64 	%rd234, %rd232;
	mov.f32 	%f190, %f188;
	@%p178 bra 	$L__BB2_29;
	setp.gt.f32 	%p179, %f188, %f23;
	mov.u64 	%rd234, %rd28;
	mov.f32 	%f190, %f23;
	@%p179 bra 	$L__BB2_29;
	setp.lt.s64 	%p180, %rd232, %rd28;
	min.s64 	%rd234, %rd232, %rd28;
	selp.f32 	%f190, %f188, %f23, %p180;
$L__BB2_29:
	mov.b32 	%r332, %f190;
	mov.b32 	%r348, 2;
	mov.b32 	%r349, 31;
	mov.b32 	%r350, -1;
	// begin inline asm
	shfl.sync.down.b32 %r331, %r332, %r348, %r349, %r350;
	// end inline asm
	mov.b32 	%f26, %r331;
	// begin inline asm
	shfl.sync.down.b32 %r336, %r337, %r348, %r349, %r350;
	// end inline asm
	mov.b64 	{%r342, %r347}, %rd234;
	// begin inline asm
	shfl.sync.down.b32 %r341, %r342, %r348, %r349, %r350;
	// end inline asm
	// begin inline asm
	shfl.sync.down.b32 %r346, %r347, %r348, %r349, %r350;
	// end inline asm
	mov.b64 	%rd31, {%r341, %r346};
	setp.gt.s32 	%p181, %r310, 29;
	setp.lt.f32 	%p182, %f190, %f26;
	or.pred  	%p183, %p181, %p182;
	mov.u64 	%rd235, %rd234;
	mov.f32 	%f191, %f190;
	@%p183 bra 	$L__BB2_32;
	setp.gt.f32 	%p184, %f190, %f26;
	mov.u64 	%rd235, %rd31;
	mov.f32 	%f191, %f26;
	@%p184 bra 	$L__BB2_32;
	setp.lt.s64 	%p185, %rd234, %rd31;
	min.s64 	%rd235, %rd234, %rd31;
	selp.f32 	%f191, %f190, %f26, %p185;
$L__BB2_32:
	mov.b32 	%r352, %f191;
	mov.b32 	%r368, 4;
	mov.b32 	%r369, 31;
	mov.b32 	%r370, -1;
	// begin inline asm
	shfl.sync.down.b32 %r351, %r352, %r368, %r369, %r370;
	// end inline asm
	mov.b32 	%f29, %r351;
	// begin inline asm
	shfl.sync.down.b32 %r356, %r357, %r368, %r369, %r370;
	// end inline asm
	mov.b64 	{%r362, %r367}, %rd235;
	// begin inline asm
	shfl.sync.down.b32 %r361, %r362, %r368, %r369, %r370;
	// end inline asm
	// begin inline asm
	shfl.sync.down.b32 %r366, %r367, %r368, %r369, %r370;
	// end inline asm
	mov.b64 	%rd34, {%r361, %r366};
	setp.gt.s32 	%p186, %r310, 27;
	setp.lt.f32 	%p187, %f191, %f29;
	or.pred  	%p188, %p186, %p187;
	mov.u64 	%rd236, %rd235;
	mov.f32 	%f192, %f191;
	@%p188 bra 	$L__BB2_35;
	setp.gt.f32 	%p189, %f191, %f29;
	mov.u64 	%rd236, %rd34;
	mov.f32 	%f192, %f29;
	@%p189 bra 	$L__BB2_35;
	setp.lt.s64 	%p190, %rd235, %rd34;
	min.s64 	%rd236, %rd235, %rd34;
	selp.f32 	%f192, %f191, %f29, %p190;
$L__BB2_35:
	mov.b32 	%r372, %f192;
	mov.b32 	%r388, 8;
	mov.b32 	%r389, 31;
	mov.b32 	%r390, -1;
	// begin inline asm
	shfl.sync.down.b32 %r371, %r372, %r388, %r389, %r390;
	// end inline asm
	mov.b32 	%f32, %r371;
	// begin inline asm
	shfl.sync.down.b32 %r376, %r377, %r388, %r389, %r390;
	// end inline asm
	mov.b64 	{%r382, %r387}, %rd236;
	// begin inline asm
	shfl.sync.down.b32 %r381, %r382, %r388, %r389, %r390;
	// end inline asm
	// begin inline asm
	shfl.sync.down.b32 %r386, %r387, %r388, %r389, %r390;
	// end inline asm
	mov.b64 	%rd37, {%r381, %r386};
	setp.gt.s32 	%p191, %r310, 23;
	setp.lt.f32 	%p192, %f192, %f32;
	or.pred  	%p193, %p191, %p192;
	mov.u64 	%rd237, %rd236;
	mov.f32 	%f193, %f192;
	@%p193 bra 	$L__BB2_38;
	setp.gt.f32 	%p194, %f192, %f32;
	mov.u64 	%rd237, %rd37;
	mov.f32 	%f193, %f32;
	@%p194 bra 	$L__BB2_38;
	setp.lt.s64 	%p195, %rd236, %rd37;
	min.s64 	%rd237, %rd236, %rd37;
	selp.f32 	%f193, %f192, %f32, %p195;
$L__BB2_38:
	mov.b32 	%r392, %f193;
	mov.b32 	%r408, 16;
	mov.b32 	%r409, 31;
	mov.b32 	%r410, -1;
	// begin inline asm
	shfl.sync.down.b32 %r391, %r392, %r408, %r409, %r410;
	// end inline asm
	mov.b32 	%f35, %r391;
	// begin inline asm
	shfl.sync.down.b32 %r396, %r397, %r408, %r409, %r410;
	// end inline asm
	mov.b64 	{%r402, %r407}, %rd237;
	// begin inline asm
	shfl.sync.down.b32 %r401, %r402, %r408, %r409, %r410;
	// end inline asm
	// begin inline asm
	shfl.sync.down.b32 %r406, %r407, %r408, %r409, %r410;
	// end inline asm
	mov.b64 	%rd40, {%r401, %r406};
	setp.gt.s32 	%p196, %r310, 15;
	setp.lt.f32 	%p197, %f193, %f35;
	or.pred  	%p198, %p196, %p197;
	mov.u64 	%rd286, %rd237;
	mov.f32 	%f242, %f193;
	@%p198 bra 	$L__BB2_41;
	setp.gt.f32 	%p199, %f193, %f35;
	mov.u64 	%rd286, %rd40;
	mov.f32 	%f242, %f35;
	@%p199 bra 	$L__BB2_41;
	setp.lt.s64 	%p200, %rd237, %rd40;
	min.s64 	%rd286, %rd237, %rd40;
	selp.f32 	%f242, %f193, %f35, %p200;
$L__BB2_41:
	setp.ne.s32 	%p201, %r310, 0;
	@%p201 bra 	$L__BB2_43;
	shr.u32 	%r411, %r5, 1;
	and.b32  	%r412, %r411, 496;
	mov.u32 	%r413, _ZN6thrust24THRUST_300001_SM_1000_NS8cuda_cub4core6detail5shmemE;
	add.s32 	%r414, %r413, %r412;
	st.shared.f32 	[%r414+8], %f242;
	st.shared.u64 	[%r414+16], %rd286;
$L__BB2_43:
	bar.sync 	0;
	setp.ne.s32 	%p202, %r5, 0;
	@%p202 bra 	$L__BB2_201;
	ld.shared.f32 	%f38, [_ZN6thrust24THRUST_300001_SM_1000_NS8cuda_cub4core6detail5shmemE+24];
	ld.shared.u64 	%rd43, [_ZN6thrust24THRUST_300001_SM_1000_NS8cuda_cub4core6detail5shmemE+32];
	setp.lt.f32 	%p203, %f242, %f38;
	mov.u64 	%rd239, %rd286;
	mov.f32 	%f195, %f242;
	@%p203 bra 	$L__BB2_47;
	setp.lt.f32 	%p204, %f38, %f242;
	mov.u64 	%rd239, %rd43;
	mov.f32 	%f195, %f38;
	@%p204 bra 	$L__BB2_47;
	setp.lt.s64 	%p205, %rd286, %rd43;
	min.s64 	%rd239, %rd286, %rd43;
	selp.f32 	%f195, %f242, %f38, %p205;
$L__BB2_47:
	ld.shared.f32 	%f41, [_ZN6thrust24THRUST_300001_SM_1000_NS8cuda_cub4core6detail5shmemE+40];
	ld.shared.u64 	%rd46, [_ZN6thrust24THRUST_300001_SM_1000_NS8cuda_cub4core6detail5shmemE+48];
	setp.lt.f32 	%p206, %f195, %f41;
	mov.u64 	%rd240, %rd239;
	mov.f32 	%f196, %f195;
	@%p206 bra 	$L__BB2_50;
	setp.lt.f32 	%p207, %f41, %f195;
	mov.u64 	%rd240, %rd46;
	mov.f32 	%f196, %f41;
	@%p207 bra 	$L__BB2_50;
	setp.lt.s64 	%p208, %rd239, %rd46;
	min.s64 	%rd240, %rd239, %rd46;
	selp.f32 	%f196, %f195, %f41, %p208;
$L__BB2_50:
	ld.shared.f32 	%f44, [_ZN6thrust24THRUST_300001_SM_1000_NS8cuda_cub4core6detail5shmemE+56];
	ld.shared.u64 	%rd49, [_ZN6thrust24THRUST_300001_SM_1000_NS8cuda_cub4core6detail5shmemE+64];
	setp.lt.f32 	%p209, %f196, %f44;
	mov.u64 	%rd241, %rd240;
	mov.f32 	%f197, %f196;
	@%p209 bra 	$L__BB2_53;
	setp.lt.f32 	%p210, %f44, %f196;
	mov.u64 	%rd241, %rd49;
	mov.f32 	%f197, %f44;
	@%p210 bra 	$L__BB2_53;
	setp.lt.s64 	%p211, %rd240, %rd49;
	min.s64 	%rd241, %rd240, %rd49;
	selp.f32 	%f197, %f196, %f44, %p211;
$L__BB2_53:
	ld.shared.f32 	%f47, [_ZN6thrust24THRUST_300001_SM_1000_NS8cuda_cub4core6detail5shmemE+72];
	ld.shared.u64 	%rd52, [_ZN6thrust24THRUST_300001_SM_1000_NS8cuda_cub4core6detail5shmemE+80];
	setp.lt.f32 	%p212, %f197, %f47;
	mov.u64 	%rd242, %rd241;
	mov.f32 	%f198, %f197;
	@%p212 bra 	$L__BB2_56;
	setp.lt.f32 	%p213, %f47, %f197;
	mov.u64 	%rd242, %rd52;
	mov.f32 	%f198, %f47;
	@%p213 bra 	$L__BB2_56;
	setp.lt.s64 	%p214, %rd241, %rd52;
	min.s64 	%rd242, %rd241, %rd52;
	selp.f32 	%f198, %f197, %f47, %p214;
$L__BB2_56:
	ld.shared.f32 	%f50, [_ZN6thrust24THRUST_300001_SM_1000_NS8cuda_cub4core6detail5shmemE+88];
	ld.shared.u64 	%rd55, [_ZN6thrust24THRUST_300001_SM_1000_NS8cuda_cub4core6detail5shmemE+96];
	setp.lt.f32 	%p215, %f198, %f50;
	mov.f32 	%f199, %f198;
	mov.u64 	%rd243, %rd242;
	@%p215 bra 	$L__BB2_59;
	setp.lt.f32 	%p216, %f50, %f198;
	mov.f32 	%f199, %f50;
	mov.u64 	%rd243, %rd55;
	@%p216 bra 	$L__BB2_59;
	setp.lt.s64 	%p217, %rd242, %rd55;
	selp.f32 	%f199, %f198, %f50, %p217;
	min.s64 	%rd243, %rd242, %rd55;
$L__BB2_59:
	ld.shared.f32 	%f53, [_ZN6thrust24THRUST_300001_SM_1000_NS8cuda_cub4core6detail5shmemE+104];
	ld.shared.u64 	%rd58, [_ZN6thrust24THRUST_300001_SM_1000_NS8cuda_cub4core6detail5shmemE+112];
	setp.lt.f32 	%p218, %f199, %f53;
	mov.f32 	%f200, %f199;
	mov.u64 	%rd244, %rd243;
	@%p218 bra 	$L__BB2_62;
	setp.lt.f32 	%p219, %f53, %f199;
	mov.f32 	%f200, %f53;
	mov.u64 	%rd244, %rd58;
	@%p219 bra 	$L__BB2_62;
	setp.lt.s64 	%p220, %rd243, %rd58;
	selp.f32 	%f200, %f199, %f53, %p220;
	min.s64 	%rd244, %rd243, %rd58;
$L__BB2_62:
	ld.shared.f32 	%f56, [_ZN6thrust24THRUST_300001_SM_1000_NS8cuda_cub4core6detail5shmemE+120];
	ld.shared.u64 	%rd61, [_ZN6thrust24THRUST_300001_SM_1000_NS8cuda_cub4core6detail5shmemE+128];
	setp.lt.f32 	%p221, %f200, %f56;
	mov.f32 	%f242, %f200;
	mov.u64 	%rd286, %rd244;
	@%p221 bra 	$L__BB2_201;
	setp.lt.f32 	%p222, %f56, %f200;
	mov.f32 	%f242, %f56;
	mov.u64 	%rd286, %rd61;
	@%p222 bra 	$L__BB2_201;
	setp.lt.s64 	%p223, %rd244, %rd61;
	selp.f32 	%f242, %f200, %f56, %p223;
	min.s64 	%rd286, %rd244, %rd61;
	bra.uni 	$L__BB2_201;
$L__BB2_65:
	// begin inline asm
	mov.u32 %r197, %laneid;
	// end inline asm
	and.b32  	%r218, %r5, 992;
	add.s32 	%r219, %r218, 32;
	setp.gt.s32 	%p120, %r219, %r4;
	not.b32 	%r220, %r218;
	add.s32 	%r221, %r4, %r220;
	selp.b32 	%r216, %r221, 31, %p120;
	mov.b32 	%r199, %f188;
	mov.b32 	%r215, 1;
	mov.b32 	%r217, -1;
	// begin inline asm
	shfl.sync.down.b32 %r198, %r199, %r215, %r216, %r217;
	// end inline asm
	mov.b32 	%f58, %r198;
	// begin inline asm
	shfl.sync.down.b32 %r203, %r204, %r215, %r216, %r217;
	// end inline asm
	mov.b64 	{%r209, %r214}, %rd232;
	// begin inline asm
	shfl.sync.down.b32 %r208, %r209, %r215, %r216, %r217;
	// end inline asm
	// begin inline asm
	shfl.sync.down.b32 %r213, %r214, %r215, %r216, %r217;
	// end inline asm
	mov.b64 	%rd63, {%r208, %r213};
	setp.ge.s32 	%p121, %r197, %r216;
	setp.lt.f32 	%p122, %f188, %f58;
	or.pred  	%p123, %p121, %p122;
	mov.f32 	%f201, %f188;
	mov.u64 	%rd245, %rd232;
	@%p123 bra 	$L__BB2_68;
	setp.gt.f32 	%p124, %f188, %f58;
	mov.f32 	%f201, %f58;
	mov.u64 	%rd245, %rd63;
	@%p124 bra 	$L__BB2_68;
	setp.lt.s64 	%p125, %rd232, %rd63;
	selp.f32 	%f201, %f188, %f58, %p125;
	min.s64 	%rd245, %rd232, %rd63;
$L__BB2_68:
	mov.b32 	%r223, %f201;
	mov.b32 	%r239, 2;
	mov.b32 	%r241, -1;
	// begin inline asm
	shfl.sync.down.b32 %r222, %r223, %r239, %r216, %r241;
	// end inline asm
	mov.b32 	%f61, %r222;
	// begin inline asm
	shfl.sync.down.b32 %r227, %r228, %r239, %r216, %r241;
	// end inline asm
	mov.b64 	{%r233, %r238}, %rd245;
	// begin inline asm
	shfl.sync.down.b32 %r232, %r233, %r239, %r216, %r241;
	// end inline asm
	// begin inline asm
	shfl.sync.down.b32 %r237, %r238, %r239, %r216, %r241;
	// end inline asm
	mov.b64 	%rd66, {%r232, %r237};
	add.s32 	%r242, %r197, 2;
	setp.gt.s32 	%p126, %r242, %r216;
	setp.lt.f32 	%p127, %f201, %f61;
	or.pred  	%p128, %p126, %p127;
	mov.f32 	%f202, %f201;
	mov.u64 	%rd246, %rd245;
	@%p128 bra 	$L__BB2_71;
	setp.gt.f32 	%p129, %f201, %f61;
	mov.f32 	%f202, %f61;
	mov.u64 	%rd246, %rd66;
	@%p129 bra 	$L__BB2_71;
	setp.lt.s64 	%p130, %rd245, %rd66;
	selp.f32 	%f202, %f201, %f61, %p130;
	min.s64 	%rd246, %rd245, %rd66;
$L__BB2_71:
	mov.b32 	%r244, %f202;
	mov.b32 	%r260, 4;
	mov.b32 	%r262, -1;
	// begin inline asm
	shfl.sync.down.b32 %r243, %r244, %r260, %r216, %r262;
	// end inline asm
	mov.b32 	%f64, %r243;
	// begin inline asm
	shfl.sync.down.b32 %r248, %r249, %r260, %r216, %r262;
	// end inline asm
	mov.b64 	{%r254, %r259}, %rd246;
	// begin inline asm
	shfl.sync.down.b32 %r253, %r254, %r260, %r216, %r262;
	// end inline asm
	// begin inline asm
	shfl.sync.down.b32 %r258, %r259, %r260, %r216, %r262;
	// end inline asm
	mov.b64 	%rd69, {%r253, %r258};
	add.s32 	%r263, %r197, 4;
	setp.gt.s32 	%p131, %r263, %r216;
	setp.lt.f32 	%p132, %f202, %f64;
	or.pred  	%p133, %p131, %p132;
	mov.f32 	%f203, %f202;
	mov.u64 	%rd247, %rd246;
	@%p133 bra 	$L__BB2_74;
	setp.gt.f32 	%p134, %f202, %f64;
	mov.f32 	%f203, %f64;
	mov.u64 	%rd247, %rd69;
	@%p134 bra 	$L__BB2_74;
	setp.lt.s64 	%p135, %rd246, %rd69;
	selp.f32 	%f203, %f202, %f64, %p135;
	min.s64 	%rd247, %rd246, %rd69;
$L__BB2_74:
	mov.b32 	%r265, %f203;
	mov.b32 	%r281, 8;
	mov.b32 	%r283, -1;
	// begin inline asm
	shfl.sync.down.b32 %r264, %r265, %r281, %r216, %r283;
	// end inline asm
	mov.b32 	%f67, %r264;
	// begin inline asm
	shfl.sync.down.b32 %r269, %r270, %r281, %r216, %r283;
	// end inline asm
	mov.b64 	{%r275, %r280}, %rd247;
	// begin inline asm
	shfl.sync.down.b32 %r274, %r275, %r281, %r216, %r283;
	// end inline asm
	// begin inline asm
	shfl.sync.down.b32 %r279, %r280, %r281, %r216, %r283;
	// end inline asm
	mov.b64 	%rd72, {%r274, %r279};
	add.s32 	%r284, %r197, 8;
	setp.gt.s32 	%p136, %r284, %r216;
	setp.lt.f32 	%p137, %f203, %f67;
	or.pred  	%p138, %p136, %p137;
	mov.f32 	%f204, %f203;
	mov.u64 	%rd248, %rd247;
	@%p138 bra 	$L__BB2_77;
	setp.gt.f32 	%p139, %f203, %f67;
	mov.f32 	%f204, %f67;
	mov.u64 	%rd248, %rd72;
	@%p139 bra 	$L__BB2_77;
	setp.lt.s64 	%p140, %rd247, %rd72;
	selp.f32 	%f204, %f203, %f67, %p140;
	min.s64 	%rd248, %rd247, %rd72;
$L__BB2_77:
	mov.b32 	%r286, %f204;
	mov.b32 	%r302, 16;
	mov.b32 	%r304, -1;
	// begin inline asm
	shfl.sync.down.b32 %r285, %r286, %r302, %r216, %r304;
	// end inline asm
	mov.b32 	%f70, %r285;
	// begin inline asm
	shfl.sync.down.b32 %r290, %r291, %r302, %r216, %r304;
	// end inline asm
	mov.b64 	{%r296, %r301}, %rd248;
	// begin inline asm
	shfl.sync.down.b32 %r295, %r296, %r302, %r216, %r304;
	// end inline asm
	// begin inline asm
	shfl.sync.down.b32 %r300, %r301, %r302, %r216, %r304;
	// end inline asm
	mov.b64 	%rd75, {%r295, %r300};
	add.s32 	%r305, %r197, 16;
	setp.gt.s32 	%p141, %r305, %r216;
	setp.lt.f32 	%p142, %f204, %f70;
	or.pred  	%p143, %p141, %p142;
	mov.f32 	%f242, %f204;
	mov.u64 	%rd286, %rd248;
	@%p143 bra 	$L__BB2_80;
	setp.gt.f32 	%p144, %f204, %f70;
	mov.f32 	%f242, %f70;
	mov.u64 	%rd286, %rd75;
	@%p144 bra 	$L__BB2_80;
	setp.lt.s64 	%p145, %rd248, %rd75;
	selp.f32 	%f242, %f204, %f70, %p145;
	min.s64 	%rd286, %rd248, %rd75;
$L__BB2_80:
	setp.ne.s32 	%p146, %r197, 0;
	@%p146 bra 	$L__BB2_82;
	shr.u32 	%r306, %r5, 1;
	and.b32  	%r307, %r306, 496;
	mov.u32 	%r308, _ZN6thrust24THRUST_300001_SM_1000_NS8cuda_cub4core6detail5shmemE;
	add.s32 	%r309, %r308, %r307;
	st.shared.f32 	[%r309+8], %f242;
	st.shared.u64 	[%r309+16], %rd286;
$L__BB2_82:
	bar.sync 	0;
	setp.ne.s32 	%p147, %r5, 0;
	@%p147 bra 	$L__BB2_201;
	setp.lt.s32 	%p148, %r4, 33;
	mov.f32 	%f206, %f242;
	mov.u64 	%rd250, %rd286;
	@%p148 bra 	$L__BB2_87;
	ld.shared.f32 	%f73, [_ZN6thrust24THRUST_300001_SM_1000_NS8cuda_cub4core6detail5shmemE+24];
	ld.shared.u64 	%rd78, [_ZN6thrust24THRUST_300001_SM_1000_NS8cuda_cub4core6detail5shmemE+32];
	setp.lt.f32 	%p149, %f242, %f73;
	mov.f32 	%f206, %f242;
	mov.u64 	%rd250, %rd286;
	@%p149 bra 	$L__BB2_87;
	setp.lt.f32 	%p150, %f73, %f242;
	mov.f32 	%f206, %f73;
	mov.u64 	%rd250, %rd78;
	@%p150 bra 	$L__BB2_87;
	setp.lt.s64 	%p151, %rd286, %rd78;
	selp.f32 	%f206, %f242, %f73, %p151;
	min.s64 	%rd250, %rd286, %rd78;
$L__BB2_87:
	setp.lt.s32 	%p152, %r4, 65;
	mov.f32 	%f207, %f206;
	mov.u64 	%rd251, %rd250;
	@%p152 bra 	$L__BB2_91;
	ld.shared.f32 	%f76, [_ZN6thrust24THRUST_300001_SM_1000_NS8cuda_cub4core6detail5shmemE+40];
	ld.shared.u64 	%rd81, [_ZN6thrust24THRUST_300001_SM_1000_NS8cuda_cub4core6detail5shmemE+48];
	setp.lt.f32 	%p153, %f206, %f76;
	mov.f32 	%f207, %f206;
	mov.u64 	%rd251, %rd250;
	@%p153 bra 	$L__BB2_91;
	setp.lt.f32 	%p154, %f76, %f206;
	mov.f32 	%f207, %f76;
	mov.u64 	%rd251, %rd81;
	@%p154 bra 	$L__BB2_91;
	setp.lt.s64 	%p155, %rd250, %rd81;
	selp.f32 	%f207, %f206, %f76, %p155;
	min.s64 	%rd251, %rd250, %rd81;
$L__BB2_91:
	setp.lt.s32 	%p156, %r4, 97;
	mov.f32 	%f208, %f207;
	mov.u64 	%rd252, %rd251;
	@%p156 bra 	$L__BB2_95;
	ld.shared.f32 	%f79, [_ZN6thrust24THRUST_300001_SM_1000_NS8cuda_cub4core6detail5shmemE+56];
	ld.shared.u64 	%rd84, [_ZN6thrust24THRUST_300001_SM_1000_NS8cuda_cub4core6detail5shmemE+64];
	setp.lt.f32 	%p157, %f207, %f79;
	mov.f32 	%f208, %f207;
	mov.u64 	%rd252, %rd251;
	@%p157 bra 	$L__BB2_95;
	setp.lt.f32 	%p158, %f79, %f207;
	mov.f32 	%f208, %f79;
	mov.u64 	%rd252, %rd84;
	@%p158 bra 	$L__BB2_95;
	setp.lt.s64 	%p159, %rd251, %rd84;
	selp.f32 	%f208, %f207, %f79, %p159;
	min.s64 	%rd252, %rd251, %rd84;
$L__BB2_95:
	setp.lt.s32 	%p160, %r4, 129;
	mov.f32 	%f209, %f208;
	mov.u64 	%rd253, %rd252;
	@%p160 bra 	$L__BB2_99;
	ld.shared.f32 	%f82, [_ZN6thrust24THRUST_300001_SM_1000_NS8cuda_cub4core6detail5shmemE+72];
	ld.shared.u64 	%rd87, [_ZN6thrust24THRUST_300001_SM_1000_NS8cuda_cub4core6detail5shmemE+80];
	setp.lt.f32 	%p161, %f208, %f82;
	mov.f32 	%f209, %f208;
	mov.u64 	%rd253, %rd252;
	@%p161 bra 	$L__BB2_99;
	setp.lt.f32 	%p162, %f82, %f208;
	mov.f32 	%f209, %f82;
	mov.u64 	%rd253, %rd87;
	@%p162 bra 	$L__BB2_99;
	setp.lt.s64 	%p163, %rd252, %rd87;
	selp.f32 	%f209, %f208, %f82, %p163;
	min.s64 	%rd253, %rd252, %rd87;
$L__BB2_99:
	setp.lt.s32 	%p164, %r4, 161;
	mov.f32 	%f210, %f209;
	mov.u64 	%rd254, %rd253;
	@%p164 bra 	$L__BB2_103;
	ld.shared.f32 	%f85, [_ZN6thrust24THRUST_300001_SM_1000_NS8cuda_cub4core6detail5shmemE+88];
	ld.shared.u64 	%rd90, [_ZN6thrust24THRUST_300001_SM_1000_NS8cuda_cub4core6detail5shmemE+96];
	setp.lt.f32 	%p165, %f209, %f85;
	mov.f32 	%f210, %f209;
	mov.u64 	%rd254, %rd253;
	@%p165 bra 	$L__BB2_103;
	setp.lt.f32 	%p166, %f85, %f209;
	mov.f32 	%f210, %f85;
	mov.u64 	%rd254, %rd90;
	@%p166 bra 	$L__BB2_103;
	setp.lt.s64 	%p167, %rd253, %rd90;
	selp.f32 	%f210, %f209, %f85, %p167;
	min.s64 	%rd254, %rd253, %rd90;
$L__BB2_103:
	setp.lt.s32 	%p168, %r4, 193;
	mov.f32 	%f211, %f210;
	mov.u64 	%rd255, %rd254;
	@%p168 bra 	$L__BB2_107;
	ld.shared.f32 	%f88, [_ZN6thrust24THRUST_300001_SM_1000_NS8cuda_cub4core6detail5shmemE+104];
	ld.shared.u64 	%rd93, [_ZN6thrust24THRUST_300001_SM_1000_NS8cuda_cub4core6detail5shmemE+112];
	setp.lt.f32 	%p169, %f210, %f88;
	mov.f32 	%f211, %f210;
	mov.u64 	%rd255, %rd254;
	@%p169 bra 	$L__BB2_107;
	setp.lt.f32 	%p170, %f88, %f210;
	mov.f32 	%f211, %f88;
	mov.u64 	%rd255, %rd93;
	@%p170 bra 	$L__BB2_107;
	setp.lt.s64 	%p171, %rd254, %rd93;
	selp.f32 	%f211, %f210, %f88, %p171;
	min.s64 	%rd255, %rd254, %rd93;
$L__BB2_107:
	setp.lt.s32 	%p172, %r4, 225;
	mov.f32 	%f242, %f211;
	mov.u64 	%rd286, %rd255;
	@%p172 bra 	$L__BB2_201;
	ld.shared.f32 	%f91, [_ZN6thrust24THRUST_300001_SM_1000_NS8cuda_cub4core6detail5shmemE+120];
	ld.shared.u64 	%rd96, [_ZN6thrust24THRUST_300001_SM_1000_NS8cuda_cub4core6detail5shmemE+128];
	setp.lt.f32 	%p173, %f211, %f91;
	mov.f32 	%f242, %f211;
	mov.u64 	%rd286, %rd255;
	@%p173 bra 	$L__BB2_201;
	setp.lt.f32 	%p174, %f91, %f211;
	mov.f32 	%f242, %f91;
	mov.u64 	%rd286, %rd96;
	@%p174 bra 	$L__BB2_201;
	setp.lt.s64 	%p175, %rd255, %rd96;
	selp.f32 	%f242, %f211, %f91, %p175;
	min.s64 	%rd286, %rd255, %rd96;
	bra.uni 	$L__BB2_201;
$L__BB2_111:
	mov.u32 	%r35, %tid.x;
	cvt.s64.s32 	%rd186, %r2;
	add.s64 	%rd98, %rd3, %rd186;
	cvt.u64.u32 	%rd99, %r35;
	add.s64 	%rd187, %rd99, %rd186;
	shl.b64 	%rd188, %rd187, 2;
	add.s64 	%rd189, %rd2, %rd188;
	ld.global.f32 	%f172, [%rd189];
	add.s32 	%r69, %r35, 256;
	cvt.u64.u32 	%rd190, %r69;
	ld.global.f32 	%f173, [%rd189+1024];
	add.s32 	%r70, %r35, 512;
	cvt.u64.u32 	%rd191, %r70;
	ld.global.f32 	%f174, [%rd189+2048];
	ld.global.f32 	%f93, [%rd189+3072];
	or.b32  	%r71, %r35, 1024;
	cvt.u64.u32 	%rd100, %r71;
	add.s64 	%rd101, %rd98, %rd100;
	ld.global.f32 	%f94, [%rd189+4096];
	setp.lt.f32 	%p2, %f173, %f172;
	selp.f32 	%f175, %f173, %f172, %p2;
	selp.b64 	%rd192, %rd190, %rd99, %p2;
	setp.lt.f32 	%p3, %f174, %f175;
	selp.f32 	%f95, %f174, %f175, %p3;
	selp.b64 	%rd102, %rd191, %rd192, %p3;
	setp.lt.f32 	%p4, %f95, %f93;
	mov.f32 	%f212, %f95;
	mov.u64 	%rd256, %rd102;
	@%p4 bra 	$L__BB2_114;
	add.s32 	%r72, %r35, 768;
	cvt.u64.u32 	%rd256, %r72;
	setp.lt.f32 	%p5, %f93, %f95;
	mov.f32 	%f212, %f93;
	@%p5 bra 	$L__BB2_114;
	mov.f32 	%f212, %f95;
	mov.u64 	%rd256, %rd102;
$L__BB2_114:
	add.s64 	%rd105, %rd98, %rd256;
	setp.lt.f32 	%p6, %f212, %f94;
	mov.f32 	%f230, %f212;
	mov.u64 	%rd274, %rd105;
	@%p6 bra 	$L__BB2_117;
	setp.lt.f32 	%p7, %f94, %f212;
	mov.f32 	%f230, %f94;
	mov.u64 	%rd274, %rd101;
	@%p7 bra 	$L__BB2_117;
	setp.lt.s64 	%p8, %rd256, %rd100;
	selp.f32 	%f230, %f212, %f94, %p8;
	selp.b64 	%rd274, %rd105, %rd101, %p8;
$L__BB2_117:
	setp.le.s32 	%p9, %r66, %r3;
	@%p9 bra 	$L__BB2_162;
	setp.ne.s32 	%p10, %r35, 0;
	@%p10 bra 	$L__BB2_120;
	atom.global.add.u32 	%r73, [%rd1+4], 1280;
	add.s32 	%r74, %r73, %r3;
	st.shared.u32 	[_ZN6thrust24THRUST_300001_SM_1000_NS8cuda_cub4core6detail5shmemE+152], %r74;
$L__BB2_120:
	bar.sync 	0;
	ld.shared.u32 	%r427, [_ZN6thrust24THRUST_300001_SM_1000_NS8cuda_cub4core6detail5shmemE+152];
	add.s32 	%r75, %r427, 1280;
	setp.gt.s32 	%p11, %r75, %r66;
	@%p11 bra 	$L__BB2_139;
$L__BB2_121:
	cvt.s64.s32 	%rd193, %r427;
	add.s64 	%rd194, %rd99, %rd193;
	shl.b64 	%rd195, %rd194, 2;
	add.s64 	%rd196, %rd2, %rd195;
	add.s64 	%rd109, %rd194, %rd3;
	ld.global.f32 	%f100, [%rd196];
	add.s64 	%rd110, %rd109, 256;
	ld.global.f32 	%f101, [%rd196+1024];
	add.s64 	%rd111, %rd109, 512;
	ld.global.f32 	%f102, [%rd196+2048];
	add.s64 	%rd112, %rd109, 768;
	ld.global.f32 	%f103, [%rd196+3072];
	add.s64 	%rd113, %rd109, 1024;
	ld.global.f32 	%f104, [%rd196+4096];
	setp.lt.f32 	%p12, %f230, %f100;
	mov.f32 	%f215, %f230;
	mov.u64 	%rd259, %rd274;
	@%p12 bra 	$L__BB2_124;
	setp.lt.f32 	%p13, %f100, %f230;
	mov.f32 	%f215, %f100;
	mov.u64 	%rd259, %rd109;
	@%p13 bra 	$L__BB2_124;
	setp.lt.s64 	%p14, %rd274, %rd109;
	selp.f32 	%f215, %f230, %f100, %p14;
	min.s64 	%rd259, %rd274, %rd109;
$L__BB2_124:
	setp.lt.f32 	%p15, %f215, %f101;
	mov.f32 	%f216, %f215;
	mov.u64 	%rd260, %rd259;
	@%p15 bra 	$L__BB2_127;
	setp.lt.f32 	%p16, %f101, %f215;
	mov.f32 	%f216, %f101;
	mov.u64 	%rd260, %rd110;
	@%p16 bra 	$L__BB2_127;
	setp.lt.s64 	%p17, %rd259, %rd110;
	selp.f32 	%f216, %f215, %f101, %p17;
	min.s64 	%rd260, %rd259, %rd110;
$L__BB2_127:
	setp.lt.f32 	%p18, %f216, %f102;
	mov.f32 	%f217, %f216;
	mov.u64 	%rd261, %rd260;
	@%p18 bra 	$L__BB2_130;
	setp.lt.f32 	%p19, %f102, %f216;
	mov.f32 	%f217, %f102;
	mov.u64 	%rd261, %rd111;
	@%p19 bra 	$L__BB2_130;
	setp.lt.s64 	%p20, %rd260, %rd111;
	selp.f32 	%f217, %f216, %f102, %p20;
	min.s64 	%rd261, %rd260, %rd111;
$L__BB2_130:
	setp.lt.f32 	%p21, %f217, %f103;
	mov.f32 	%f218, %f217;
	mov.u64 	%rd262, %rd261;
	@%p21 bra 	$L__BB2_133;
	setp.lt.f32 	%p22, %f103, %f217;
	mov.f32 	%f218, %f103;
	mov.u64 	%rd262, %rd112;
	@%p22 bra 	$L__BB2_133;
	setp.lt.s64 	%p23, %rd261, %rd112;
	selp.f32 	%f218, %f217, %f103, %p23;
	min.s64 	%rd262, %rd261, %rd112;
$L__BB2_133:
	setp.lt.f32 	%p24, %f218, %f104;
	mov.f32 	%f230, %f218;
	mov.u64 	%rd274, %rd262;
	@%p24 bra 	$L__BB2_136;
	setp.lt.f32 	%p25, %f104, %f218;
	mov.f32 	%f230, %f104;
	mov.u64 	%rd274, %rd113;
	@%p25 bra 	$L__BB2_136;
	setp.lt.s64 	%p26, %rd262, %rd113;
	selp.f32 	%f230, %f218, %f104, %p26;
	min.s64 	%rd274, %rd262, %rd113;
$L__BB2_136:
	setp.ne.s32 	%p27, %r35, 0;
	bar.sync 	0;
	@%p27 bra 	$L__BB2_138;
	atom.global.add.u32 	%r76, [%rd1+4], 1280;
	add.s32 	%r77, %r76, %r3;
	st.shared.u32 	[_ZN6thrust24THRUST_300001_SM_1000_NS8cuda_cub4core6detail5shmemE+152], %r77;
$L__BB2_138:
	bar.sync 	0;
	ld.shared.u32 	%r427, [_ZN6thrust24THRUST_300001_SM_1000_NS8cuda_cub4core6detail5shmemE+152];
	add.s32 	%r78, %r427, 1280;
	setp.le.s32 	%p28, %r78, %r66;
	@%p28 bra 	$L__BB2_121;
$L__BB2_139:
	setp.le.s32 	%p29, %r66, %r427;
	@%p29 bra 	$L__BB2_162;
	sub.s32 	%r40, %r66, %r427;
	setp.ge.s32 	%p30, %r35, %r40;
	@%p30 bra 	$L__BB2_162;
	not.b32 	%r79, %r35;
	add.s32 	%r80, %r66, %r79;
	sub.s32 	%r41, %r80, %r427;
	and.b32  	%r81, %r41, 768;
	setp.eq.s32 	%p31, %r81, 768;
	mov.u32 	%r431, %r35;
	@%p31 bra 	$L__BB2_147;
	add.s32 	%r429, %r35, %r427;
	shr.u32 	%r82, %r41, 8;
	add.s32 	%r83, %r82, 1;
	and.b32  	%r84, %r83, 3;
	neg.s32 	%r428, %r84;
	mov.u32 	%r431, %r35;
$L__BB2_143:
	.pragma "nounroll";
	mov.u64 	%rd125, %rd274;
	mov.f32 	%f116, %f230;
	cvt.s64.s32 	%rd198, %r429;
	add.s64 	%rd126, %rd3, %rd198;
	mul.wide.s32 	%rd199, %r429, 4;
	add.s64 	%rd200, %rd2, %rd199;
	ld.global.f32 	%f117, [%rd200];
	setp.lt.f32 	%p32, %f116, %f117;
	@%p32 bra 	$L__BB2_146;
	setp.lt.f32 	%p33, %f117, %f116;
	mov.f32 	%f230, %f117;
	mov.u64 	%rd274, %rd126;
	@%p33 bra 	$L__BB2_146;
	setp.lt.s64 	%p34, %rd125, %rd126;
	selp.f32 	%f230, %f116, %f117, %p34;
	min.s64 	%rd274, %rd125, %rd126;
$L__BB2_146:
	add.s32 	%r431, %r431, 256;
	add.s32 	%r429, %r429, 256;
	add.s32 	%r428, %r428, 1;
	setp.ne.s32 	%p35, %r428, 0;
	@%p35 bra 	$L__BB2_143;
$L__BB2_147:
	setp.lt.u32 	%p36, %r41, 768;
	@%p36 bra 	$L__BB2_162;
	add.s32 	%r432, %r431, %r427;
	add.s32 	%r435, %r432, 256;
	add.s32 	%r434, %r432, 512;
	add.s32 	%r433, %r432, 768;
	add.s64 	%rd131, %rd2, 2048;
$L__BB2_149:
	cvt.s64.s32 	%rd201, %r435;
	add.s64 	%rd133, %rd3, %rd201;
	cvt.s64.s32 	%rd202, %r434;
	add.s64 	%rd134, %rd3, %rd202;
	cvt.s64.s32 	%rd203, %r433;
	add.s64 	%rd135, %rd3, %rd203;
	cvt.s64.s32 	%rd204, %r432;
	mul.wide.s32 	%rd205, %r432, 4;
	add.s64 	%rd136, %rd131, %rd205;
	add.s64 	%rd137, %rd3, %rd204;
	ld.global.f32 	%f123, [%rd136+-2048];
	setp.lt.f32 	%p37, %f230, %f123;
	mov.f32 	%f226, %f230;
	mov.u64 	%rd270, %rd274;
	@%p37 bra 	$L__BB2_152;
	setp.lt.f32 	%p38, %f123, %f230;
	mov.f32 	%f226, %f123;
	mov.u64 	%rd270, %rd137;
	@%p38 bra 	$L__BB2_152;
	setp.lt.s64 	%p39, %rd274, %rd137;
	selp.f32 	%f226, %f230, %f123, %p39;
	min.s64 	%rd270, %rd274, %rd137;
$L__BB2_152:
	ld.global.f32 	%f126, [%rd136+-1024];
	setp.lt.f32 	%p40, %f226, %f126;
	mov.f32 	%f227, %f226;
	mov.u64 	%rd271, %rd270;
	@%p40 bra 	$L__BB2_155;
	setp.lt.f32 	%p41, %f126, %f226;
	mov.f32 	%f227, %f126;
	mov.u64 	%rd271, %rd133;
	@%p41 bra 	$L__BB2_155;
	setp.lt.s64 	%p42, %rd270, %rd133;
	selp.f32 	%f227, %f226, %f126, %p42;
	min.s64 	%rd271, %rd270, %rd133;
$L__BB2_155:
	ld.global.f32 	%f129, [%rd136];
	setp.lt.f32 	%p43, %f227, %f129;
	mov.f32 	%f228, %f227;
	mov.u64 	%rd272, %rd271;
	@%p43 bra 	$L__BB2_158;
	setp.lt.f32 	%p44, %f129, %f227;
	mov.f32 	%f228, %f129;
	mov.u64 	%rd272, %rd134;
	@%p44 bra 	$L__BB2_158;
	setp.lt.s64 	%p45, %rd271, %rd134;
	selp.f32 	%f228, %f227, %f129, %p45;
	min.s64 	%rd272, %rd271, %rd134;
$L__BB2_158:
	ld.global.f32 	%f132, [%rd136+1024];
	setp.lt.f32 	%p46, %f228, %f132;
	mov.f32 	%f230, %f228;
	mov.u64 	%rd274, %rd272;
	@%p46 bra 	$L__BB2_161;
	setp.lt.f32 	%p47, %f132, %f228;
	mov.f32 	%f230, %f132;
	mov.u64 	%rd274, %rd135;
	@%p47 bra 	$L__BB2_161;
	setp.lt.s64 	%p48, %rd272, %rd135;
	selp.f32 	%f230, %f228, %f132, %p48;
	min.s64 	%rd274, %rd272, %rd135;
$L__BB2_161:
	add.s32 	%r431, %r431, 1024;
	add.s32 	%r435, %r435, 1024;
	add.s32 	%r434, %r434, 1024;
	add.s32 	%r433, %r433, 1024;
	add.s32 	%r432, %r432, 1024;
	setp.lt.s32 	%p49, %r431, %r40;
	@%p49 bra 	$L__BB2_149;
$L__BB2_162:
	// begin inline asm
	mov.u32 %r85, %laneid;
	// end inline asm
	mov.b32 	%r87, %f230;
	mov.b32 	%r103, 1;
	mov.b32 	%r104, 31;
	mov.b32 	%r105, -1;
	// begin inline asm
	shfl.sync.down.b32 %r86, %r87, %r103, %r104, %r105;
	// end inline asm
	mov.b32 	%f136, %r86;
	// begin inline asm
	shfl.sync.down.b32 %r91, %r92, %r103, %r104, %r105;
	// end inline asm
	mov.b64 	{%r97, %r102}, %rd274;
	// begin inline asm
	shfl.sync.down.b32 %r96, %r97, %r103, %r104, %r105;
	// end inline asm
	// begin inline asm
	shfl.sync.down.b32 %r101, %r102, %r103, %r104, %r105;
	// end inline asm
	mov.b64 	%rd147, {%r96, %r101};
	setp.gt.s32 	%p50, %r85, 30;
	setp.lt.f32 	%p51, %f230, %f136;
	or.pred  	%p52, %p50, %p51;
	mov.f32 	%f231, %f230;
	mov.u64 	%rd275, %rd274;
	@%p52 bra 	$L__BB2_165;
	setp.gt.f32 	%p53, %f230, %f136;
	mov.f32 	%f231, %f136;
	mov.u64 	%rd275, %rd147;
	@%p53 bra 	$L__BB2_165;
	setp.lt.s64 	%p54, %rd274, %rd147;
	selp.f32 	%f231, %f230, %f136, %p54;
	min.s64 	%rd275, %rd274, %rd147;
$L__BB2_165:
	mov.b32 	%r107, %f231;
	mov.b32 	%r123, 2;
	mov.b32 	%r124, 31;
	mov.b32 	%r125, -1;
	// begin inline asm
	shfl.sync.down.b32 %r106, %r107, %r123, %r124, %r125;
	// end inline asm
	mov.b32 	%f139, %r106;
	// begin inline asm
	shfl.sync.down.b32 %r111, %r112, %r123, %r124, %r125;
	// end inline asm
	mov.b64 	{%r117, %r122}, %rd275;
	// begin inline asm
	shfl.sync.down.b32 %r116, %r117, %r123, %r124, %r125;
	// end inline asm
	// begin inline asm
	shfl.sync.down.b32 %r121, %r122, %r123, %r124, %r125;
	// end inline asm
	mov.b64 	%rd150, {%r116, %r121};
	setp.gt.s32 	%p55, %r85, 29;
	setp.lt.f32 	%p56, %f231, %f139;
	or.pred  	%p57, %p55, %p56;
	mov.f32 	%f232, %f231;
	mov.u64 	%rd276, %rd275;
	@%p57 bra 	$L__BB2_168;
	setp.gt.f32 	%p58, %f231, %f139;
	mov.f32 	%f232, %f139;
	mov.u64 	%rd276, %rd150;
	@%p58 bra 	$L__BB2_168;
	setp.lt.s64 	%p59, %rd275, %rd150;
	selp.f32 	%f232, %f231, %f139, %p59;
	min.s64 	%rd276, %rd275, %rd150;
$L__BB2_168:
	mov.b32 	%r127, %f232;
	mov.b32 	%r143, 4;
	mov.b32 	%r144, 31;
	mov.b32 	%r145, -1;
	// begin inline asm
	shfl.sync.down.b32 %r126, %r127, %r143, %r144, %r145;
	// end inline asm
	mov.b32 	%f142, %r126;
	// begin inline asm
	shfl.sync.down.b32 %r131, %r132, %r143, %r144, %r145;
	// end inline asm
	mov.b64 	{%r137, %r142}, %rd276;
	// begin inline asm
	shfl.sync.down.b32 %r136, %r137, %r143, %r144, %r145;
	// end inline asm
	// begin inline asm
	shfl.sync.down.b32 %r141, %r142, %r143, %r144, %r145;
	// end inline asm
	mov.b64 	%rd153, {%r136, %r141};
	setp.gt.s32 	%p60, %r85, 27;
	setp.lt.f32 	%p61, %f232, %f142;
	or.pred  	%p62, %p60, %p61;
	mov.f32 	%f233, %f232;
	mov.u64 	%rd277, %rd276;
	@%p62 bra 	$L__BB2_171;
	setp.gt.f32 	%p63, %f232, %f142;
	mov.f32 	%f233, %f142;
	mov.u64 	%rd277, %rd153;
	@%p63 bra 	$L__BB2_171;
	setp.lt.s64 	%p64, %rd276, %rd153;
	selp.f32 	%f233, %f232, %f142, %p64;
	min.s64 	%rd277, %rd276, %rd153;
$L__BB2_171:
	mov.b32 	%r147, %f233;
	mov.b32 	%r163, 8;
	mov.b32 	%r164, 31;
	mov.b32 	%r165, -1;
	// begin inline asm
	shfl.sync.down.b32 %r146, %r147, %r163, %r164, %r165;
	// end inline asm
	mov.b32 	%f145, %r146;
	// begin inline asm
	shfl.sync.down.b32 %r151, %r152, %r163, %r164, %r165;
	// end inline asm
	mov.b64 	{%r157, %r162}, %rd277;
	// begin inline asm
	shfl.sync.down.b32 %r156, %r157, %r163, %r164, %r165;
	// end inline asm
	// begin inline asm
	shfl.sync.down.b32 %r161, %r162, %r163, %r164, %r165;
	// end inline asm
	mov.b64 	%rd156, {%r156, %r161};
	setp.gt.s32 	%p65, %r85, 23;
	setp.lt.f32 	%p66, %f233, %f145;
	or.pred  	%p67, %p65, %p66;
	mov.f32 	%f234, %f233;
	mov.u64 	%rd278, %rd277;
	@%p67 bra 	$L__BB2_174;
	setp.gt.f32 	%p68, %f233, %f145;
	mov.f32 	%f234, %f145;
	mov.u64 	%rd278, %rd156;
	@%p68 bra 	$L__BB2_174;
	setp.lt.s64 	%p69, %rd277, %rd156;
	selp.f32 	%f234, %f233, %f145, %p69;
	min.s64 	%rd278, %rd277, %rd156;
$L__BB2_174:
	mov.b32 	%r167, %f234;
	mov.b32 	%r183, 16;
	mov.b32 	%r184, 31;
	mov.b32 	%r185, -1;
	// begin inline asm
	shfl.sync.down.b32 %r166, %r167, %r183, %r184, %r185;
	// end inline asm
	mov.b32 	%f148, %r166;
	// begin inline asm
	shfl.sync.down.b32 %r171, %r172, %r183, %r184, %r185;
	// end inline asm
	mov.b64 	{%r177, %r182}, %rd278;
	// begin inline asm
	shfl.sync.down.b32 %r176, %r177, %r183, %r184, %r185;
	// end inline asm
	// begin inline asm
	shfl.sync.down.b32 %r181, %r182, %r183, %r184, %r185;
	// end inline asm
	mov.b64 	%rd159, {%r176, %r181};
	setp.gt.s32 	%p70, %r85, 15;
	setp.lt.f32 	%p71, %f234, %f148;
	or.pred  	%p72, %p70, %p71;
	mov.f32 	%f242, %f234;
	mov.u64 	%rd286, %rd278;
	@%p72 bra 	$L__BB2_177;
	setp.gt.f32 	%p73, %f234, %f148;
	mov.f32 	%f242, %f148;
	mov.u64 	%rd286, %rd159;
	@%p73 bra 	$L__BB2_177;
	setp.lt.s64 	%p74, %rd278, %rd159;
	selp.f32 	%f242, %f234, %f148, %p74;
	min.s64 	%rd286, %rd278, %rd159;
$L__BB2_177:
	setp.ne.s32 	%p75, %r85, 0;
	@%p75 bra 	$L__BB2_179;
	shr.u32 	%r186, %r35, 1;
	and.b32  	%r187, %r186, 496;
	mov.u32 	%r188, _ZN6thrust24THRUST_300001_SM_1000_NS8cuda_cub4core6detail5shmemE;
	add.s32 	%r189, %r188, %r187;
	st.shared.f32 	[%r189+8], %f242;
	st.shared.u64 	[%r189+16], %rd286;
$L__BB2_179:
	bar.sync 	0;
	setp.ne.s32 	%p76, %r35, 0;
	@%p76 bra 	$L__BB2_201;
	ld.shared.f32 	%f151, [_ZN6thrust24THRUST_300001_SM_1000_NS8cuda_cub4core6detail5shmemE+24];
	ld.shared.u64 	%rd162, [_ZN6thrust24THRUST_300001_SM_1000_NS8cuda_cub4core6detail5shmemE+32];
	setp.lt.f32 	%p77, %f242, %f151;
	mov.f32 	%f236, %f242;
	mov.u64 	%rd280, %rd286;
	@%p77 bra 	$L__BB2_183;
	setp.lt.f32 	%p78, %f151, %f242;
	mov.f32 	%f236, %f151;
	mov.u64 	%rd280, %rd162;
	@%p78 bra 	$L__BB2_183;
	setp.lt.s64 	%p79, %rd286, %rd162;
	selp.f32 	%f236, %f242, %f151, %p79;
	min.s64 	%rd280, %rd286, %rd162;
$L__BB2_183:
	ld.shared.f32 	%f154, [_ZN6thrust24THRUST_300001_SM_1000_NS8cuda_cub4core6detail5shmemE+40];
	ld.shared.u64 	%rd165, [_ZN6thrust24THRUST_300001_SM_1000_NS8cuda_cub4core6detail5shmemE+48];
	setp.lt.f32 	%p80, %f236, %f154;
	mov.f32 	%f237, %f236;
	mov.u64 	%rd281, %rd280;
	@%p80 bra 	$L__BB2_186;
	setp.lt.f32 	%p81, %f154, %f236;
	mov.f32 	%f237, %f154;
	mov.u64 	%rd281, %rd165;
	@%p81 bra 	$L__BB2_186;
	setp.lt.s64 	%p82, %rd280, %rd165;
	selp.f32 	%f237, %f236, %f154, %p82;
	min.s64 	%rd281, %rd280, %rd165;
$L__BB2_186:
	ld.shared.f32 	%f157, [_ZN6thrust24THRUST_300001_SM_1000_NS8cuda_cub4core6detail5shmemE+56];
	ld.shared.u64 	%rd168, [_ZN6thrust24THRUST_300001_SM_1000_NS8cuda_cub4core6detail5shmemE+64];
	setp.lt.f32 	%p83, %f237, %f157;
	mov.f32 	%f238, %f237;
	mov.u64 	%rd282, %rd281;
	@%p83 bra 	$L__BB2_189;
	setp.lt.f32 	%p84, %f157, %f237;
	mov.f32 	%f238, %f157;
	mov.u64 	%rd282, %rd168;
	@%p84 bra 	$L__BB2_189;
	setp.lt.s64 	%p85, %rd281, %rd168;
	selp.f32 	%f238, %f237, %f157, %p85;
	min.s64 	%rd282, %rd281, %rd168;
$L__BB2_189:
	ld.shared.f32 	%f160, [_ZN6thrust24THRUST_300001_SM_1000_NS8cuda_cub4core6detail5shmemE+72];
	ld.shared.u64 	%rd171, [_ZN6thrust24THRUST_300001_SM_1000_NS8cuda_cub4core6detail5shmemE+80];
	setp.lt.f32 	%p86, %f238, %f160;
	mov.f32 	%f239, %f238;
	mov.u64 	%rd283, %rd282;
	@%p86 bra 	$L__BB2_192;
	setp.lt.f32 	%p87, %f160, %f238;
	mov.f32 	%f239, %f160;
	mov.u64 	%rd283, %rd171;
	@%p87 bra 	$L__BB2_192;
	setp.lt.s64 	%p88, %rd282, %rd171;
	selp.f32 	%f239, %f238, %f160, %p88;
	min.s64 	%rd283, %rd282, %rd171;
$L__BB2_192:
	ld.shared.f32 	%f163, [_ZN6thrust24THRUST_300001_SM_1000_NS8cuda_cub4core6detail5shmemE+88];
	ld.shared.u64 	%rd174, [_ZN6thrust24THRUST_300001_SM_1000_NS8cuda_cub4core6detail5shmemE+96];
	setp.lt.f32 	%p89, %f239, %f163;
	mov.f32 	%f240, %f239;
	mov.u64 	%rd284, %rd283;
	@%p89 bra 	$L__BB2_195;
	setp.lt.f32 	%p90, %f163, %f239;
	mov.f32 	%f240, %f163;
	mov.u64 	%rd284, %rd174;
	@%p90 bra 	$L__BB2_195;
	setp.lt.s64 	%p91, %rd283, %rd174;
	selp.f32 	%f240, %f239, %f163, %p91;
	min.s64 	%rd284, %rd283, %rd174;
$L__BB2_195:
	ld.shared.f32 	%f166, [_ZN6thrust24THRUST_300001_SM_1000_NS8cuda_cub4core6detail5shmemE+104];
	ld.shared.u64 	%rd177, [_ZN6thrust24THRUST_300001_SM_1000_NS8cuda_cub4core6detail5shmemE+112];
	setp.lt.f32 	%p92, %f240, %f166;
	mov.f32 	%f241, %f240;
	mov.u64 	%rd285, %rd284;
	@%p92 bra 	$L__BB2_198;
	setp.lt.f32 	%p93, %f166, %f240;
	mov.f32 	%f241, %f166;
	mov.u64 	%rd285, %rd177;
	@%p93 bra 	$L__BB2_198;
	setp.lt.s64 	%p94, %rd284, %rd177;
	selp.f32 	%f241, %f240, %f166, %p94;
	min.s64 	%rd285, %rd284, %rd177;
$L__BB2_198:
	ld.shared.f32 	%f169, [_ZN6thrust24THRUST_300001_SM_1000_NS8cuda_cub4core6detail5shmemE+120];
	ld.shared.u64 	%rd180, [_ZN6thrust24THRUST_300001_SM_1000_NS8cuda_cub4core6detail5shmemE+128];
	setp.lt.f32 	%p95, %f241, %f169;
	mov.f32 	%f242, %f241;
	mov.u64 	%rd286, %rd285;
	@%p95 bra 	$L__BB2_201;
	setp.lt.f32 	%p96, %f169, %f241;
	mov.f32 	%f242, %f169;
	mov.u64 	%rd286, %rd180;
	@%p96 bra 	$L__BB2_201;
	setp.lt.s64 	%p97, %rd285, %rd180;
	selp.f32 	%f242, %f241, %f169, %p97;
	min.s64 	%rd286, %rd285, %rd180;
$L__BB2_201:
	mov.u32 	%r415, %tid.x;
	setp.ne.s32 	%p224, %r415, 0;
	@%p224 bra 	$L__BB2_203;
	ld.param.u64 	%rd222, [_ZN6thrust24THRUST_300001_SM_1000_NS8cuda_cub4core6detail13_kernel_agentINS1_8__reduce11ReduceAgentINS0_12zip_iteratorIN4cuda3std3__45tupleIJNS0_10device_ptrIfEENS0_17counting_iteratorIlNS0_11use_defaultESF_SF_EEEEEEEPNSB_IJflEEESJ_iNS1_9__extrema9arg_min_fIflNSA_4lessIfEEEEEEJSI_SK_iN3cub18CUB_300001_SM_100013GridEvenShareIiEENSS_9GridQueueIjEESP_EEEvDpT0__param_1];
	cvta.to.global.u64 	%rd219, %rd222;
	mul.wide.u32 	%rd220, %r1, 16;
	add.s64 	%rd221, %rd219, %rd220;
	st.global.f32 	[%rd221], %f242;
	st.global.u64 	[%rd221+8], %rd286;
$L__BB2_203:
	ret;

}
	// .globl	_ZN6thrust24THRUST_300001_SM_1000_NS8cuda_cub4core6detail13_kernel_agentINS1_8__reduce10DrainAgentIiEEJN3cub18CUB_300001_SM_10009GridQueueIjEEiEEEvDpT0_
.visible .entry _ZN6thrust24THRUST_300001_SM_1000_NS8cuda_cub4core6detail13_kernel_agentINS1_8__reduce10DrainAgentIiEEJN3cub18CUB_300001_SM_10009GridQueueIjEEiEEEvDpT0_(
	.param .align 8 .b8 _ZN6thrust24THRUST_300001_SM_1000_NS8cuda_cub4core6detail13_kernel_agentINS1_8__reduce10DrainAgentIiEEJN3cub18CUB_300001_SM_10009GridQueueIjEEiEEEvDpT0__param_0[8],
	.param .u32 _ZN6thrust24THRUST_300001_SM_1000_NS8cuda_cub4core6detail13_kernel_agentINS1_8__reduce10DrainAgentIiEEJN3cub18CUB_300001_SM_10009GridQueueIjEEiEEEvDpT0__param_1
)
.maxntid 1
{
	.reg .b32 	%r<3>;
	.reg .b64 	%rd<3>;

	ld.param.u64 	%rd1, [_ZN6thrust24THRUST_300001_SM_1000_NS8cuda_cub4core6detail13_kernel_agentINS1_8__reduce10DrainAgentIiEEJN3cub18CUB_300001_SM_10009GridQueueIjEEiEEEvDpT0__param_0];
	ld.param.u32 	%r1, [_ZN6thrust24THRUST_300001_SM_1000_NS8cuda_cub4core6detail13_kernel_agentINS1_8__reduce10DrainAgentIiEEJN3cub18CUB_300001_SM_10009GridQueueIjEEiEEEvDpT0__param_1];
	cvta.to.global.u64 	%rd2, %rd1;
	st.global.u32 	[%rd2], %r1;
	mov.b32 	%r2, 0;
	st.global.u32 	[%rd2+4], %r2;
	ret;

}
	// .globl	_ZN6thrust24THRUST_300001_SM_1000_NS8cuda_cub4core6detail13_kernel_agentINS1_8__reduce11ReduceAgentIPN4cuda3std3__45tupleIJflEEESC_SB_iNS1_9__extrema9arg_min_fIflNS9_4lessIfEEEEEEJSC_SC_iSH_EEEvDpT0_
.visible .entry _ZN6thrust24THRUST_300001_SM_1000_NS8cuda_cub4core6detail13_kernel_agentINS1_8__reduce11ReduceAgentIPN4cuda3std3__45tupleIJflEEESC_SB_iNS1_9__extrema9arg_min_fIflNS9_4lessIfEEEEEEJSC_SC_iSH_EEEvDpT0_(
	.param .u64 .ptr .align 1 _ZN6thrust24THRUST_300001_SM_1000_NS8cuda_cub4core6detail13_kernel_agentINS1_8__reduce11ReduceAgentIPN4cuda3std3__45tupleIJflEEESC_SB_iNS1_9__extrema9arg_min_fIflNS9_4lessIfEEEEEEJSC_SC_iSH_EEEvDpT0__param_0,
	.param .u64 .ptr .align 1 _ZN6thrust24THRUST_300001_SM_1000_NS8cuda_cub4core6detail13_kernel_agentINS1_8__reduce11ReduceAgentIPN4cuda3std3__45tupleIJflEEESC_SB_iNS1_9__extrema9arg_min_fIflNS9_4lessIfEEEEEEJSC_SC_iSH_EEEvDpT0__param_1,
	.param .u32 _ZN6thrust24THRUST_300001_SM_1000_NS8cuda_cub4core6detail13_kernel_agentINS1_8__reduce11ReduceAgentIPN4cuda3std3__45tupleIJflEEESC_SB_iNS1_9__extrema9arg_min_fIflNS9_4lessIfEEEEEEJSC_SC_iSH_EEEvDpT0__param_2,
	.param .align 1 .b8 _ZN6thrust24THRUST_300001_SM_1000_NS8cuda_cub4core6detail13_kernel_agentINS1_8__reduce11ReduceAgentIPN4cuda3std3__45tupleIJflEEESC_SB_iNS1_9__extrema9arg_min_fIflNS9_4lessIfEEEEEEJSC_SC_iSH_EEEvDpT0__param_3[1]
)
.maxntid 256
{
	.reg .pred 	%p<228>;
	.reg .b32 	%r<432>;
	.reg .b32 	%f<248>;
	.reg .b64 	%rd<356>;

	ld.param.u64 	%rd186, [_ZN6thrust24THRUST_300001_SM_1000_NS8cuda_cub4core6detail13_kernel_agentINS1_8__reduce11ReduceAgentIPN4cuda3std3__45tupleIJflEEESC_SB_iNS1_9__extrema9arg_min_fIflNS9_4lessIfEEEEEEJSC_SC_iSH_EEEvDpT0__param_0];
	ld.param.u64 	%rd187, [_ZN6thrust24THRUST_300001_SM_1000_NS8cuda_cub4core6detail13_kernel_agentINS1_8__reduce11ReduceAgentIPN4cuda3std3__45tupleIJflEEESC_SB_iNS1_9__extrema9arg_min_fIflNS9_4lessIfEEEEEEJSC_SC_iSH_EEEvDpT0__param_1];
	ld.param.u32 	%r37, [_ZN6thrust24THRUST_300001_SM_1000_NS8cuda_cub4core6detail13_kernel_agentINS1_8__reduce11ReduceAgentIPN4cuda3std3__45tupleIJflEEESC_SB_iNS1_9__extrema9arg_min_fIflNS9_4lessIfEEEEEEJSC_SC_iSH_EEEvDpT0__param_2];
	setp.eq.s32 	%p1, %r37, 0;
	@%p1 bra 	$L__BB4_205;
	setp.gt.s32 	%p2, %r37, 1279;
	@%p2 bra 	$L__BB4_111;
	mov.u32 	%r1, %tid.x;
	setp.ge.s32 	%p101, %r1, %r37;
	mov.f32 	%f191, 0f00000000;
	mov.b64 	%rd298, 0;
	mov.u32 	%r422, %r1;
	@%p101 bra 	$L__BB4_4;
	mul.wide.u32 	%rd263, %r1, 16;
	add.s64 	%rd260, %rd186, %rd263;
	// begin inline asm
	ld.global.nc.u64 %rd259, [%rd260];
	// end inline asm
	mov.b64 	{%r183, %r184}, %rd259;
	mov.b32 	%f191, %r183;
	add.s64 	%rd262, %rd260, 8;
	// begin inline asm
	ld.global.nc.u64 %rd298, [%rd262];
	// end inline asm
	add.s32 	%r422, %r1, 256;
$L__BB4_4:
	setp.ge.s32 	%p102, %r422, %r37;
	@%p102 bra 	$L__BB4_25;
	not.b32 	%r185, %r422;
	add.s32 	%r4, %r37, %r185;
	and.b32  	%r186, %r4, 768;
	setp.eq.s32 	%p103, %r186, 768;
	@%p103 bra 	$L__BB4_11;
	mul.wide.u32 	%rd265, %r422, 16;
	add.s64 	%rd289, %rd186, %rd265;
	shr.u32 	%r187, %r4, 8;
	add.s32 	%r188, %r187, 1;
	and.b32  	%r189, %r188, 3;
	neg.s32 	%r420, %r189;
$L__BB4_7:
	.pragma "nounroll";
	mov.u64 	%rd5, %rd298;
	mov.f32 	%f3, %f191;
	// begin inline asm
	ld.global.nc.u64 %rd266, [%rd289];
	// end inline asm
	mov.b64 	{%r190, %r191}, %rd266;
	mov.b32 	%f4, %r190;
	add.s64 	%rd269, %rd289, 8;
	// begin inline asm
	ld.global.nc.u64 %rd268, [%rd269];
	// end inline asm
	setp.lt.f32 	%p104, %f3, %f4;
	@%p104 bra 	$L__BB4_10;
	setp.lt.f32 	%p105, %f4, %f3;
	mov.u64 	%rd298, %rd268;
	mov.f32 	%f191, %f4;
	@%p105 bra 	$L__BB4_10;
	setp.lt.s64 	%p106, %rd5, %rd268;
	min.s64 	%rd298, %rd5, %rd268;
	selp.f32 	%f191, %f3, %f4, %p106;
$L__BB4_10:
	add.s32 	%r422, %r422, 256;
	add.s64 	%rd289, %rd289, 4096;
	add.s32 	%r420, %r420, 1;
	setp.ne.s32 	%p107, %r420, 0;
	@%p107 bra 	$L__BB4_7;
$L__BB4_11:
	setp.lt.u32 	%p108, %r4, 768;
	@%p108 bra 	$L__BB4_25;
$L__BB4_12:
	mul.wide.s32 	%rd274, %r422, 16;
	add.s64 	%rd271, %rd186, %rd274;
	// begin inline asm
	ld.global.nc.u64 %rd270, [%rd271];
	// end inline asm
	mov.b64 	{%r192, %r193}, %rd270;
	mov.b32 	%f10, %r192;
	add.s64 	%rd273, %rd271, 8;
	// begin inline asm
	ld.global.nc.u64 %rd272, [%rd273];
	// end inline asm
	setp.lt.f32 	%p109, %f191, %f10;
	mov.u64 	%rd295, %rd298;
	mov.f32 	%f188, %f191;
	@%p109 bra 	$L__BB4_15;
	setp.lt.f32 	%p110, %f10, %f191;
	mov.u64 	%rd295, %rd272;
	mov.f32 	%f188, %f10;
	@%p110 bra 	$L__BB4_15;
	setp.lt.s64 	%p111, %rd298, %rd272;
	min.s64 	%rd295, %rd298, %rd272;
	selp.f32 	%f188, %f191, %f10, %p111;
$L__BB4_15:
	add.s64 	%rd276, %rd271, 4096;
	// begin inline asm
	ld.global.nc.u64 %rd275, [%rd276];
	// end inline asm
	mov.b64 	{%r194, %r195}, %rd275;
	mov.b32 	%f13, %r194;
	add.s64 	%rd278, %rd271, 4104;
	// begin inline asm
	ld.global.nc.u64 %rd277, [%rd278];
	// end inline asm
	setp.lt.f32 	%p112, %f188, %f13;
	mov.u64 	%rd296, %rd295;
	mov.f32 	%f189, %f188;
	@%p112 bra 	$L__BB4_18;
	setp.lt.f32 	%p113, %f13, %f188;
	mov.u64 	%rd296, %rd277;
	mov.f32 	%f189, %f13;
	@%p113 bra 	$L__BB4_18;
	setp.lt.s64 	%p114, %rd295, %rd277;
	min.s64 	%rd296, %rd295, %rd277;
	selp.f32 	%f189, %f188, %f13, %p114;
$L__BB4_18:
	add.s64 	%rd280, %rd271, 8192;
	// begin inline asm
	ld.global.nc.u64 %rd279, [%rd280];
	// end inline asm
	mov.b64 	{%r196, %r197}, %rd279;
	mov.b32 	%f16, %r196;
	add.s64 	%rd282, %rd271, 8200;
	// begin inline asm
	ld.global.nc.u64 %rd281, [%rd282];
	// end inline asm
	setp.lt.f32 	%p115, %f189, %f16;
	mov.u64 	%rd297, %rd296;
	mov.f32 	%f190, %f189;
	@%p115 bra 	$L__BB4_21;
	setp.lt.f32 	%p116, %f16, %f189;
	mov.u64 	%rd297, %rd281;
	mov.f32 	%f190, %f16;
	@%p116 bra 	$L__BB4_21;
	setp.lt.s64 	%p117, %rd296, %rd281;
	min.s64 	%rd297, %rd296, %rd281;
	selp.f32 	%f190, %f189, %f16, %p117;
$L__BB4_21:
	add.s64 	%rd284, %rd271, 12288;
	// begin inline asm
	ld.global.nc.u64 %rd283, [%rd284];
	// end inline asm
	mov.b64 	{%r198, %r199}, %rd283;
	mov.b32 	%f19, %r198;
	add.s64 	%rd286, %rd271, 12296;
	// begin inline asm
	ld.global.nc.u64 %rd285, [%rd286];
	// end inline asm
	setp.lt.f32 	%p118, %f190, %f19;
	mov.u64 	%rd298, %rd297;
	mov.f32 	%f191, %f190;
	@%p118 bra 	$L__BB4_24;
	setp.lt.f32 	%p119, %f19, %f190;
	mov.u64 	%rd298, %rd285;
	mov.f32 	%f191, %f19;
	@%p119 bra 	$L__BB4_24;
	setp.lt.s64 	%p120, %rd297, %rd285;
	min.s64 	%rd298, %rd297, %rd285;
	selp.f32 	%f191, %f190, %f19, %p120;
$L__BB4_24:
	add.s32 	%r422, %r422, 1024;
	setp.lt.s32 	%p121, %r422, %r37;
	@%p121 bra 	$L__BB4_12;
$L__BB4_25:
	setp.lt.s32 	%p122, %r37, 256;
	@%p122 bra 	$L__BB4_65;
	// begin inline asm
	mov.u32 %r313, %laneid;
	// end inline asm
	mov.b32 	%r315, %f191;
	mov.b32 	%r331, 1;
	mov.b32 	%r332, 31;
	mov.b32 	%r333, -1;
	// begin inline asm
	shfl.sync.down.b32 %r314, %r315, %r331, %r332, %r333;
	// end inline asm
	mov.b32 	%f23, %r314;
	// begin inline asm
	shfl.sync.down.b32 %r319, %r320, %r331, %r332, %r333;
	// end inline asm
	mov.b64 	{%r325, %r330}, %rd298;
	// begin inline asm
	shfl.sync.down.b32 %r324, %r325, %r331, %r332, %r333;
	// end inline asm
	// begin inline asm
	shfl.sync.down.b32 %r329, %r330, %r331, %r332, %r333;
	// end inline asm
	mov.b64 	%rd27, {%r324, %r329};
	setp.gt.s32 	%p179, %r313, 30;
	setp.lt.f32 	%p180, %f191, %f23;
	or.pred  	%p181, %p179, %p180;
	mov.u64 	%rd300, %rd298;
	mov.f32 	%f193, %f191;
	@%p181 bra 	$L__BB4_29;
	setp.gt.f32 	%p182, %f191, %f23;
	mov.u64 	%rd300, %rd27;
	mov.f32 	%f193, %f23;
	@%p182 bra 	$L__BB4_29;
	setp.lt.s64 	%p183, %rd298, %rd27;
	min.s64 	%rd300, %rd298, %rd27;
	selp.f32 	%f193, %f191, %f23, %p183;
$L__BB4_29:
	mov.b32 	%r335, %f193;
	mov.b32 	%r351, 2;
	mov.b32 	%r352, 31;
	mov.b32 	%r353, -1;
	// begin inline asm
	shfl.sync.down.b32 %r334, %r335, %r351, %r352, %r353;
	// end inline asm
	mov.b32 	%f26, %r334;
	// begin inline asm
	shfl.sync.down.b32 %r339, %r340, %r351, %r352, %r353;
	// end inline asm
	mov.b64 	{%r345, %r350}, %rd300;
	// begin inline asm
	shfl.sync.down.b32 %r344, %r345, %r351, %r352, %r353;
	// end inline asm
	// begin inline asm
	shfl.sync.down.b32 %r349, %r350, %r351, %r352, %r353;
	// end inline asm
	mov.b64 	%rd30, {%r344, %r349};
	setp.gt.s32 	%p184, %r313, 29;
	setp.lt.f32 	%p185, %f193, %f26;
	or.pred  	%p186, %p184, %p185;
	mov.u64 	%rd301, %rd300;
	mov.f32 	%f194, %f193;
	@%p186 bra 	$L__BB4_32;
	setp.gt.f32 	%p187, %f193, %f26;
	mov.u64 	%rd301, %rd30;
	mov.f32 	%f194, %f26;
	@%p187 bra 	$L__BB4_32;
	setp.lt.s64 	%p188, %rd300, %rd30;
	min.s64 	%rd301, %rd300, %rd30;
	selp.f32 	%f194, %f193, %f26, %p188;
$L__BB4_32:
	mov.b32 	%r355, %f194;
	mov.b32 	%r371, 4;
	mov.b32 	%r372, 31;
	mov.b32 	%r373, -1;
	// begin inline asm
	shfl.sync.down.b32 %r354, %r355, %r371, %r372, %r373;
	// end inline asm
	mov.b32 	%f29, %r354;
	// begin inline asm
	shfl.sync.down.b32 %r359, %r360, %r371, %r372, %r373;
	// end inline asm
	mov.b64 	{%r365, %r370}, %rd301;
	// begin inline asm
	shfl.sync.down.b32 %r364, %r365, %r371, %r372, %r373;
	// end inline asm
	// begin inline asm
	shfl.sync.down.b32 %r369, %r370, %r371, %r372, %r373;
	// end inline asm
	mov.b64 	%rd33, {%r364, %r369};
	setp.gt.s32 	%p189, %r313, 27;
	setp.lt.f32 	%p190, %f194, %f29;
	or.pred  	%p191, %p189, %p190;
	mov.u64 	%rd302, %rd301;
	mov.f32 	%f195, %f194;
	@%p191 bra 	$L__BB4_35;
	setp.gt.f32 	%p192, %f194, %f29;
	mov.u64 	%rd302, %rd33;
	mov.f32 	%f195, %f29;
	@%p192 bra 	$L__BB4_35;
	setp.lt.s64 	%p193, %rd301, %rd33;
	min.s64 	%rd302, %rd301, %rd33;
	selp.f32 	%f195, %f194, %f29, %p193;
$L__BB4_35:
	mov.b32 	%r375, %f195;
	mov.b32 	%r391, 8;
	mov.b32 	%r392, 31;
	mov.b32 	%r393, -1;
	// begin inline asm
	shfl.sync.down.b32 %r374, %r375, %r391, %r392, %r393;
	// end inline asm
	mov.b32 	%f32, %r374;
	// begin inline asm
	shfl.sync.down.b32 %r379, %r380, %r391, %r392, %r393;
	// end inline asm
	mov.b64 	{%r385, %r390}, %rd302;
	// begin inline asm
	shfl.sync.down.b32 %r384, %r385, %r391, %r392, %r393;
	// end inline asm
	// begin inline asm
	shfl.sync.down.b32 %r389, %r390, %r391, %r392, %r393;
	// end inline asm
	mov.b64 	%rd36, {%r384, %r389};
	setp.gt.s32 	%p194, %r313, 23;
	setp.lt.f32 	%p195, %f195, %f32;
	or.pred  	%p196, %p194, %p195;
	mov.u64 	%rd303, %rd302;
	mov.f32 	%f196, %f195;
	@%p196 bra 	$L__BB4_38;
	setp.gt.f32 	%p197, %f195, %f32;
	mov.u64 	%rd303, %rd36;
	mov.f32 	%f196, %f32;
	@%p197 bra 	$L__BB4_38;
	setp.lt.s64 	%p198, %rd302, %rd36;
	min.s64 	%rd303, %rd302, %rd36;
	selp.f32 	%f196, %f195, %f32, %p198;
$L__BB4_38:
	mov.b32 	%r395, %f196;
	mov.b32 	%r411, 16;
	mov.b32 	%r412, 31;
	mov.b32 	%r413, -1;
	// begin inline asm
	shfl.sync.down.b32 %r394, %r395, %r411, %r412, %r413;
	// end inline asm
	mov.b32 	%f35, %r394;
	// begin inline asm
	shfl.sync.down.b32 %r399, %r400, %r411, %r412, %r413;
	// end inline asm
	mov.b64 	{%r405, %r410}, %rd303;
	// begin inline asm
	shfl.sync.down.b32 %r404, %r405, %r411, %r412, %r413;
	// end inline asm
	// begin inline asm
	shfl.sync.down.b32 %r409, %r410, %r411, %r412, %r413;
	// end inline asm
	mov.b64 	%rd39, {%r404, %r409};
	setp.gt.s32 	%p199, %r313, 15;
	setp.lt.f32 	%p200, %f196, %f35;
	or.pred  	%p201, %p199, %p200;
	mov.u64 	%rd355, %rd303;
	mov.f32 	%f247, %f196;
	@%p201 bra 	$L__BB4_41;
	setp.gt.f32 	%p202, %f196, %f35;
	mov.u64 	%rd355, %rd39;
	mov.f32 	%f247, %f35;
	@%p202 bra 	$L__BB4_41;
	setp.lt.s64 	%p203, %rd303, %rd39;
	min.s64 	%rd355, %rd303, %rd39;
	selp.f32 	%f247, %f196, %f35, %p203;
$L__BB4_41:
	setp.ne.s32 	%p204, %r313, 0;
	@%p204 bra 	$L__BB4_43;
	shr.u32 	%r414, %r1, 1;
	and.b32  	%r415, %r414, 496;
	mov.u32 	%r416, _ZN6thrust24THRUST_300001_SM_1000_NS8cuda_cub4core6detail5shmemE;
	add.s32 	%r417, %r416, %r415;
	st.shared.f32 	[%r417+8], %f247;
	st.shared.u64 	[%r417+16], %rd355;
$L__BB4_43:
	bar.sync 	0;
	setp.ne.s32 	%p205, %r1, 0;
	@%p205 bra 	$L__BB4_203;
	ld.shared.f32 	%f38, [_ZN6thrust24THRUST_300001_SM_1000_NS8cuda_cub4core6detail5shmemE+24];
	ld.shared.u64 	%rd42, [_ZN6thrust24THRUST_300001_SM_1000_NS8cuda_cub4core6detail5shmemE+32];
	setp.lt.f32 	%p206, %f247, %f38;
	mov.u64 	%rd305, %rd355;
	mov.f32 	%f198, %f247;
	@%p206 bra 	$L__BB4_47;
	setp.lt.f32 	%p207, %f38, %f247;
	mov.u64 	%rd305, %rd42;
	mov.f32 	%f198, %f38;
	@%p207 bra 	$L__BB4_47;
	setp.lt.s64 	%p208, %rd355, %rd42;
	min.s64 	%rd305, %rd355, %rd42;
	selp.f32 	%f198, %f247, %f38, %p208;
$L__BB4_47:
	ld.shared.f32 	%f41, [_ZN6thrust24THRUST_300001_SM_1000_NS8cuda_cub4core6detail5shmemE+40];
	ld.shared.u64 	%rd45, [_ZN6thrust24THRUST_300001_SM_1000_NS8cuda_cub4core6detail5shmemE+48];
	setp.lt.f32 	%p209, %f198, %f41;
	mov.u64 	%rd306, %rd305;
	mov.f32 	%f199, %f198;
	@%p209 bra 	$L__BB4_50;
	setp.lt.f32 	%p210, %f41, %f198;
	mov.u64 	%rd306, %rd45;
	mov.f32 	%f199, %f41;
	@%p210 bra 	$L__BB4_50;
	setp.lt.s64 	%p211, %rd305, %rd45;
	min.s64 	%rd306, %rd305, %rd45;
	selp.f32 	%f199, %f198, %f41, %p211;
$L__BB4_50:
	ld.shared.f32 	%f44, [_ZN6thrust24THRUST_300001_SM_1000_NS8cuda_cub4core6detail5shmemE+56];
	ld.shared.u64 	%rd48, [_ZN6thrust24THRUST_300001_SM_1000_NS8cuda_cub4core6detail5shmemE+64];
	setp.lt.f32 	%p212, %f199, %f44;
	mov.u64 	%rd307, %rd306;
	mov.f32 	%f200, %f199;
	@%p212 bra 	$L__BB4_53;
	setp.lt.f32 	%p213, %f44, %f199;
	mov.u64 	%rd307, %rd48;
	mov.f32 	%f200, %f44;
	@%p213 bra 	$L__BB4_53;
	setp.lt.s64 	%p214, %rd306, %rd48;
	min.s64 	%rd307, %rd306, %rd48;
	selp.f32 	%f200, %f199, %f44, %p214;
$L__BB4_53:
	ld.shared.f32 	%f47, [_ZN6thrust24THRUST_300001_SM_1000_NS8cuda_cub4core6detail5shmemE+72];
	ld.shared.u64 	%rd51, [_ZN6thrust24THRUST_300001_SM_1000_NS8cuda_cub4core6detail5shmemE+80];
	setp.lt.f32 	%p215, %f200, %f47;
	mov.u64 	%rd308, %rd307;
	mov.f32 	%f201, %f200;
	@%p215 bra 	$L__BB4_56;
	setp.lt.f32 	%p216, %f47, %f200;
	mov.u64 	%rd308, %rd51;
	mov.f32 	%f201, %f47;
	@%p216 bra 	$L__BB4_56;
	setp.lt.s64 	%p217, %rd307, %rd51;
	min.s64 	%rd308, %rd307, %rd51;
	selp.f32 	%f201, %f200, %f47, %p217;
$L__BB4_56:
	ld.shared.f32 	%f50, [_ZN6thrust24THRUST_300001_SM_1000_NS8cuda_cub4core6detail5shmemE+88];
	ld.shared.u64 	%rd54, [_ZN6thrust24THRUST_300001_SM_1000_NS8cuda_cub4core6detail5shmemE+96];
	setp.lt.f32 	%p218, %f201, %f50;
	mov.u64 	%rd309, %rd308;
	mov.f32 	%f202, %f201;
	@%p218 bra 	$L__BB4_59;
	setp.lt.f32 	%p219, %f50, %f201;
	mov.u64 	%rd309, %rd54;
	mov.f32 	%f202, %f50;
	@%p219 bra 	$L__BB4_59;
	setp.lt.s64 	%p220, %rd308, %rd54;
	min.s64 	%rd309, %rd308, %rd54;
	selp.f32 	%f202, %f201, %f50, %p220;
$L__BB4_59:
	ld.shared.f32 	%f53, [_ZN6thrust24THRUST_300001_SM_1000_NS8cuda_cub4core6detail5shmemE+104];
	ld.shared.u64 	%rd57, [_ZN6thrust24THRUST_300001_SM_1000_NS8cuda_cub4core6detail5shmemE+112];
	setp.lt.f32 	%p221, %f202, %f53;
	mov.u64 	%rd310, %rd309;
	mov.f32 	%f203, %f202;
	@%p221 bra 	$L__BB4_62;
	setp.lt.f32 	%p222, %f53, %f202;
	mov.u64 	%rd310, %rd57;
	mov.f32 	%f203, %f53;
	@%p222 bra 	$L__BB4_62;
	setp.lt.s64 	%p223, %rd309, %rd57;
	min.s64 	%rd310, %rd309, %rd57;
	selp.f32 	%f203, %f202, %f53, %p223;
$L__BB4_62:
	ld.shared.f32 	%f56, [_ZN6thrust24THRUST_300001_SM_1000_NS8cuda_cub4core6detail5shmemE+120];
	ld.shared.u64 	%rd60, [_ZN6thrust24THRUST_300001_SM_1000_NS8cuda_cub4core6detail5shmemE+128];
	setp.lt.f32 	%p224, %f203, %f56;
	mov.f32 	%f247, %f203;
	mov.u64 	%rd355, %rd310;
	@%p224 bra 	$L__BB4_203;
	setp.lt.f32 	%p225, %f56, %f203;
	mov.f32 	%f247, %f56;
	mov.u64 	%rd355, %rd60;
	@%p225 bra 	$L__BB4_203;
	setp.lt.s64 	%p226, %rd310, %rd60;
	min.s64 	%rd355, %rd310, %rd60;
	selp.f32 	%f247, %f203, %f56, %p226;
	bra.uni 	$L__BB4_203;
$L__BB4_65:
	// begin inline asm
	mov.u32 %r200, %laneid;
	// end inline asm
	and.b32  	%r221, %r1, 992;
	add.s32 	%r222, %r221, 32;
	setp.gt.s32 	%p123, %r222, %r37;
	not.b32 	%r223, %r221;
	add.s32 	%r224, %r37, %r223;
	selp.b32 	%r219, %r224, 31, %p123;
	mov.b32 	%r202, %f191;
	mov.b32 	%r218, 1;
	mov.b32 	%r220, -1;
	// begin inline asm
	shfl.sync.down.b32 %r201, %r202, %r218, %r219, %r220;
	// end inline asm
	mov.b32 	%f58, %r201;
	// begin inline asm
	shfl.sync.down.b32 %r206, %r207, %r218, %r219, %r220;
	// end inline asm
	mov.b64 	{%r212, %r217}, %rd298;
	// begin inline asm
	shfl.sync.down.b32 %r211, %r212, %r218, %r219, %r220;
	// end inline asm
	// begin inline asm
	shfl.sync.down.b32 %r216, %r217, %r218, %r219, %r220;
	// end inline asm
	mov.b64 	%rd62, {%r211, %r216};
	setp.ge.s32 	%p124, %r200, %r219;
	setp.lt.f32 	%p125, %f191, %f58;
	or.pred  	%p126, %p124, %p125;
	mov.u64 	%rd311, %rd298;
	mov.f32 	%f204, %f191;
	@%p126 bra 	$L__BB4_68;
	setp.gt.f32 	%p127, %f191, %f58;
	mov.u64 	%rd311, %rd62;
	mov.f32 	%f204, %f58;
	@%p127 bra 	$L__BB4_68;
	setp.lt.s64 	%p128, %rd298, %rd62;
	min.s64 	%rd311, %rd298, %rd62;
	selp.f32 	%f204, %f191, %f58, %p128;
$L__BB4_68:
	mov.b32 	%r226, %f204;
	mov.b32 	%r242, 2;
	mov.b32 	%r244, -1;
	// begin inline asm
	shfl.sync.down.b32 %r225, %r226, %r242, %r219, %r244;
	// end inline asm
	mov.b32 	%f61, %r225;
	// begin inline asm
	shfl.sync.down.b32 %r230, %r231, %r242, %r219, %r244;
	// end inline asm
	mov.b64 	{%r236, %r241}, %rd311;
	// begin inline asm
	shfl.sync.down.b32 %r235, %r236, %r242, %r219, %r244;
	// end inline asm
	// begin inline asm
	shfl.sync.down.b32 %r240, %r241, %r242, %r219, %r244;
	// end inline asm
	mov.b64 	%rd65, {%r235, %r240};
	add.s32 	%r245, %r200, 2;
	setp.gt.s32 	%p129, %r245, %r219;
	setp.lt.f32 	%p130, %f204, %f61;
	or.pred  	%p131, %p129, %p130;
	mov.u64 	%rd312, %rd311;
	mov.f32 	%f205, %f204;
	@%p131 bra 	$L__BB4_71;
	setp.gt.f32 	%p132, %f204, %f61;
	mov.u64 	%rd312, %rd65;
	mov.f32 	%f205, %f61;
	@%p132 bra 	$L__BB4_71;
	setp.lt.s64 	%p133, %rd311, %rd65;
	min.s64 	%rd312, %rd311, %rd65;
	selp.f32 	%f205, %f204, %f61, %p133;
$L__BB4_71:
	mov.b32 	%r247, %f205;
	mov.b32 	%r263, 4;
	mov.b32 	%r265, -1;
	// begin inline asm
	shfl.sync.down.b32 %r246, %r247, %r263, %r219, %r265;
	// end inline asm
	mov.b32 	%f64, %r246;
	// begin inline asm
	shfl.sync.down.b32 %r251, %r252, %r263, %r219, %r265;
	// end inline asm
	mov.b64 	{%r257, %r262}, %rd312;
	// begin inline asm
	shfl.sync.down.b32 %r256, %r257, %r263, %r219, %r265;
	// end inline asm
	// begin inline asm
	shfl.sync.down.b32 %r261, %r262, %r263, %r219, %r265;
	// end inline asm
	mov.b64 	%rd68, {%r256, %r261};
	add.s32 	%r266, %r200, 4;
	setp.gt.s32 	%p134, %r266, %r219;
	setp.lt.f32 	%p135, %f205, %f64;
	or.pred  	%p136, %p134, %p135;
	mov.f32 	%f206, %f205;
	mov.u64 	%rd313, %rd312;
	@%p136 bra 	$L__BB4_74;
	setp.gt.f32 	%p137, %f205, %f64;
	mov.f32 	%f206, %f64;
	mov.u64 	%rd313, %rd68;
	@%p137 bra 	$L__BB4_74;
	setp.lt.s64 	%p138, %rd312, %rd68;
	selp.f32 	%f206, %f205, %f64, %p138;
	min.s64 	%rd313, %rd312, %rd68;
$L__BB4_74:
	mov.b32 	%r268, %f206;
	mov.b32 	%r284, 8;
	mov.b32 	%r286, -1;
	// begin inline asm
	shfl.sync.down.b32 %r267, %r268, %r284, %r219, %r286;
	// end inline asm
	mov.b32 	%f67, %r267;
	// begin inline asm
	shfl.sync.down.b32 %r272, %r273, %r284, %r219, %r286;
	// end inline asm
	mov.b64 	{%r278, %r283}, %rd313;
	// begin inline asm
	shfl.sync.down.b32 %r277, %r278, %r284, %r219, %r286;
	// end inline asm
	// begin inline asm
	shfl.sync.down.b32 %r282, %r283, %r284, %r219, %r286;
	// end inline asm
	mov.b64 	%rd71, {%r277, %r282};
	add.s32 	%r287, %r200, 8;
	setp.gt.s32 	%p139, %r287, %r219;
	setp.lt.f32 	%p140, %f206, %f67;
	or.pred  	%p141, %p139, %p140;
	mov.f32 	%f207, %f206;
	mov.u64 	%rd314, %rd313;
	@%p141 bra 	$L__BB4_77;
	setp.gt.f32 	%p142, %f206, %f67;
	mov.f32 	%f207, %f67;
	mov.u64 	%rd314, %rd71;
	@%p142 bra 	$L__BB4_77;
	setp.lt.s64 	%p143, %rd313, %rd71;
	selp.f32 	%f207, %f206, %f67, %p143;
	min.s64 	%rd314, %rd313, %rd71;
$L__BB4_77:
	mov.b32 	%r289, %f207;
	mov.b32 	%r305, 16;
	mov.b32 	%r307, -1;
	// begin inline asm
	shfl.sync.down.b32 %r288, %r289, %r305, %r219, %r307;
	// end inline asm
	mov.b32 	%f70, %r288;
	// begin inline asm
	shfl.sync.down.b32 %r293, %r294, %r305, %r219, %r307;
	// end inline asm
	mov.b64 	{%r299, %r304}, %rd314;
	// begin inline asm
	shfl.sync.down.b32 %r298, %r299, %r305, %r219, %r307;
	// end inline asm
	// begin inline asm
	shfl.sync.down.b32 %r303, %r304, %r305, %r219, %r307;
	// end inline asm
	mov.b64 	%rd74, {%r298, %r303};
	add.s32 	%r308, %r200, 16;
	setp.gt.s32 	%p144, %r308, %r219;
	setp.lt.f32 	%p145, %f207, %f70;
	or.pred  	%p146, %p144, %p145;
	mov.f32 	%f247, %f207;
	mov.u64 	%rd355, %rd314;
	@%p146 bra 	$L__BB4_80;
	setp.gt.f32 	%p147, %f207, %f70;
	mov.f32 	%f247, %f70;
	mov.u64 	%rd355, %rd74;
	@%p147 bra 	$L__BB4_80;
	setp.lt.s64 	%p148, %rd314, %rd74;
	selp.f32 	%f247, %f207, %f70, %p148;
	min.s64 	%rd355, %rd314, %rd74;
$L__BB4_80:
	setp.ne.s32 	%p149, %r200, 0;
	@%p149 bra 	$L__BB4_82;
	shr.u32 	%r309, %r1, 1;
	and.b32  	%r310, %r309, 496;
	mov.u32 	%r311, _ZN6thrust24THRUST_300001_SM_1000_NS8cuda_cub4core6detail5shmemE;
	add.s32 	%r312, %r311, %r310;
	st.shared.f32 	[%r312+8], %f247;
	st.shared.u64 	[%r312+16], %rd355;
$L__BB4_82:
	bar.sync 	0;
	setp.ne.s32 	%p150, %r1, 0;
	@%p150 bra 	$L__BB4_203;
	setp.lt.s32 	%p151, %r37, 33;
	mov.f32 	%f209, %f247;
	mov.u64 	%rd316, %rd355;
	@%p151 bra 	$L__BB4_87;
	ld.shared.f32 	%f73, [_ZN6thrust24THRUST_300001_SM_1000_NS8cuda_cub4core6detail5shmemE+24];
	ld.shared.u64 	%rd77, [_ZN6thrust24THRUST_300001_SM_1000_NS8cuda_cub4core6detail5shmemE+32];
	setp.lt.f32 	%p152, %f247, %f73;
	mov.f32 	%f209, %f247;
	mov.u64 	%rd316, %rd355;
	@%p152 bra 	$L__BB4_87;
	setp.lt.f32 	%p153, %f73, %f247;
	mov.f32 	%f209, %f73;
	mov.u64 	%rd316, %rd77;
	@%p153 bra 	$L__BB4_87;
	setp.lt.s64 	%p154, %rd355, %rd77;
	selp.f32 	%f209, %f247, %f73, %p154;
	min.s64 	%rd316, %rd355, %rd77;
$L__BB4_87:
	setp.lt.s32 	%p155, %r37, 65;
	mov.f32 	%f210, %f209;
	mov.u64 	%rd317, %rd316;
	@%p155 bra 	$L__BB4_91;
	ld.shared.f32 	%f76, [_ZN6thrust24THRUST_300001_SM_1000_NS8cuda_cub4core6detail5shmemE+40];
	ld.shared.u64 	%rd80, [_ZN6thrust24THRUST_300001_SM_1000_NS8cuda_cub4core6detail5shmemE+48];
	setp.lt.f32 	%p156, %f209, %f76;
	mov.f32 	%f210, %f209;
	mov.u64 	%rd317, %rd316;
	@%p156 bra 	$L__BB4_91;
	setp.lt.f32 	%p157, %f76, %f209;
	mov.f32 	%f210, %f76;
	mov.u64 	%rd317, %rd80;
	@%p157 bra 	$L__BB4_91;
	setp.lt.s64 	%p158, %rd316, %rd80;
	selp.f32 	%f210, %f209, %f76, %p158;
	min.s64 	%rd317, %rd316, %rd80;
$L__BB4_91:
	setp.lt.s32 	%p159, %r37, 97;
	mov.f32 	%f211, %f210;
	mov.u64 	%rd318, %rd317;
	@%p159 bra 	$L__BB4_95;
	ld.shared.f32 	%f79, [_ZN6thrust24THRUST_300001_SM_1000_NS8cuda_cub4core6detail5shmemE+56];
	ld.shared.u64 	%rd83, [_ZN6thrust24THRUST_300001_SM_1000_NS8cuda_cub4core6detail5shmemE+64];
	setp.lt.f32 	%p160, %f210, %f79;
	mov.f32 	%f211, %f210;
	mov.u64 	%rd318, %rd317;
	@%p160 bra 	$L__BB4_95;
	setp.lt.f32 	%p161, %f79, %f210;
	mov.f32 	%f211, %f79;
	mov.u64 	%rd318, %rd83;
	@%p161 bra 	$L__BB4_95;
	setp.lt.s64 	%p162, %rd317, %rd83;
	selp.f32 	%f211, %f210, %f79, %p162;
	min.s64 	%rd318, %rd317, %rd83;
$L__BB4_95:
	setp.lt.s32 	%p163, %r37, 129;
	mov.f32 	%f212, %f211;
	mov.u64 	%rd319, %rd318;
	@%p163 bra 	$L__BB4_99;
	ld.shared.f32 	%f82, [_ZN6thrust24THRUST_300001_SM_1000_NS8cuda_cub4core6detail5shmemE+72];
	ld.shared.u64 	%rd86, [_ZN6thrust24THRUST_300001_SM_1000_NS8cuda_cub4core6detail5shmemE+80];
	setp.lt.f32 	%p164, %f211, %f82;
	mov.f32 	%f212, %f211;
	mov.u64 	%rd319, %rd318;
	@%p164 bra 	$L__BB4_99;
	setp.lt.f32 	%p165, %f82, %f211;
	mov.f32 	%f212, %f82;
	mov.u64 	%rd319, %rd86;
	@%p165 bra 	$L__BB4_99;
	setp.lt.s64 	%p166, %rd318, %rd86;
	selp.f32 	%f212, %f211, %f82, %p166;
	min.s64 	%rd319, %rd318, %rd86;
$L__BB4_99:
	setp.lt.s32 	%p167, %r37, 161;
	mov.f32 	%f213, %f212;
	mov.u64 	%rd320, %rd319;
	@%p167 bra 	$L__BB4_103;
	ld.shared.f32 	%f85, [_ZN6thrust24THRUST_300001_SM_1000_NS8cuda_cub4core6detail5shmemE+88];
	ld.shared.u64 	%rd89, [_ZN6thrust24THRUST_300001_SM_1000_NS8cuda_cub4core6detail5shmemE+96];
	setp.lt.f32 	%p168, %f212, %f85;
	mov.f32 	%f213, %f212;
	mov.u64 	%rd320, %rd319;
	@%p168 bra 	$L__BB4_103;
	setp.lt.f32 	%p169, %f85, %f212;
	mov.f32 	%f213, %f85;
	mov.u64 	%rd320, %rd89;
	@%p169 bra 	$L__BB4_103;
	setp.lt.s64 	%p170, %rd319, %rd89;
	selp.f32 	%f213, %f212, %f85, %p170;
	min.s64 	%rd320, %rd319, %rd89;
$L__BB4_103:
	setp.lt.s32 	%p171, %r37, 193;
	mov.f32 	%f214, %f213;
	mov.u64 	%rd321, %rd320;
	@%p171 bra 	$L__BB4_107;
	ld.shared.f32 	%f88, [_ZN6thrust24THRUST_300001_SM_1000_NS8cuda_cub4core6detail5shmemE+104];
	ld.shared.u64 	%rd92, [_ZN6thrust24THRUST_300001_SM_1000_NS8cuda_cub4core6detail5shmemE+112];
	setp.lt.f32 	%p172, %f213, %f88;
	mov.f32 	%f214, %f213;
	mov.u64 	%rd321, %rd320;
	@%p172 bra 	$L__BB4_107;
	setp.lt.f32 	%p173, %f88, %f213;
	mov.f32 	%f214, %f88;
	mov.u64 	%rd321, %rd92;
	@%p173 bra 	$L__BB4_107;
	setp.lt.s64 	%p174, %rd320, %rd92;
	selp.f32 	%f214, %f213, %f88, %p174;
	min.s64 	%rd321, %rd320, %rd92;
$L__BB4_107:
	setp.lt.s32 	%p175, %r37, 225;
	mov.f32 	%f247, %f214;
	mov.u64 	%rd355, %rd321;
	@%p175 bra 	$L__BB4_203;
	ld.shared.f32 	%f91, [_ZN6thrust24THRUST_300001_SM_1000_NS8cuda_cub4core6detail5shmemE+120];
	ld.shared.u64 	%rd95, [_ZN6thrust24THRUST_300001_SM_1000_NS8cuda_cub4core6detail5shmemE+128];
	setp.lt.f32 	%p176, %f214, %f91;
	mov.f32 	%f247, %f214;
	mov.u64 	%rd355, %rd321;
	@%p176 bra 	$L__BB4_203;
	setp.lt.f32 	%p177, %f91, %f214;
	mov.f32 	%f247, %f91;
	mov.u64 	%rd355, %rd95;
	@%p177 bra 	$L__BB4_203;
	setp.lt.s64 	%p178, %rd321, %rd95;
	selp.f32 	%f247, %f214, %f91, %p178;
	min.s64 	%rd355, %rd321, %rd95;
	bra.uni 	$L__BB4_203;
$L__BB4_111:
	mov.u32 	%r16, %tid.x;
	mul.wide.u32 	%rd208, %r16, 16;
	add.s64 	%rd189, %rd186, %rd208;
	// begin inline asm
	ld.global.nc.u64 %rd188, [%rd189];
	// end inline asm
	mov.b64 	{%r38, %r39}, %rd188;
	mov.b32 	%f93, %r38;
	add.s64 	%rd191, %rd189, 8;
	// begin inline asm
	ld.global.nc.u64 %rd190, [%rd191];
	// end inline asm
	add.s64 	%rd193, %rd189, 4096;
	// begin inline asm
	ld.global.nc.u64 %rd192, [%rd193];
	// end inline asm
	mov.b64 	{%r40, %r41}, %rd192;
	mov.b32 	%f94, %r40;
	add.s64 	%rd195, %rd189, 4104;
	// begin inline asm
	ld.global.nc.u64 %rd194, [%rd195];
	// end inline asm
	add.s64 	%rd197, %rd189, 8192;
	// begin inline asm
	ld.global.nc.u64 %rd196, [%rd197];
	// end inline asm
	mov.b64 	{%r42, %r43}, %rd196;
	mov.b32 	%f95, %r42;
	add.s64 	%rd199, %rd189, 8200;
	// begin inline asm
	ld.global.nc.u64 %rd198, [%rd199];
	// end inline asm
	add.s64 	%rd201, %rd189, 12288;
	// begin inline asm
	ld.global.nc.u64 %rd200, [%rd201];
	// end inline asm
	mov.b64 	{%r44, %r45}, %rd200;
	mov.b32 	%f96, %r44;
	add.s64 	%rd203, %rd189, 12296;
	// begin inline asm
	ld.global.nc.u64 %rd202, [%rd203];
	// end inline asm
	add.s64 	%rd205, %rd189, 16384;
	// begin inline asm
	ld.global.nc.u64 %rd204, [%rd205];
	// end inline asm
	mov.b64 	{%r46, %r47}, %rd204;
	mov.b32 	%f97, %r46;
	add.s64 	%rd207, %rd189, 16392;
	// begin inline asm
	ld.global.nc.u64 %rd206, [%rd207];
	// end inline asm
	setp.lt.f32 	%p3, %f93, %f94;
	mov.f32 	%f215, %f93;
	mov.u64 	%rd322, %rd190;
	@%p3 bra 	$L__BB4_114;
	setp.lt.f32 	%p4, %f94, %f93;
	mov.f32 	%f215, %f94;
	mov.u64 	%rd322, %rd194;
	@%p4 bra 	$L__BB4_114;
	setp.lt.s64 	%p5, %rd190, %rd194;
	selp.f32 	%f215, %f93, %f94, %p5;
	min.s64 	%rd322, %rd190, %rd194;
$L__BB4_114:
	setp.lt.f32 	%p6, %f215, %f95;
	mov.f32 	%f216, %f215;
	mov.u64 	%rd323, %rd322;
	@%p6 bra 	$L__BB4_117;
	setp.lt.f32 	%p7, %f95, %f215;
	mov.f32 	%f216, %f95;
	mov.u64 	%rd323, %rd198;
	@%p7 bra 	$L__BB4_117;
	setp.lt.s64 	%p8, %rd322, %rd198;
	selp.f32 	%f216, %f215, %f95, %p8;
	min.s64 	%rd323, %rd322, %rd198;
$L__BB4_117:
	setp.lt.f32 	%p9, %f216, %f96;
	mov.f32 	%f217, %f216;
	mov.u64 	%rd324, %rd323;
	@%p9 bra 	$L__BB4_120;
	setp.lt.f32 	%p10, %f96, %f216;
	mov.f32 	%f217, %f96;
	mov.u64 	%rd324, %rd202;
	@%p10 bra 	$L__BB4_120;
	setp.lt.s64 	%p11, %rd323, %rd202;
	selp.f32 	%f217, %f216, %f96, %p11;
	min.s64 	%rd324, %rd323, %rd202;
$L__BB4_120:
	setp.lt.f32 	%p12, %f217, %f97;
	mov.f32 	%f234, %f217;
	mov.u64 	%rd342, %rd324;
	@%p12 bra 	$L__BB4_123;
	setp.lt.f32 	%p13, %f97, %f217;
	mov.f32 	%f234, %f97;
	mov.u64 	%rd342, %rd206;
	@%p13 bra 	$L__BB4_123;
	setp.lt.s64 	%p14, %rd324, %rd206;
	selp.f32 	%f234, %f217, %f97, %p14;
	min.s64 	%rd342, %rd324, %rd206;
$L__BB4_123:
	setp.lt.u32 	%p15, %r37, 2560;
	mov.b32 	%r425, 1280;
	@%p15 bra 	$L__BB4_141;
	mov.b32 	%r425, 1280;
$L__BB4_125:
	mov.u32 	%r17, %r425;
	add.s32 	%r50, %r17, %r16;
	mul.wide.u32 	%rd229, %r50, 16;
	add.s64 	%rd210, %rd186, %rd229;
	// begin inline asm
	ld.global.nc.u64 %rd209, [%rd210];
	// end inline asm
	mov.b64 	{%r51, %r52}, %rd209;
	mov.b32 	%f107, %r51;
	add.s64 	%rd212, %rd210, 8;
	// begin inline asm
	ld.global.nc.u64 %rd211, [%rd212];
	// end inline asm
	add.s64 	%rd214, %rd210, 4096;
	// begin inline asm
	ld.global.nc.u64 %rd213, [%rd214];
	// end inline asm
	mov.b64 	{%r53, %r54}, %rd213;
	mov.b32 	%f108, %r53;
	add.s64 	%rd216, %rd210, 4104;
	// begin inline asm
	ld.global.nc.u64 %rd215, [%rd216];
	// end inline asm
	add.s64 	%rd218, %rd210, 8192;
	// begin inline asm
	ld.global.nc.u64 %rd217, [%rd218];
	// end inline asm
	mov.b64 	{%r55, %r56}, %rd217;
	mov.b32 	%f109, %r55;
	add.s64 	%rd220, %rd210, 8200;
	// begin inline asm
	ld.global.nc.u64 %rd219, [%rd220];
	// end inline asm
	add.s64 	%rd222, %rd210, 12288;
	// begin inline asm
	ld.global.nc.u64 %rd221, [%rd222];
	// end inline asm
	mov.b64 	{%r57, %r58}, %rd221;
	mov.b32 	%f110, %r57;
	add.s64 	%rd224, %rd210, 12296;
	// begin inline asm
	ld.global.nc.u64 %rd223, [%rd224];
	// end inline asm
	add.s64 	%rd226, %rd210, 16384;
	// begin inline asm
	ld.global.nc.u64 %rd225, [%rd226];
	// end inline asm
	mov.b64 	{%r59, %r60}, %rd225;
	mov.b32 	%f111, %r59;
	add.s64 	%rd228, %rd210, 16392;
	// begin inline asm
	ld.global.nc.u64 %rd227, [%rd228];
	// end inline asm
	setp.lt.f32 	%p16, %f234, %f107;
	mov.f32 	%f220, %f234;
	mov.u64 	%rd327, %rd342;
	@%p16 bra 	$L__BB4_128;
	setp.lt.f32 	%p17, %f107, %f234;
	mov.f32 	%f220, %f107;
	mov.u64 	%rd327, %rd211;
	@%p17 bra 	$L__BB4_128;
	setp.lt.s64 	%p18, %rd342, %rd211;
	selp.f32 	%f220, %f234, %f107, %p18;
	min.s64 	%rd327, %rd342, %rd211;
$L__BB4_128:
	setp.lt.f32 	%p19, %f220, %f108;
	mov.f32 	%f221, %f220;
	mov.u64 	%rd328, %rd327;
	@%p19 bra 	$L__BB4_131;
	setp.lt.f32 	%p20, %f108, %f220;
	mov.f32 	%f221, %f108;
	mov.u64 	%rd328, %rd215;
	@%p20 bra 	$L__BB4_131;
	setp.lt.s64 	%p21, %rd327, %rd215;
	selp.f32 	%f221, %f220, %f108, %p21;
	min.s64 	%rd328, %rd327, %rd215;
$L__BB4_131:
	setp.lt.f32 	%p22, %f221, %f109;
	mov.f32 	%f222, %f221;
	mov.u64 	%rd329, %rd328;
	@%p22 bra 	$L__BB4_134;
	setp.lt.f32 	%p23, %f109, %f221;
	mov.f32 	%f222, %f109;
	mov.u64 	%rd329, %rd219;
	@%p23 bra 	$L__BB4_134;
	setp.lt.s64 	%p24, %rd328, %rd219;
	selp.f32 	%f222, %f221, %f109, %p24;
	min.s64 	%rd329, %rd328, %rd219;
$L__BB4_134:
	setp.lt.f32 	%p25, %f222, %f110;
	mov.f32 	%f223, %f222;
	mov.u64 	%rd330, %rd329;
	@%p25 bra 	$L__BB4_137;
	setp.lt.f32 	%p26, %f110, %f222;
	mov.f32 	%f223, %f110;
	mov.u64 	%rd330, %rd223;
	@%p26 bra 	$L__BB4_137;
	setp.lt.s64 	%p27, %rd329, %rd223;
	selp.f32 	%f223, %f222, %f110, %p27;
	min.s64 	%rd330, %rd329, %rd223;
$L__BB4_137:
	setp.lt.f32 	%p28, %f223, %f111;
	mov.f32 	%f234, %f223;
	mov.u64 	%rd342, %rd330;
	@%p28 bra 	$L__BB4_140;
	setp.lt.f32 	%p29, %f111, %f223;
	mov.f32 	%f234, %f111;
	mov.u64 	%rd342, %rd227;
	@%p29 bra 	$L__BB4_140;
	setp.lt.s64 	%p30, %rd330, %rd227;
	selp.f32 	%f234, %f223, %f111, %p30;
	min.s64 	%rd342, %rd330, %rd227;
$L__BB4_140:
	add.s32 	%r425, %r17, 1280;
	add.s32 	%r61, %r17, 2560;
	setp.le.s32 	%p31, %r61, %r37;
	@%p31 bra 	$L__BB4_125;
$L__BB4_141:
	setp.le.s32 	%p32, %r37, %r425;
	@%p32 bra 	$L__BB4_164;
	sub.s32 	%r20, %r37, %r425;
	setp.ge.s32 	%p33, %r16, %r20;
	@%p33 bra 	$L__BB4_164;
	not.b32 	%r62, %r16;
	add.s32 	%r63, %r37, %r62;
	sub.s32 	%r21, %r63, %r425;
	and.b32  	%r64, %r21, 768;
	setp.eq.s32 	%p34, %r64, 768;
	mov.u32 	%r429, %r16;
	@%p34 bra 	$L__BB4_149;
	add.s32 	%r427, %r16, %r425;
	shr.u32 	%r65, %r21, 8;
	add.s32 	%r66, %r65, 1;
	and.b32  	%r67, %r66, 3;
	neg.s32 	%r426, %r67;
	mov.u32 	%r429, %r16;
$L__BB4_145:
	.pragma "nounroll";
	mov.u64 	%rd127, %rd342;
	mov.f32 	%f123, %f234;
	mul.wide.u32 	%rd235, %r427, 16;
	add.s64 	%rd232, %rd186, %rd235;
	// begin inline asm
	ld.global.nc.u64 %rd231, [%rd232];
	// end inline asm
	mov.b64 	{%r68, %r69}, %rd231;
	mov.b32 	%f124, %r68;
	add.s64 	%rd234, %rd232, 8;
	// begin inline asm
	ld.global.nc.u64 %rd233, [%rd234];
	// end inline asm
	setp.lt.f32 	%p35, %f123, %f124;
	@%p35 bra 	$L__BB4_148;
	setp.lt.f32 	%p36, %f124, %f123;
	mov.f32 	%f234, %f124;
	mov.u64 	%rd342, %rd233;
	@%p36 bra 	$L__BB4_148;
	setp.lt.s64 	%p37, %rd127, %rd233;
	selp.f32 	%f234, %f123, %f124, %p37;
	min.s64 	%rd342, %rd127, %rd233;
$L__BB4_148:
	add.s32 	%r429, %r429, 256;
	add.s32 	%r427, %r427, 256;
	add.s32 	%r426, %r426, 1;
	setp.ne.s32 	%p38, %r426, 0;
	@%p38 bra 	$L__BB4_145;
$L__BB4_149:
	setp.lt.u32 	%p39, %r21, 768;
	@%p39 bra 	$L__BB4_164;
	cvt.u64.u32 	%rd236, %r429;
	cvt.u64.u32 	%rd237, %r425;
	add.s64 	%rd238, %rd236, %rd237;
	shl.b64 	%rd239, %rd238, 4;
	add.s64 	%rd240, %rd239, %rd186;
	add.s64 	%rd337, %rd240, 12296;
	add.s32 	%r430, %r429, %r425;
$L__BB4_151:
	mul.wide.u32 	%rd245, %r430, 16;
	add.s64 	%rd242, %rd186, %rd245;
	// begin inline asm
	ld.global.nc.u64 %rd241, [%rd242];
	// end inline asm
	mov.b64 	{%r70, %r71}, %rd241;
	mov.b32 	%f130, %r70;
	add.s64 	%rd244, %rd242, 8;
	// begin inline asm
	ld.global.nc.u64 %rd243, [%rd244];
	// end inline asm
	setp.lt.f32 	%p40, %f234, %f130;
	mov.f32 	%f231, %f234;
	mov.u64 	%rd339, %rd342;
	@%p40 bra 	$L__BB4_154;
	setp.lt.f32 	%p41, %f130, %f234;
	mov.f32 	%f231, %f130;
	mov.u64 	%rd339, %rd243;
	@%p41 bra 	$L__BB4_154;
	setp.lt.s64 	%p42, %rd342, %rd243;
	selp.f32 	%f231, %f234, %f130, %p42;
	min.s64 	%rd339, %rd342, %rd243;
$L__BB4_154:
	add.s64 	%rd247, %rd337, -8200;
	// begin inline asm
	ld.global.nc.u64 %rd246, [%rd247];
	// end inline asm
	mov.b64 	{%r72, %r73}, %rd246;
	mov.b32 	%f133, %r72;
	add.s64 	%rd249, %rd337, -8192;
	// begin inline asm
	ld.global.nc.u64 %rd248, [%rd249];
	// end inline asm
	setp.lt.f32 	%p43, %f231, %f133;
	mov.f32 	%f232, %f231;
	mov.u64 	%rd340, %rd339;
	@%p43 bra 	$L__BB4_157;
	setp.lt.f32 	%p44, %f133, %f231;
	mov.f32 	%f232, %f133;
	mov.u64 	%rd340, %rd248;
	@%p44 bra 	$L__BB4_157;
	setp.lt.s64 	%p45, %rd339, %rd248;
	selp.f32 	%f232, %f231, %f133, %p45;
	min.s64 	%rd340, %rd339, %rd248;
$L__BB4_157:
	add.s64 	%rd251, %rd337, -4104;
	// begin inline asm
	ld.global.nc.u64 %rd250, [%rd251];
	// end inline asm
	mov.b64 	{%r74, %r75}, %rd250;
	mov.b32 	%f136, %r74;
	add.s64 	%rd253, %rd337, -4096;
	// begin inline asm
	ld.global.nc.u64 %rd252, [%rd253];
	// end inline asm
	setp.lt.f32 	%p46, %f232, %f136;
	mov.f32 	%f233, %f232;
	mov.u64 	%rd341, %rd340;
	@%p46 bra 	$L__BB4_160;
	setp.lt.f32 	%p47, %f136, %f232;
	mov.f32 	%f233, %f136;
	mov.u64 	%rd341, %rd252;
	@%p47 bra 	$L__BB4_160;
	setp.lt.s64 	%p48, %rd340, %rd252;
	selp.f32 	%f233, %f232, %f136, %p48;
	min.s64 	%rd341, %rd340, %rd252;
$L__BB4_160:
	add.s64 	%rd255, %rd337, -8;
	// begin inline asm
	ld.global.nc.u64 %rd254, [%rd255];
	// end inline asm
	mov.b64 	{%r76, %r77}, %rd254;
	mov.b32 	%f139, %r76;
	// begin inline asm
	ld.global.nc.u64 %rd256, [%rd337];
	// end inline asm
	setp.lt.f32 	%p49, %f233, %f139;
	mov.f32 	%f234, %f233;
	mov.u64 	%rd342, %rd341;
	@%p49 bra 	$L__BB4_163;
	setp.lt.f32 	%p50, %f139, %f233;
	mov.f32 	%f234, %f139;
	mov.u64 	%rd342, %rd256;
	@%p50 bra 	$L__BB4_163;
	setp.lt.s64 	%p51, %rd341, %rd256;
	selp.f32 	%f234, %f233, %f139, %p51;
	min.s64 	%rd342, %rd341, %rd256;
$L__BB4_163:
	add.s32 	%r429, %r429, 1024;
	add.s64 	%rd337, %rd337, 16384;
	add.s32 	%r430, %r430, 1024;
	setp.lt.s32 	%p52, %r429, %r20;
	@%p52 bra 	$L__BB4_151;
$L__BB4_164:
	// begin inline asm
	mov.u32 %r78, %laneid;
	// end inline asm
	mov.b32 	%r80, %f234;
	mov.b32 	%r96, 1;
	mov.b32 	%r97, 31;
	mov.b32 	%r98, -1;
	// begin inline asm
	shfl.sync.down.b32 %r79, %r80, %r96, %r97, %r98;
	// end inline asm
	mov.b32 	%f143, %r79;
	// begin inline asm
	shfl.sync.down.b32 %r84, %r85, %r96, %r97, %r98;
	// end inline asm
	mov.b64 	{%r90, %r95}, %rd342;
	// begin inline asm
	shfl.sync.down.b32 %r89, %r90, %r96, %r97, %r98;
	// end inline asm
	// begin inline asm
	shfl.sync.down.b32 %r94, %r95, %r96, %r97, %r98;
	// end inline asm
	mov.b64 	%rd150, {%r89, %r94};
	setp.gt.s32 	%p53, %r78, 30;
	setp.lt.f32 	%p54, %f234, %f143;
	or.pred  	%p55, %p53, %p54;
	mov.f32 	%f236, %f234;
	mov.u64 	%rd344, %rd342;
	@%p55 bra 	$L__BB4_167;
	setp.gt.f32 	%p56, %f234, %f143;
	mov.f32 	%f236, %f143;
	mov.u64 	%rd344, %rd150;
	@%p56 bra 	$L__BB4_167;
	setp.lt.s64 	%p57, %rd342, %rd150;
	selp.f32 	%f236, %f234, %f143, %p57;
	min.s64 	%rd344, %rd342, %rd150;
$L__BB4_167:
	mov.b32 	%r100, %f236;
	mov.b32 	%r116, 2;
	mov.b32 	%r117, 31;
	mov.b32 	%r118, -1;
	// begin inline asm
	shfl.sync.down.b32 %r99, %r100, %r116, %r117, %r118;
	// end inline asm
	mov.b32 	%f146, %r99;
	// begin inline asm
	shfl.sync.down.b32 %r104, %r105, %r116, %r117, %r118;
	// end inline asm
	mov.b64 	{%r110, %r115}, %rd344;
	// begin inline asm
	shfl.sync.down.b32 %r109, %r110, %r116, %r117, %r118;
	// end inline asm
	// begin inline asm
	shfl.sync.down.b32 %r114, %r115, %r116, %r117, %r118;
	// end inline asm
	mov.b64 	%rd153, {%r109, %r114};
	setp.gt.s32 	%p58, %r78, 29;
	setp.lt.f32 	%p59, %f236, %f146;
	or.pred  	%p60, %p58, %p59;
	mov.f32 	%f237, %f236;
	mov.u64 	%rd345, %rd344;
	@%p60 bra 	$L__BB4_170;
	setp.gt.f32 	%p61, %f236, %f146;
	mov.f32 	%f237, %f146;
	mov.u64 	%rd345, %rd153;
	@%p61 bra 	$L__BB4_170;
	setp.lt.s64 	%p62, %rd344, %rd153;
	selp.f32 	%f237, %f236, %f146, %p62;
	min.s64 	%rd345, %rd344, %rd153;
$L__BB4_170:
	mov.b32 	%r120, %f237;
	mov.b32 	%r136, 4;
	mov.b32 	%r137, 31;
	mov.b32 	%r138, -1;
	// begin inline asm
	shfl.sync.down.b32 %r119, %r120, %r136, %r137, %r138;
	// end inline asm
	mov.b32 	%f149, %r119;
	// begin inline asm
	shfl.sync.down.b32 %r124, %r125, %r136, %r137, %r138;
	// end inline asm
	mov.b64 	{%r130, %r135}, %rd345;
	// begin inline asm
	shfl.sync.down.b32 %r129, %r130, %r136, %r137, %r138;
	// end inline asm
	// begin inline asm
	shfl.sync.down.b32 %r134, %r135, %r136, %r137, %r138;
	// end inline asm
	mov.b64 	%rd156, {%r129, %r134};
	setp.gt.s32 	%p63, %r78, 27;
	setp.lt.f32 	%p64, %f237, %f149;
	or.pred  	%p65, %p63, %p64;
	mov.f32 	%f238, %f237;
	mov.u64 	%rd346, %rd345;
	@%p65 bra 	$L__BB4_173;
	setp.gt.f32 	%p66, %f237, %f149;
	mov.f32 	%f238, %f149;
	mov.u64 	%rd346, %rd156;
	@%p66 bra 	$L__BB4_173;
	setp.lt.s64 	%p67, %rd345, %rd156;
	selp.f32 	%f238, %f237, %f149, %p67;
	min.s64 	%rd346, %rd345, %rd156;
$L__BB4_173:
	mov.b32 	%r140, %f238;
	mov.b32 	%r156, 8;
	mov.b32 	%r157, 31;
	mov.b32 	%r158, -1;
	// begin inline asm
	shfl.sync.down.b32 %r139, %r140, %r156, %r157, %r158;
	// end inline asm
	mov.b32 	%f152, %r139;
	// begin inline asm
	shfl.sync.down.b32 %r144, %r145, %r156, %r157, %r158;
	// end inline asm
	mov.b64 	{%r150, %r155}, %rd346;
	// begin inline asm
	shfl.sync.down.b32 %r149, %r150, %r156, %r157, %r158;
	// end inline asm
	// begin inline asm
	shfl.sync.down.b32 %r154, %r155, %r156, %r157, %r158;
	// end inline asm
	mov.b64 	%rd159, {%r149, %r154};
	setp.gt.s32 	%p68, %r78, 23;
	setp.lt.f32 	%p69, %f238, %f152;
	or.pred  	%p70, %p68, %p69;
	mov.f32 	%f239, %f238;
	mov.u64 	%rd347, %rd346;
	@%p70 bra 	$L__BB4_176;
	setp.gt.f32 	%p71, %f238, %f152;
	mov.f32 	%f239, %f152;
	mov.u64 	%rd347, %rd159;
	@%p71 bra 	$L__BB4_176;
	setp.lt.s64 	%p72, %rd346, %rd159;
	selp.f32 	%f239, %f238, %f152, %p72;
	min.s64 	%rd347, %rd346, %rd159;
$L__BB4_176:
	mov.b32 	%r160, %f239;
	mov.b32 	%r176, 16;
	mov.b32 	%r177, 31;
	mov.b32 	%r178, -1;
	// begin inline asm
	shfl.sync.down.b32 %r159, %r160, %r176, %r177, %r178;
	// end inline asm
	mov.b32 	%f155, %r159;
	// begin inline asm
	shfl.sync.down.b32 %r164, %r165, %r176, %r177, %r178;
	// end inline asm
	mov.b64 	{%r170, %r175}, %rd347;
	// begin inline asm
	shfl.sync.down.b32 %r169, %r170, %r176, %r177, %r178;
	// end inline asm
	// begin inline asm
	shfl.sync.down.b32 %r174, %r175, %r176, %r177, %r178;
	// end inline asm
	mov.b64 	%rd162, {%r169, %r174};
	setp.gt.s32 	%p73, %r78, 15;
	setp.lt.f32 	%p74, %f239, %f155;
	or.pred  	%p75, %p73, %p74;
	mov.f32 	%f247, %f239;
	mov.u64 	%rd355, %rd347;
	@%p75 bra 	$L__BB4_179;
	setp.gt.f32 	%p76, %f239, %f155;
	mov.f32 	%f247, %f155;
	mov.u64 	%rd355, %rd162;
	@%p76 bra 	$L__BB4_179;
	setp.lt.s64 	%p77, %rd347, %rd162;
	selp.f32 	%f247, %f239, %f155, %p77;
	min.s64 	%rd355, %rd347, %rd162;
$L__BB4_179:
	setp.ne.s32 	%p78, %r78, 0;
	@%p78 bra 	$L__BB4_181;
	shr.u32 	%r179, %r16, 1;
	and.b32  	%r180, %r179, 496;
	mov.u32 	%r181, _ZN6thrust24THRUST_300001_SM_1000_NS8cuda_cub4core6detail5shmemE;
	add.s32 	%r182, %r181, %r180;
	st.shared.f32 	[%r182+8], %f247;
	st.shared.u64 	[%r182+16], %rd355;
$L__BB4_181:
	bar.sync 	0;
	setp.ne.s32 	%p79, %r16, 0;
	@%p79 bra 	$L__BB4_203;
	ld.shared.f32 	%f158, [_ZN6thrust24THRUST_300001_SM_1000_NS8cuda_cub4core6detail5shmemE+24];
	ld.shared.u64 	%rd165, [_ZN6thrust24THRUST_300001_SM_1000_NS8cuda_cub4core6detail5shmemE+32];
	setp.lt.f32 	%p80, %f247, %f158;
	mov.f32 	%f241, %f247;
	mov.u64 	%rd349, %rd355;
	@%p80 bra 	$L__BB4_185;
	setp.lt.f32 	%p81, %f158, %f247;
	mov.f32 	%f241, %f158;
	mov.u64 	%rd349, %rd165;
	@%p81 bra 	$L__BB4_185;
	setp.lt.s64 	%p82, %rd355, %rd165;
	selp.f32 	%f241, %f247, %f158, %p82;
	min.s64 	%rd349, %rd355, %rd165;
$L__BB4_185:
	ld.shared.f32 	%f161, [_ZN6thrust24THRUST_300001_SM_1000_NS8cuda_cub4core6detail5shmemE+40];
	ld.shared.u64 	%rd168, [_ZN6thrust24THRUST_300001_SM_1000_NS8cuda_cub4core6detail5shmemE+48];
	setp.lt.f32 	%p83, %f241, %f161;
	mov.f32 	%f242, %f241;
	mov.u64 	%rd350, %rd349;
	@%p83 bra 	$L__BB4_188;
	setp.lt.f32 	%p84, %f161, %f241;
	mov.f32 	%f242, %f161;
	mov.u64 	%rd350, %rd168;
	@%p84 bra 	$L__BB4_188;
	setp.lt.s64 	%p85, %rd349, %rd168;
	selp.f32 	%f242, %f241, %f161, %p85;
	min.s64 	%rd350, %rd349, %rd168;
$L__BB4_188:
	ld.shared.f32 	%f164, [_ZN6thrust24THRUST_300001_SM_1000_NS8cuda_cub4core6detail5shmemE+56];
	ld.shared.u64 	%rd171, [_ZN6thrust24THRUST_300001_SM_1000_NS8cuda_cub4core6detail5shmemE+64];
	setp.lt.f32 	%p86, %f242, %f164;
	mov.f32 	%f243, %f242;
	mov.u64 	%rd351, %rd350;
	@%p86 bra 	$L__BB4_191;
	setp.lt.f32 	%p87, %f164, %f242;
	mov.f32 	%f243, %f164;
	mov.u64 	%rd351, %rd171;
	@%p87 bra 	$L__BB4_191;
	setp.lt.s64 	%p88, %rd350, %rd171;
	selp.f32 	%f243, %f242, %f164, %p88;
	min.s64 	%rd351, %rd350, %rd171;
$L__BB4_191:
	ld.shared.f32 	%f167, [_ZN6thrust24THRUST_300001_SM_1000_NS8cuda_cub4core6detail5shmemE+72];
	ld.shared.u64 	%rd174, [_ZN6thrust24THRUST_300001_SM_1000_NS8cuda_cub4core6detail5shmemE+80];
	setp.lt.f32 	%p89, %f243, %f167;
	mov.f32 	%f244, %f243;
	mov.u64 	%rd352, %rd351;
	@%p89 bra 	$L__BB4_194;
	setp.lt.f32 	%p90, %f167, %f243;
	mov.f32 	%f244, %f167;
	mov.u64 	%rd352, %rd174;
	@%p90 bra 	$L__BB4_194;
	setp.lt.s64 	%p91, %rd351, %rd174;
	selp.f32 	%f244, %f243, %f167, %p91;
	min.s64 	%rd352, %rd351, %rd174;
$L__BB4_194:
	ld.shared.f32 	%f170, [_ZN6thrust24THRUST_300001_SM_1000_NS8cuda_cub4core6detail5shmemE+88];
	ld.shared.u64 	%rd177, [_ZN6thrust24THRUST_300001_SM_1000_NS8cuda_cub4core6detail5shmemE+96];
	setp.lt.f32 	%p92, %f244, %f170;
	mov.f32 	%f245, %f244;
	mov.u64 	%rd353, %rd352;
	@%p92 bra 	$L__BB4_197;
	setp.lt.f32 	%p93, %f170, %f244;
	mov.f32 	%f245, %f170;
	mov.u64 	%rd353, %rd177;
	@%p93 bra 	$L__BB4_197;
	setp.lt.s64 	%p94, %rd352, %rd177;
	selp.f32 	%f245, %f244, %f170, %p94;
	min.s64 	%rd353, %rd352, %rd177;
$L__BB4_197:
	ld.shared.f32 	%f173, [_ZN6thrust24THRUST_300001_SM_1000_NS8cuda_cub4core6detail5shmemE+104];
	ld.shared.u64 	%rd180, [_ZN6thrust24THRUST_300001_SM_1000_NS8cuda_cub4core6detail5shmemE+112];
	setp.lt.f32 	%p95, %f245, %f173;
	mov.f32 	%f246, %f245;
	mov.u64 	%rd354, %rd353;
	@%p95 bra 	$L__BB4_200;
	setp.lt.f32 	%p96, %f173, %f245;
	mov.f32 	%f246, %f173;
	mov.u64 	%rd354, %rd180;
	@%p96 bra 	$L__BB4_200;
	setp.lt.s64 	%p97, %rd353, %rd180;
	selp.f32 	%f246, %f245, %f173, %p97;
	min.s64 	%rd354, %rd353, %rd180;
$L__BB4_200:
	ld.shared.f32 	%f176, [_ZN6thrust24THRUST_300001_SM_1000_NS8cuda_cub4core6detail5shmemE+120];
	ld.shared.u64 	%rd183, [_ZN6thrust24THRUST_300001_SM_1000_NS8cuda_cub4core6detail5shmemE+128];
	setp.lt.f32 	%p98, %f246, %f176;
	mov.f32 	%f247, %f246;
	mov.u64 	%rd355, %rd354;
	@%p98 bra 	$L__BB4_203;
	setp.lt.f32 	%p99, %f176, %f246;
	mov.f32 	%f247, %f176;
	mov.u64 	%rd355, %rd183;
	@%p99 bra 	$L__BB4_203;
	setp.lt.s64 	%p100, %rd354, %rd183;
	selp.f32 	%f247, %f246, %f176, %p100;
	min.s64 	%rd355, %rd354, %rd183;
$L__BB4_203:
	mov.u32 	%r418, %tid.x;
	setp.ne.s32 	%p227, %r418, 0;
	@%p227 bra 	$L__BB4_205;
	cvta.to.global.u64 	%rd287, %rd187;
	st.global.f32 	[%rd287], %f247;
	st.global.u64 	[%rd287+8], %rd355;
$L__BB4_205:
	ret;

}
	// .globl	_ZN6thrust24THRUST_300001_SM_1000_NS8cuda_cub4core6detail13_kernel_agentINS1_8__reduce11ReduceAgentINS0_12zip_iteratorIN4cuda3std3__45tupleIJNS0_10device_ptrIfEENS0_17counting_iteratorIlNS0_11use_defaultESF_SF_EEEEEEEPNSB_IJflEEESJ_lNS1_9__extrema9arg_min_fIflNSA_4lessIfEEEEEEJSI_SK_lSP_EEEvDpT0_
.visible .entry _ZN6thrust24THRUST_300001_SM_1000_NS8cuda_cub4core6detail13_kernel_agentINS1_8__reduce11ReduceAgentINS0_12zip_iteratorIN4cuda3std3__45tupleIJNS0_10device_ptrIfEENS0_17counting_iteratorIlNS0_11use_defaultESF_SF_EEEEEEEPNSB_IJflEEESJ_lNS1_9__extrema9arg_min_fIflNSA_4lessIfEEEEEEJSI_SK_lSP_EEEvDpT0_(
	.param .align 8 .b8 _ZN6thrust24THRUST_300001_SM_1000_NS8cuda_cub4core6detail13_kernel_agentINS1_8__reduce11ReduceAgentINS0_12zip_iteratorIN4cuda3std3__45tupleIJNS0_10device_ptrIfEENS0_17counting_iteratorIlNS0_11use_defaultESF_SF_EEEEEEEPNSB_IJflEEESJ_lNS1_9__extrema9arg_min_fIflNSA_4lessIfEEEEEEJSI_SK_lSP_EEEvDpT0__param_0[16],
	.param .u64 .ptr .align 1 _ZN6thrust24THRUST_300001_SM_1000_NS8cuda_cub4core6detail13_kernel_agentINS1_8__reduce11ReduceAgentINS0_12zip_iteratorIN4cuda3std3__45tupleIJNS0_10device_ptrIfEENS0_17counting_iteratorIlNS0_11use_defaultESF_SF_EEEEEEEPNSB_IJflEEESJ_lNS1_9__extrema9arg_min_fIflNSA_4lessIfEEEEEEJSI_SK_lSP_EEEvDpT0__param_1,
	.param .u64 _ZN6thrust24THRUST_300001_SM_1000_NS8cuda_cub4core6detail13_kernel_agentINS1_8__reduce11ReduceAgentINS0_12zip_iteratorIN4cuda3std3__45tupleIJNS0_10device_ptrIfEENS0_17counting_iteratorIlNS0_11use_defaultESF_SF_EEEEEEEPNSB_IJflEEESJ_lNS1_9__extrema9arg_min_fIflNSA_4lessIfEEEEEEJSI_SK_lSP_EEEvDpT0__param_2,
	.param .align 1 .b8 _ZN6thrust24THRUST_300001_SM_1000_NS8cuda_cub4core6detail13_kernel_agentINS1_8__reduce11ReduceAgentINS0_12zip_iteratorIN4cuda3std3__45tupleIJNS0_10device_ptrIfEENS0_17counting_iteratorIlNS0_11use_defaultESF_SF_EEEEEEEPNSB_IJflEEESJ_lNS1_9__extrema9arg_min_fIflNSA_4lessIfEEEEEEJSI_SK_lSP_EEEvDpT0__param_3[1]
)
.maxntid 256
{
	.reg .pred 	%p<223>;
	.reg .b32 	%r<391>;
	.reg .b32 	%f<243>;
	.reg .b64 	%rd<308>;

	ld.param.u64 	%rd195, [_ZN6thrust24THRUST_300001_SM_1000_NS8cuda_cub4core6detail13_kernel_agentINS1_8__reduce11ReduceAgentINS0_12zip_iteratorIN4cuda3std3__45tupleIJNS0_10device_ptrIfEENS0_17counting_iteratorIlNS0_11use_defaultESF_SF_EEEEEEEPNSB_IJflEEESJ_lNS1_9__extrema9arg_min_fIflNSA_4lessIfEEEEEEJSI_SK_lSP_EEEvDpT0__param_0+8];
	ld.param.u64 	%rd194, [_ZN6thrust24THRUST_300001_SM_1000_NS8cuda_cub4core6detail13_kernel_agentINS1_8__reduce11ReduceAgentINS0_12zip_iteratorIN4cuda3std3__45tupleIJNS0_10device_ptrIfEENS0_17counting_iteratorIlNS0_11use_defaultESF_SF_EEEEEEEPNSB_IJflEEESJ_lNS1_9__extrema9arg_min_fIflNSA_4lessIfEEEEEEJSI_SK_lSP_EEEvDpT0__param_0];
	ld.param.u64 	%rd197, [_ZN6thrust24THRUST_300001_SM_1000_NS8cuda_cub4core6detail13_kernel_agentINS1_8__reduce11ReduceAgentINS0_12zip_iteratorIN4cuda3std3__45tupleIJNS0_10device_ptrIfEENS0_17counting_iteratorIlNS0_11use_defaultESF_SF_EEEEEEEPNSB_IJflEEESJ_lNS1_9__extrema9arg_min_fIflNSA_4lessIfEEEEEEJSI_SK_lSP_EEEvDpT0__param_2];
	setp.eq.s64 	%p1, %rd197, 0;
	@%p1 bra 	$L__BB5_200;
	cvta.to.global.u64 	%rd1, %rd194;
	setp.gt.s64 	%p2, %rd197, 1279;
	@%p2 bra 	$L__BB5_112;
	cvt.u32.u64 	%r1, %rd197;
	mov.u32 	%r2, %tid.x;
	setp.ge.s32 	%p96, %r2, %r1;
	mov.f32 	%f188, 0f00000000;
	mov.b64 	%rd249, 0;
	mov.u32 	%r385, %r2;
	@%p96 bra 	$L__BB5_4;
	cvt.u64.u32 	%rd225, %r2;
	mul.wide.u32 	%rd226, %r2, 4;
	add.s64 	%rd227, %rd1, %rd226;
	add.s64 	%rd249, %rd195, %rd225;
	ld.global.f32 	%f188, [%rd227];
	add.s32 	%r385, %r2, 256;
$L__BB5_4:
	setp.ge.s32 	%p97, %r385, %r1;
	@%p97 bra 	$L__BB5_26;
	not.b32 	%r154, %r385;
	add.s32 	%r5, %r154, %r1;
	and.b32  	%r155, %r5, 768;
	setp.eq.s32 	%p98, %r155, 768;
	@%p98 bra 	$L__BB5_11;
	cvt.u64.u32 	%rd229, %r385;
	add.s64 	%rd240, %rd195, %rd229;
	mul.wide.u32 	%rd230, %r385, 4;
	add.s64 	%rd239, %rd1, %rd230;
	shr.u32 	%r156, %r5, 8;
	add.s32 	%r157, %r156, 1;
	and.b32  	%r158, %r157, 3;
	neg.s32 	%r383, %r158;
$L__BB5_7:
	.pragma "nounroll";
	mov.u64 	%rd9, %rd249;
	mov.f32 	%f3, %f188;
	ld.global.f32 	%f4, [%rd239];
	setp.lt.f32 	%p99, %f3, %f4;
	@%p99 bra 	$L__BB5_10;
	setp.lt.f32 	%p100, %f4, %f3;
	mov.u64 	%rd249, %rd240;
	mov.f32 	%f188, %f4;
	@%p100 bra 	$L__BB5_10;
	setp.lt.s64 	%p101, %rd9, %rd240;
	min.s64 	%rd249, %rd9, %rd240;
	selp.f32 	%f188, %f3, %f4, %p101;
$L__BB5_10:
	add.s32 	%r385, %r385, 256;
	add.s64 	%rd240, %rd240, 256;
	add.s64 	%rd239, %rd239, 1024;
	add.s32 	%r383, %r383, 1;
	setp.ne.s32 	%p102, %r383, 0;
	@%p102 bra 	$L__BB5_7;
$L__BB5_11:
	setp.lt.u32 	%p103, %r5, 768;
	@%p103 bra 	$L__BB5_26;
	add.s32 	%r386, %r385, 512;
$L__BB5_13:
	mov.u32 	%r13, %r386;
	add.s32 	%r159, %r13, -512;
	cvt.s64.s32 	%rd231, %r159;
	mul.wide.s32 	%rd232, %r159, 4;
	add.s64 	%rd17, %rd1, %rd232;
	add.s64 	%rd18, %rd195, %rd231;
	ld.global.f32 	%f10, [%rd17];
	setp.lt.f32 	%p104, %f188, %f10;
	mov.u64 	%rd246, %rd249;
	mov.f32 	%f185, %f188;
	@%p104 bra 	$L__BB5_16;
	setp.lt.f32 	%p105, %f10, %f188;
	mov.u64 	%rd246, %rd18;
	mov.f32 	%f185, %f10;
	@%p105 bra 	$L__BB5_16;
	setp.lt.s64 	%p106, %rd249, %rd18;
	min.s64 	%rd246, %rd249, %rd18;
	selp.f32 	%f185, %f188, %f10, %p106;
$L__BB5_16:
	add.s32 	%r160, %r13, -256;
	cvt.s64.s32 	%rd233, %r160;
	add.s64 	%rd21, %rd195, %rd233;
	ld.global.f32 	%f13, [%rd17+1024];
	setp.lt.f32 	%p107, %f185, %f13;
	mov.u64 	%rd247, %rd246;
	mov.f32 	%f186, %f185;
	@%p107 bra 	$L__BB5_19;
	setp.lt.f32 	%p108, %f13, %f185;
	mov.u64 	%rd247, %rd21;
	mov.f32 	%f186, %f13;
	@%p108 bra 	$L__BB5_19;
	setp.lt.s64 	%p109, %rd246, %rd21;
	min.s64 	%rd247, %rd246, %rd21;
	selp.f32 	%f186, %f185, %f13, %p109;
$L__BB5_19:
	cvt.s64.s32 	%rd234, %r13;
	add.s64 	%rd24, %rd195, %rd234;
	ld.global.f32 	%f16, [%rd17+2048];
	setp.lt.f32 	%p110, %f186, %f16;
	mov.u64 	%rd248, %rd247;
	mov.f32 	%f187, %f186;
	@%p110 bra 	$L__BB5_22;
	setp.lt.f32 	%p111, %f16, %f186;
	mov.u64 	%rd248, %rd24;
	mov.f32 	%f187, %f16;
	@%p111 bra 	$L__BB5_22;
	setp.lt.s64 	%p112, %rd247, %rd24;
	min.s64 	%rd248, %rd247, %rd24;
	selp.f32 	%f187, %f186, %f16, %p112;
$L__BB5_22:
	add.s32 	%r161, %r13, 256;
	cvt.s64.s32 	%rd235, %r161;
	add.s64 	%rd27, %rd195, %rd235;
	ld.global.f32 	%f19, [%rd17+3072];
	setp.lt.f32 	%p113, %f187, %f19;
	mov.u64 	%rd249, %rd248;
	mov.f32 	%f188, %f187;
	@%p113 bra 	$L__BB5_25;
	setp.lt.f32 	%p114, %f19, %f187;
	mov.u64 	%rd249, %rd27;
	mov.f32 	%f188, %f19;
	@%p114 bra 	$L__BB5_25;
	setp.lt.s64 	%p115, %rd248, %rd27;
	min.s64 	%rd249, %rd248, %rd27;
	selp.f32 	%f188, %f187, %f19, %p115;
$L__BB5_25:
	add.s32 	%r386, %r13, 1024;
	add.s32 	%r162, %r13, 512;
	setp.lt.s32 	%p116, %r162, %r1;
	@%p116 bra 	$L__BB5_13;
$L__BB5_26:
	setp.lt.s32 	%p117, %r1, 256;
	@%p117 bra 	$L__BB5_66;
	// begin inline asm
	mov.u32 %r276, %laneid;
	// end inline asm
	mov.b32 	%r278, %f188;
	mov.b32 	%r294, 1;
	mov.b32 	%r295, 31;
	mov.b32 	%r296, -1;
	// begin inline asm
	shfl.sync.down.b32 %r277, %r278, %r294, %r295, %r296;
	// end inline asm
	mov.b32 	%f23, %r277;
	// begin inline asm
	shfl.sync.down.b32 %r282, %r283, %r294, %r295, %r296;
	// end inline asm
	mov.b64 	{%r288, %r293}, %rd249;
	// begin inline asm
	shfl.sync.down.b32 %r287, %r288, %r294, %r295, %r296;
	// end inline asm
	// begin inline asm
	shfl.sync.down.b32 %r292, %r293, %r294, %r295, %r296;
	// end inline asm
	mov.b64 	%rd31, {%r287, %r292};
	setp.gt.s32 	%p174, %r276, 30;
	setp.lt.f32 	%p175, %f188, %f23;
	or.pred  	%p176, %p174, %p175;
	mov.u64 	%rd251, %rd249;
	mov.f32 	%f190, %f188;
	@%p176 bra 	$L__BB5_30;
	setp.gt.f32 	%p177, %f188, %f23;
	mov.u64 	%rd251, %rd31;
	mov.f32 	%f190, %f23;
	@%p177 bra 	$L__BB5_30;
	setp.lt.s64 	%p178, %rd249, %rd31;
	min.s64 	%rd251, %rd249, %rd31;
	selp.f32 	%f190, %f188, %f23, %p178;
$L__BB5_30:
	mov.b32 	%r298, %f190;
	mov.b32 	%r314, 2;
	mov.b32 	%r315, 31;
	mov.b32 	%r316, -1;
	// begin inline asm
	shfl.sync.down.b32 %r297, %r298, %r314, %r315, %r316;
	// end inline asm
	mov.b32 	%f26, %r297;
	// begin inline asm
	shfl.sync.down.b32 %r302, %r303, %r314, %r315, %r316;
	// end inline asm
	mov.b64 	{%r308, %r313}, %rd251;
	// begin inline asm
	shfl.sync.down.b32 %r307, %r308, %r314, %r315, %r316;
	// end inline asm
	// begin inline asm
	shfl.sync.down.b32 %r312, %r313, %r314, %r315, %r316;
	// end inline asm
	mov.b64 	%rd34, {%r307, %r312};
	setp.gt.s32 	%p179, %r276, 29;
	setp.lt.f32 	%p180, %f190, %f26;
	or.pred  	%p181, %p179, %p180;
	mov.u64 	%rd252, %rd251;
	mov.f32 	%f191, %f190;
	@%p181 bra 	$L__BB5_33;
	setp.gt.f32 	%p182, %f190, %f26;
	mov.u64 	%rd252, %rd34;
	mov.f32 	%f191, %f26;
	@%p182 bra 	$L__BB5_33;
	setp.lt.s64 	%p183, %rd251, %rd34;
	min.s64 	%rd252, %rd251, %rd34;
	selp.f32 	%f191, %f190, %f26, %p183;
$L__BB5_33:
	mov.b32 	%r318, %f191;
	mov.b32 	%r334, 4;
	mov.b32 	%r335, 31;
	mov.b32 	%r336, -1;
	// begin inline asm
	shfl.sync.down.b32 %r317, %r318, %r334, %r335, %r336;
	// end inline asm
	mov.b32 	%f29, %r317;
	// begin inline asm
	shfl.sync.down.b32 %r322, %r323, %r334, %r335, %r336;
	// end inline asm
	mov.b64 	{%r328, %r333}, %rd252;
	// begin inline asm
	shfl.sync.down.b32 %r327, %r328, %r334, %r335, %r336;
	// end inline asm
	// begin inline asm
	shfl.sync.down.b32 %r332, %r333, %r334, %r335, %r336;
	// end inline asm
	mov.b64 	%rd37, {%r327, %r332};
	setp.gt.s32 	%p184, %r276, 27;
	setp.lt.f32 	%p185, %f191, %f29;
	or.pred  	%p186, %p184, %p185;
	mov.u64 	%rd253, %rd252;
	mov.f32 	%f192, %f191;
	@%p186 bra 	$L__BB5_36;
	setp.gt.f32 	%p187, %f191, %f29;
	mov.u64 	%rd253, %rd37;
	mov.f32 	%f192, %f29;
	@%p187 bra 	$L__BB5_36;
	setp.lt.s64 	%p188, %rd252, %rd37;
	min.s64 	%rd253, %rd252, %rd37;
	selp.f32 	%f192, %f191, %f29, %p188;
$L__BB5_36:
	mov.b32 	%r338, %f192;
	mov.b32 	%r354, 8;
	mov.b32 	%r355, 31;
	mov.b32 	%r356, -1;
	// begin inline asm
	shfl.sync.down.b32 %r337, %r338, %r354, %r355, %r356;
	// end inline asm
	mov.b32 	%f32, %r337;
	// begin inline asm
	shfl.sync.down.b32 %r342, %r343, %r354, %r355, %r356;
	// end inline asm
	mov.b64 	{%r348, %r353}, %rd253;
	// begin inline asm
	shfl.sync.down.b32 %r347, %r348, %r354, %r355, %r356;
	// end inline asm
	// begin inline asm
	shfl.sync.down.b32 %r352, %r353, %r354, %r355, %r356;
	// end inline asm
	mov.b64 	%rd40, {%r347, %r352};
	setp.gt.s32 	%p189, %r276, 23;
	setp.lt.f32 	%p190, %f192, %f32;
	or.pred  	%p191, %p189, %p190;
	mov.u64 	%rd254, %rd253;
	mov.f32 	%f193, %f192;
	@%p191 bra 	$L__BB5_39;
	setp.gt.f32 	%p192, %f192, %f32;
	mov.u64 	%rd254, %rd40;
	mov.f32 	%f193, %f32;
	@%p192 bra 	$L__BB5_39;
	setp.lt.s64 	%p193, %rd253, %rd40;
	min.s64 	%rd254, %rd253, %rd40;
	selp.f32 	%f193, %f192, %f32, %p193;
$L__BB5_39:
	mov.b32 	%r358, %f193;
	mov.b32 	%r374, 16;
	mov.b32 	%r375, 31;
	mov.b32 	%r376, -1;
	// begin inline asm
	shfl.sync.down.b32 %r357, %r358, %r374, %r375, %r376;
	// end inline asm
	mov.b32 	%f35, %r357;
	// begin inline asm
	shfl.sync.down.b32 %r362, %r363, %r374, %r375, %r376;
	// end inline asm
	mov.b64 	{%r368, %r373}, %rd254;
	// begin inline asm
	shfl.sync.down.b32 %r367, %r368, %r374, %r375, %r376;
	// end inline asm
	// begin inline asm
	shfl.sync.down.b32 %r372, %r373, %r374, %r375, %r376;
	// end inline asm
	mov.b64 	%rd43, {%r367, %r372};
	setp.gt.s32 	%p194, %r276, 15;
	setp.lt.f32 	%p195, %f193, %f35;
	or.pred  	%p196, %p194, %p195;
	mov.u64 	%rd307, %rd254;
	mov.f32 	%f242, %f193;
	@%p196 bra 	$L__BB5_42;
	setp.gt.f32 	%p197, %f193, %f35;
	mov.u64 	%rd307, %rd43;
	mov.f32 	%f242, %f35;
	@%p197 bra 	$L__BB5_42;
	setp.lt.s64 	%p198, %rd254, %rd43;
	min.s64 	%rd307, %rd254, %rd43;
	selp.f32 	%f242, %f193, %f35, %p198;
$L__BB5_42:
	setp.ne.s32 	%p199, %r276, 0;
	@%p199 bra 	$L__BB5_44;
	shr.u32 	%r377, %r2, 1;
	and.b32  	%r378, %r377, 496;
	mov.u32 	%r379, _ZN6thrust24THRUST_300001_SM_1000_NS8cuda_cub4core6detail5shmemE;
	add.s32 	%r380, %r379, %r378;
	st.shared.f32 	[%r380+8], %f242;
	st.shared.u64 	[%r380+16], %rd307;
$L__BB5_44:
	bar.sync 	0;
	setp.ne.s32 	%p200, %r2, 0;
	@%p200 bra 	$L__BB5_198;
	ld.shared.f32 	%f38, [_ZN6thrust24THRUST_300001_SM_1000_NS8cuda_cub4core6detail5shmemE+24];
	ld.shared.u64 	%rd46, [_ZN6thrust24THRUST_300001_SM_1000_NS8cuda_cub4core6detail5shmemE+32];
	setp.lt.f32 	%p201, %f242, %f38;
	mov.u64 	%rd256, %rd307;
	mov.f32 	%f195, %f242;
	@%p201 bra 	$L__BB5_48;
	setp.lt.f32 	%p202, %f38, %f242;
	mov.u64 	%rd256, %rd46;
	mov.f32 	%f195, %f38;
	@%p202 bra 	$L__BB5_48;
	setp.lt.s64 	%p203, %rd307, %rd46;
	min.s64 	%rd256, %rd307, %rd46;
	selp.f32 	%f195, %f242, %f38, %p203;
$L__BB5_48:
	ld.shared.f32 	%f41, [_ZN6thrust24THRUST_300001_SM_1000_NS8cuda_cub4core6detail5shmemE+40];
	ld.shared.u64 	%rd49, [_ZN6thrust24THRUST_300001_SM_1000_NS8cuda_cub4core6detail5shmemE+48];
	setp.lt.f32 	%p204, %f195, %f41;
	mov.u64 	%rd257, %rd256;
	mov.f32 	%f196, %f195;
	@%p204 bra 	$L__BB5_51;
	setp.lt.f32 	%p205, %f41, %f195;
	mov.u64 	%rd257, %rd49;
	mov.f32 	%f196, %f41;
	@%p205 bra 	$L__BB5_51;
	setp.lt.s64 	%p206, %rd256, %rd49;
	min.s64 	%rd257, %rd256, %rd49;
	selp.f32 	%f196, %f195, %f41, %p206;
$L__BB5_51:
	ld.shared.f32 	%f44, [_ZN6thrust24THRUST_300001_SM_1000_NS8cuda_cub4core6detail5shmemE+56];
	ld.shared.u64 	%rd52, [_ZN6thrust24THRUST_300001_SM_1000_NS8cuda_cub4core6detail5shmemE+64];
	setp.lt.f32 	%p207, %f196, %f44;
	mov.u64 	%rd258, %rd257;
	mov.f32 	%f197, %f196;
	@%p207 bra 	$L__BB5_54;
	setp.lt.f32 	%p208, %f44, %f196;
	mov.u64 	%rd258, %rd52;
	mov.f32 	%f197, %f44;
	@%p208 bra 	$L__BB5_54;
	setp.lt.s64 	%p209, %rd257, %rd52;
	min.s64 	%rd258, %rd257, %rd52;
	selp.f32 	%f197, %f196, %f44, %p209;
$L__BB5_54:
	ld.shared.f32 	%f47, [_ZN6thrust24THRUST_300001_SM_1000_NS8cuda_cub4core6detail5shmemE+72];
	ld.shared.u64 	%rd55, [_ZN6thrust24THRUST_300001_SM_1000_NS8cuda_cub4core6detail5shmemE+80];
	setp.lt.f32 	%p210, %f197, %f47;
	mov.u64 	%rd259, %rd258;
	mov.f32 	%f198, %f197;
	@%p210 bra 	$L__BB5_57;
	setp.lt.f32 	%p211, %f47, %f197;
	mov.u64 	%rd259, %rd55;
	mov.f32 	%f198, %f47;
	@%p211 bra 	$L__BB5_57;
	setp.lt.s64 	%p212, %rd258, %rd55;
	min.s64 	%rd259, %rd258, %rd55;
	selp.f32 	%f198, %f197, %f47, %p212;
$L__BB5_57:
	ld.shared.f32 	%f50, [_ZN6thrust24THRUST_300001_SM_1000_NS8cuda_cub4core6detail5shmemE+88];
	ld.shared.u64 	%rd58, [_ZN6thrust24THRUST_300001_SM_1000_NS8cuda_cub4core6detail5shmemE+96];
	setp.lt.f32 	%p213, %f198, %f50;
	mov.u64 	%rd260, %rd259;
	mov.f32 	%f199, %f198;
	@%p213 bra 	$L__BB5_60;
	setp.lt.f32 	%p214, %f50, %f198;
	mov.u64 	%rd260, %rd58;
	mov.f32 	%f199, %f50;
	@%p214 bra 	$L__BB5_60;
	setp.lt.s64 	%p215, %rd259, %rd58;
	min.s64 	%rd260, %rd259, %rd58;
	selp.f32 	%f199, %f198, %f50, %p215;
$L__BB5_60:
	ld.shared.f32 	%f53, [_ZN6thrust24THRUST_300001_SM_1000_NS8cuda_cub4core6detail5shmemE+104];
	ld.shared.u64 	%rd61, [_ZN6thrust24THRUST_300001_SM_1000_NS8cuda_cub4core6detail5shmemE+112];
	setp.lt.f32 	%p216, %f199, %f53;
	mov.u64 	%rd261, %rd260;
	mov.f32 	%f200, %f199;
	@%p216 bra 	$L__BB5_63;
	setp.lt.f32 	%p217, %f53, %f199;
	mov.u64 	%rd261, %rd61;
	mov.f32 	%f200, %f53;
	@%p217 bra 	$L__BB5_63;
	setp.lt.s64 	%p218, %rd260, %rd61;
	min.s64 	%rd261, %rd260, %rd61;
	selp.f32 	%f200, %f199, %f53, %p218;
$L__BB5_63:
	ld.shared.f32 	%f56, [_ZN6thrust24THRUST_300001_SM_1000_NS8cuda_cub4core6detail5shmemE+120];
	ld.shared.u64 	%rd64, [_ZN6thrust24THRUST_300001_SM_1000_NS8cuda_cub4core6detail5shmemE+128];
	setp.lt.f32 	%p219, %f200, %f56;
	mov.f32 	%f242, %f200;
	mov.u64 	%rd307, %rd261;
	@%p219 bra 	$L__BB5_198;
	setp.lt.f32 	%p220, %f56, %f200;
	mov.f32 	%f242, %f56;
	mov.u64 	%rd307, %rd64;
	@%p220 bra 	$L__BB5_198;
	setp.lt.s64 	%p221, %rd261, %rd64;
	min.s64 	%rd307, %rd261, %rd64;
	selp.f32 	%f242, %f200, %f56, %p221;
	bra.uni 	$L__BB5_198;
$L__BB5_66:
	// begin inline asm
	mov.u32 %r163, %laneid;
	// end inline asm
	and.b32  	%r184, %r2, 992;
	add.s32 	%r185, %r184, 32;
	setp.gt.s32 	%p118, %r185, %r1;
	not.b32 	%r186, %r184;
	add.s32 	%r187, %r1, %r186;
	selp.b32 	%r182, %r187, 31, %p118;
	mov.b32 	%r165, %f188;
	mov.b32 	%r181, 1;
	mov.b32 	%r183, -1;
	// begin inline asm
	shfl.sync.down.b32 %r164, %r165, %r181, %r182, %r183;
	// end inline asm
	mov.b32 	%f58, %r164;
	// begin inline asm
	shfl.sync.down.b32 %r169, %r170, %r181, %r182, %r183;
	// end inline asm
	mov.b64 	{%r175, %r180}, %rd249;
	// begin inline asm
	shfl.sync.down.b32 %r174, %r175, %r181, %r182, %r183;
	// end inline asm
	// begin inline asm
	shfl.sync.down.b32 %r179, %r180, %r181, %r182, %r183;
	// end inline asm
	mov.b64 	%rd66, {%r174, %r179};
	setp.ge.s32 	%p119, %r163, %r182;
	setp.lt.f32 	%p120, %f188, %f58;
	or.pred  	%p121, %p119, %p120;
	mov.f32 	%f201, %f188;
	mov.u64 	%rd262, %rd249;
	@%p121 bra 	$L__BB5_69;
	setp.gt.f32 	%p122, %f188, %f58;
	mov.f32 	%f201, %f58;
	mov.u64 	%rd262, %rd66;
	@%p122 bra 	$L__BB5_69;
	setp.lt.s64 	%p123, %rd249, %rd66;
	selp.f32 	%f201, %f188, %f58, %p123;
	min.s64 	%rd262, %rd249, %rd66;
$L__BB5_69:
	mov.b32 	%r189, %f201;
	mov.b32 	%r205, 2;
	mov.b32 	%r207, -1;
	// begin inline asm
	shfl.sync.down.b32 %r188, %r189, %r205, %r182, %r207;
	// end inline asm
	mov.b32 	%f61, %r188;
	// begin inline asm
	shfl.sync.down.b32 %r193, %r194, %r205, %r182, %r207;
	// end inline asm
	mov.b64 	{%r199, %r204}, %rd262;
	// begin inline asm
	shfl.sync.down.b32 %r198, %r199, %r205, %r182, %r207;
	// end inline asm
	// begin inline asm
	shfl.sync.down.b32 %r203, %r204, %r205, %r182, %r207;
	// end inline asm
	mov.b64 	%rd69, {%r198, %r203};
	add.s32 	%r208, %r163, 2;
	setp.gt.s32 	%p124, %r208, %r182;
	setp.lt.f32 	%p125, %f201, %f61;
	or.pred  	%p126, %p124, %p125;
	mov.f32 	%f202, %f201;
	mov.u64 	%rd263, %rd262;
	@%p126 bra 	$L__BB5_72;
	setp.gt.f32 	%p127, %f201, %f61;
	mov.f32 	%f202, %f61;
	mov.u64 	%rd263, %rd69;
	@%p127 bra 	$L__BB5_72;
	setp.lt.s64 	%p128, %rd262, %rd69;
	selp.f32 	%f202, %f201, %f61, %p128;
	min.s64 	%rd263, %rd262, %rd69;
$L__BB5_72:
	mov.b32 	%r210, %f202;
	mov.b32 	%r226, 4;
	mov.b32 	%r228, -1;
	// begin inline asm
	shfl.sync.down.b32 %r209, %r210, %r226, %r182, %r228;
	// end inline asm
	mov.b32 	%f64, %r209;
	// begin inline asm
	shfl.sync.down.b32 %r214, %r215, %r226, %r182, %r228;
	// end inline asm
	mov.b64 	{%r220, %r225}, %rd263;
	// begin inline asm
	shfl.sync.down.b32 %r219, %r220, %r226, %r182, %r228;
	// end inline asm
	// begin inline asm
	shfl.sync.down.b32 %r224, %r225, %r226, %r182, %r228;
	// end inline asm
	mov.b64 	%rd72, {%r219, %r224};
	add.s32 	%r229, %r163, 4;
	setp.gt.s32 	%p129, %r229, %r182;
	setp.lt.f32 	%p130, %f202, %f64;
	or.pred  	%p131, %p129, %p130;
	mov.f32 	%f203, %f202;
	mov.u64 	%rd264, %rd263;
	@%p131 bra 	$L__BB5_75;
	setp.gt.f32 	%p132, %f202, %f64;
	mov.f32 	%f203, %f64;
	mov.u64 	%rd264, %rd72;
	@%p132 bra 	$L__BB5_75;
	setp.lt.s64 	%p133, %rd263, %rd72;
	selp.f32 	%f203, %f202, %f64, %p133;
	min.s64 	%rd264, %rd263, %rd72;
$L__BB5_75:
	mov.b32 	%r231, %f203;
	mov.b32 	%r247, 8;
	mov.b32 	%r249, -1;
	// begin inline asm
	shfl.sync.down.b32 %r230, %r231, %r247, %r182, %r249;
	// end inline asm
	mov.b32 	%f67, %r230;
	// begin inline asm
	shfl.sync.down.b32 %r235, %r236, %r247, %r182, %r249;
	// end inline asm
	mov.b64 	{%r241, %r246}, %rd264;
	// begin inline asm
	shfl.sync.down.b32 %r240, %r241, %r247, %r182, %r249;
	// end inline asm
	// begin inline asm
	shfl.sync.down.b32 %r245, %r246, %r247, %r182, %r249;
	// end inline asm
	mov.b64 	%rd75, {%r240, %r245};
	add.s32 	%r250, %r163, 8;
	setp.gt.s32 	%p134, %r250, %r182;
	setp.lt.f32 	%p135, %f203, %f67;
	or.pred  	%p136, %p134, %p135;
	mov.f32 	%f204, %f203;
	mov.u64 	%rd265, %rd264;
	@%p136 bra 	$L__BB5_78;
	setp.gt.f32 	%p137, %f203, %f67;
	mov.f32 	%f204, %f67;
	mov.u64 	%rd265, %rd75;
	@%p137 bra 	$L__BB5_78;
	setp.lt.s64 	%p138, %rd264, %rd75;
	selp.f32 	%f204, %f203, %f67, %p138;
	min.s64 	%rd265, %rd264, %rd75;
$L__BB5_78:
	mov.b32 	%r252, %f204;
	mov.b32 	%r268, 16;
	mov.b32 	%r270, -1;
	// begin inline asm
	shfl.sync.down.b32 %r251, %r252, %r268, %r182, %r270;
	// end inline asm
	mov.b32 	%f70, %r251;
	// begin inline asm
	shfl.sync.down.b32 %r256, %r257, %r268, %r182, %r270;
	// end inline asm
	mov.b64 	{%r262, %r267}, %rd265;
	// begin inline asm
	shfl.sync.down.b32 %r261, %r262, %r268, %r182, %r270;
	// end inline asm
	// begin inline asm
	shfl.sync.down.b32 %r266, %r267, %r268, %r182, %r270;
	// end inline asm
	mov.b64 	%rd78, {%r261, %r266};
	add.s32 	%r271, %r163, 16;
	setp.gt.s32 	%p139, %r271, %r182;
	setp.lt.f32 	%p140, %f204, %f70;
	or.pred  	%p141, %p139, %p140;
	mov.f32 	%f242, %f204;
	mov.u64 	%rd307, %rd265;
	@%p141 bra 	$L__BB5_81;
	setp.gt.f32 	%p142, %f204, %f70;
	mov.f32 	%f242, %f70;
	mov.u64 	%rd307, %rd78;
	@%p142 bra 	$L__BB5_81;
	setp.lt.s64 	%p143, %rd265, %rd78;
	selp.f32 	%f242, %f204, %f70, %p143;
	min.s64 	%rd307, %rd265, %rd78;
$L__BB5_81:
	setp.ne.s32 	%p144, %r163, 0;
	@%p144 bra 	$L__BB5_83;
	shr.u32 	%r272, %r2, 1;
	and.b32  	%r273, %r272, 496;
	mov.u32 	%r274, _ZN6thrust24THRUST_300001_SM_1000_NS8cuda_cub4core6detail5shmemE;
	add.s32 	%r275, %r274, %r273;
	st.shared.f32 	[%r275+8], %f242;
	st.shared.u64 	[%r275+16], %rd307;
$L__BB5_83:
	bar.sync 	0;
	setp.ne.s32 	%p145, %r2, 0;
	@%p145 bra 	$L__BB5_198;
	setp.lt.s32 	%p146, %r1, 33;
	mov.f32 	%f206, %f242;
	mov.u64 	%rd267, %rd307;
	@%p146 bra 	$L__BB5_88;
	ld.shared.f32 	%f73, [_ZN6thrust24THRUST_300001_SM_1000_NS8cuda_cub4core6detail5shmemE+24];
	ld.shared.u64 	%rd81, [_ZN6thrust24THRUST_300001_SM_1000_NS8cuda_cub4core6detail5shmemE+32];
	setp.lt.f32 	%p147, %f242, %f73;
	mov.f32 	%f206, %f242;
	mov.u64 	%rd267, %rd307;
	@%p147 bra 	$L__BB5_88;
	setp.lt.f32 	%p148, %f73, %f242;
	mov.f32 	%f206, %f73;
	mov.u64 	%rd267, %rd81;
	@%p148 bra 	$L__BB5_88;
	setp.lt.s64 	%p149, %rd307, %rd81;
	selp.f32 	%f206, %f242, %f73, %p149;
	min.s64 	%rd267, %rd307, %rd81;
$L__BB5_88:
	setp.lt.s32 	%p150, %r1, 65;
	mov.f32 	%f207, %f206;
	mov.u64 	%rd268, %rd267;
	@%p150 bra 	$L__BB5_92;
	ld.shared.f32 	%f76, [_ZN6thrust24THRUST_300001_SM_1000_NS8cuda_cub4core6detail5shmemE+40];
	ld.shared.u64 	%rd84, [_ZN6thrust24THRUST_300001_SM_1000_NS8cuda_cub4core6detail5shmemE+48];
	setp.lt.f32 	%p151, %f206, %f76;
	mov.f32 	%f207, %f206;
	mov.u64 	%rd268, %rd267;
	@%p151 bra 	$L__BB5_92;
	setp.lt.f32 	%p152, %f76, %f206;
	mov.f32 	%f207, %f76;
	mov.u64 	%rd268, %rd84;
	@%p152 bra 	$L__BB5_92;
	setp.lt.s64 	%p153, %rd267, %rd84;
	selp.f32 	%f207, %f206, %f76, %p153;
	min.s64 	%rd268, %rd267, %rd84;
$L__BB5_92:
	setp.lt.s32 	%p154, %r1, 97;
	mov.f32 	%f208, %f207;
	mov.u64 	%rd269, %rd268;
	@%p154 bra 	$L__BB5_96;
	ld.shared.f32 	%f79, [_ZN6thrust24THRUST_300001_SM_1000_NS8cuda_cub4core6detail5shmemE+56];
	ld.shared.u64 	%rd87, [_ZN6thrust24THRUST_300001_SM_1000_NS8cuda_cub4core6detail5shmemE+64];
	setp.lt.f32 	%p155, %f207, %f79;
	mov.f32 	%f208, %f207;
	mov.u64 	%rd269, %rd268;
	@%p155 bra 	$L__BB5_96;
	setp.lt.f32 	%p156, %f79, %f207;
	mov.f32 	%f208, %f79;
	mov.u64 	%rd269, %rd87;
	@%p156 bra 	$L__BB5_96;
	setp.lt.s64 	%p157, %rd268, %rd87;
	selp.f32 	%f208, %f207, %f79, %p157;
	min.s64 	%rd269, %rd268, %rd87;
$L__BB5_96:
	setp.lt.s32 	%p158, %r1, 129;
	mov.f32 	%f209, %f208;
	mov.u64 	%rd270, %rd269;
	@%p158 bra 	$L__BB5_100;
	ld.shared.f32 	%f82, [_ZN6thrust24THRUST_300001_SM_1000_NS8cuda_cub4core6detail5shmemE+72];
	ld.shared.u64 	%rd90, [_ZN6thrust24THRUST_300001_SM_1000_NS8cuda_cub4core6detail5shmemE+80];
	setp.lt.f32 	%p159, %f208, %f82;
	mov.f32 	%f209, %f208;
	mov.u64 	%rd270, %rd269;
	@%p159 bra 	$L__BB5_100;
	setp.lt.f32 	%p160, %f82, %f208;
	mov.f32 	%f209, %f82;
	mov.u64 	%rd270, %rd90;
	@%p160 bra 	$L__BB5_100;
	setp.lt.s64 	%p161, %rd269, %rd90;
	selp.f32 	%f209, %f208, %f82, %p161;
	min.s64 	%rd270, %rd269, %rd90;
$L__BB5_100:
	setp.lt.s32 	%p162, %r1, 161;
	mov.f32 	%f210, %f209;
	mov.u64 	%rd271, %rd270;
	@%p162 bra 	$L__BB5_104;
	ld.shared.f32 	%f85, [_ZN6thrust24THRUST_300001_SM_1000_NS8cuda_cub4core6detail5shmemE+88];
	ld.shared.u64 	%rd93, [_ZN6thrust24THRUST_300001_SM_1000_NS8cuda_cub4core6detail5shmemE+96];
	setp.lt.f32 	%p163, %f209, %f85;
	mov.f32 	%f210, %f209;
	mov.u64 	%rd271, %rd270;
	@%p163 bra 	$L__BB5_104;
	setp.lt.f32 	%p164, %f85, %f209;
	mov.f32 	%f210, %f85;
	mov.u64 	%rd271, %rd93;
	@%p164 bra 	$L__BB5_104;
	setp.lt.s64 	%p165, %rd270, %rd93;
	selp.f32 	%f210, %f209, %f85, %p165;
	min.s64 	%rd271, %rd270, %rd93;
$L__BB5_104:
	setp.lt.s32 	%p166, %r1, 193;
	mov.f32 	%f211, %f210;
	mov.u64 	%rd272, %rd271;
	@%p166 bra 	$L__BB5_108;
	ld.shared.f32 	%f88, [_ZN6thrust24THRUST_300001_SM_1000_NS8cuda_cub4core6detail5shmemE+104];
	ld.shared.u64 	%rd96, [_ZN6thrust24THRUST_300001_SM_1000_NS8cuda_cub4core6detail5shmemE+112];
	setp.lt.f32 	%p167, %f210, %f88;
	mov.f32 	%f211, %f210;
	mov.u64 	%rd272, %rd271;
	@%p167 bra 	$L__BB5_108;
	setp.lt.f32 	%p168, %f88, %f210;
	mov.f32 	%f211, %f88;
	mov.u64 	%rd272, %rd96;
	@%p168 bra 	$L__BB5_108;
	setp.lt.s64 	%p169, %rd271, %rd96;
	selp.f32 	%f211, %f210, %f88, %p169;
	min.s64 	%rd272, %rd271, %rd96;
$L__BB5_108:
	setp.lt.s32 	%p170, %r1, 225;
	mov.f32 	%f242, %f211;
	mov.u64 	%rd307, %rd272;
	@%p170 bra 	$L__BB5_198;
	ld.shared.f32 	%f91, [_ZN6thrust24THRUST_300001_SM_1000_NS8cuda_cub4core6detail5shmemE+120];
	ld.shared.u64 	%rd99, [_ZN6thrust24THRUST_300001_SM_1000_NS8cuda_cub4core6detail5shmemE+128];
	setp.lt.f32 	%p171, %f211, %f91;
	mov.f32 	%f242, %f211;
	mov.u64 	%rd307, %rd272;
	@%p171 bra 	$L__BB5_198;
	setp.lt.f32 	%p172, %f91, %f211;
	mov.f32 	%f242, %f91;
	mov.u64 	%rd307, %rd99;
	@%p172 bra 	$L__BB5_198;
	setp.lt.s64 	%p173, %rd272, %rd99;
	selp.f32 	%f242, %f211, %f91, %p173;
	min.s64 	%rd307, %rd272, %rd99;
	bra.uni 	$L__BB5_198;
$L__BB5_112:
	mov.u32 	%r18, %tid.x;
	cvt.u64.u32 	%rd101, %r18;
	mul.wide.u32 	%rd198, %r18, 4;
	add.s64 	%rd102, %rd1, %rd198;
	ld.global.f32 	%f172, [%rd102];
	add.s32 	%r31, %r18, 256;
	cvt.u64.u32 	%rd199, %r31;
	ld.global.f32 	%f173, [%rd102+1024];
	add.s32 	%r32, %r18, 512;
	cvt.u64.u32 	%rd200, %r32;
	ld.global.f32 	%f174, [%rd102+2048];
	ld.global.f32 	%f93, [%rd102+3072];
	or.b32  	%r33, %r18, 1024;
	cvt.u64.u32 	%rd103, %r33;
	add.s64 	%rd104, %rd195, %rd103;
	ld.global.f32 	%f94, [%rd102+4096];
	setp.lt.f32 	%p3, %f173, %f172;
	selp.f32 	%f175, %f173, %f172, %p3;
	selp.b64 	%rd201, %rd199, %rd101, %p3;
	setp.lt.f32 	%p4, %f174, %f175;
	selp.f32 	%f95, %f174, %f175, %p4;
	selp.b64 	%rd105, %rd200, %rd201, %p4;
	setp.lt.f32 	%p5, %f95, %f93;
	mov.f32 	%f212, %f95;
	mov.u64 	%rd273, %rd105;
	@%p5 bra 	$L__BB5_115;
	add.s32 	%r34, %r18, 768;
	cvt.u64.u32 	%rd273, %r34;
	setp.lt.f32 	%p6, %f93, %f95;
	mov.f32 	%f212, %f93;
	@%p6 bra 	$L__BB5_115;
	mov.f32 	%f212, %f95;
	mov.u64 	%rd273, %rd105;
$L__BB5_115:
	add.s64 	%rd108, %rd195, %rd273;
	setp.lt.f32 	%p7, %f212, %f94;
	mov.f32 	%f229, %f212;
	mov.u64 	%rd294, %rd108;
	@%p7 bra 	$L__BB5_118;
	setp.lt.f32 	%p8, %f94, %f212;
	mov.f32 	%f229, %f94;
	mov.u64 	%rd294, %rd104;
	@%p8 bra 	$L__BB5_118;
	setp.lt.s64 	%p9, %rd273, %rd103;
	selp.f32 	%f229, %f212, %f94, %p9;
	selp.b64 	%rd294, %rd108, %rd104, %p9;
$L__BB5_118:
	setp.lt.u64 	%p10, %rd197, 2560;
	mov.b64 	%rd283, 1280;
	@%p10 bra 	$L__BB5_136;
	mov.b64 	%rd283, 1280;
$L__BB5_120:
	mov.u64 	%rd111, %rd283;
	add.s64 	%rd204, %rd111, %rd101;
	shl.b64 	%rd205, %rd111, 2;
	add.s64 	%rd206, %rd102, %rd205;
	add.s64 	%rd113, %rd204, %rd195;
	ld.global.f32 	%f100, [%rd206];
	ld.global.f32 	%f101, [%rd206+1024];
	add.s64 	%rd114, %rd113, 512;
	ld.global.f32 	%f102, [%rd206+2048];
	add.s64 	%rd115, %rd113, 768;
	ld.global.f32 	%f103, [%rd206+3072];
	ld.global.f32 	%f104, [%rd206+4096];
	setp.lt.f32 	%p11, %f229, %f100;
	mov.f32 	%f215, %f229;
	mov.u64 	%rd277, %rd294;
	@%p11 bra 	$L__BB5_123;
	setp.lt.f32 	%p12, %f100, %f229;
	mov.f32 	%f215, %f100;
	mov.u64 	%rd277, %rd113;
	@%p12 bra 	$L__BB5_123;
	setp.lt.s64 	%p13, %rd294, %rd113;
	selp.f32 	%f215, %f229, %f100, %p13;
	min.s64 	%rd277, %rd294, %rd113;
$L__BB5_123:
	setp.lt.f32 	%p14, %f215, %f101;
	mov.f32 	%f216, %f215;
	mov.u64 	%rd278, %rd277;
	@%p14 bra 	$L__BB5_126;
	add.s64 	%rd208, %rd204, %rd195;
	add.s64 	%rd278, %rd208, 256;
	setp.lt.f32 	%p15, %f101, %f215;
	mov.f32 	%f216, %f101;
	@%p15 bra 	$L__BB5_126;
	setp.lt.s64 	%p16, %rd277, %rd278;
	selp.f32 	%f216, %f215, %f101, %p16;
	min.s64 	%rd278, %rd277, %rd278;
$L__BB5_126:
	setp.lt.f32 	%p17, %f216, %f102;
	mov.f32 	%f217, %f216;
	mov.u64 	%rd279, %rd278;
	@%p17 bra 	$L__BB5_129;
	setp.lt.f32 	%p18, %f102, %f216;
	mov.f32 	%f217, %f102;
	mov.u64 	%rd279, %rd114;
	@%p18 bra 	$L__BB5_129;
	setp.lt.s64 	%p19, %rd278, %rd114;
	selp.f32 	%f217, %f216, %f102, %p19;
	min.s64 	%rd279, %rd278, %rd114;
$L__BB5_129:
	setp.lt.f32 	%p20, %f217, %f103;
	mov.f32 	%f218, %f217;
	mov.u64 	%rd280, %rd279;
	@%p20 bra 	$L__BB5_132;
	setp.lt.f32 	%p21, %f103, %f217;
	mov.f32 	%f218, %f103;
	mov.u64 	%rd280, %rd115;
	@%p21 bra 	$L__BB5_132;
	setp.lt.s64 	%p22, %rd279, %rd115;
	selp.f32 	%f218, %f217, %f103, %p22;
	min.s64 	%rd280, %rd279, %rd115;
$L__BB5_132:
	setp.lt.f32 	%p23, %f218, %f104;
	mov.f32 	%f229, %f218;
	mov.u64 	%rd294, %rd280;
	@%p23 bra 	$L__BB5_135;
	add.s64 	%rd210, %rd204, %rd195;
	add.s64 	%rd294, %rd210, 1024;
	setp.lt.f32 	%p24, %f104, %f218;
	mov.f32 	%f229, %f104;
	@%p24 bra 	$L__BB5_135;
	setp.lt.s64 	%p25, %rd280, %rd294;
	selp.f32 	%f229, %f218, %f104, %p25;
	min.s64 	%rd294, %rd280, %rd294;
$L__BB5_135:
	add.s64 	%rd283, %rd111, 1280;
	add.s64 	%rd211, %rd111, 2560;
	setp.le.s64 	%p26, %rd211, %rd197;
	@%p26 bra 	$L__BB5_120;
$L__BB5_136:
	setp.le.s64 	%p27, %rd197, %rd283;
	@%p27 bra 	$L__BB5_159;
	cvt.u32.u64 	%r35, %rd283;
	cvt.u32.u64 	%r36, %rd197;
	sub.s32 	%r19, %r36, %r35;
	setp.ge.s32 	%p28, %r18, %r19;
	@%p28 bra 	$L__BB5_159;
	cvta.to.global.u64 	%rd131, %rd194;
	not.b32 	%r38, %r18;
	add.s32 	%r39, %r38, %r36;
	sub.s32 	%r20, %r39, %r35;
	and.b32  	%r41, %r20, 768;
	setp.eq.s32 	%p29, %r41, 768;
	mov.u32 	%r389, %r18;
	@%p29 bra 	$L__BB5_144;
	add.s64 	%rd213, %rd283, %rd101;
	add.s64 	%rd285, %rd213, %rd195;
	shl.b64 	%rd214, %rd213, 2;
	add.s64 	%rd284, %rd131, %rd214;
	shr.u32 	%r42, %r20, 8;
	add.s32 	%r43, %r42, 1;
	and.b32  	%r44, %r43, 3;
	neg.s32 	%r387, %r44;
	mov.u32 	%r389, %r18;
$L__BB5_140:
	.pragma "nounroll";
	mov.u64 	%rd136, %rd294;
	mov.f32 	%f116, %f229;
	ld.global.f32 	%f117, [%rd284];
	setp.lt.f32 	%p30, %f116, %f117;
	@%p30 bra 	$L__BB5_143;
	setp.lt.f32 	%p31, %f117, %f116;
	mov.f32 	%f229, %f117;
	mov.u64 	%rd294, %rd285;
	@%p31 bra 	$L__BB5_143;
	setp.lt.s64 	%p32, %rd136, %rd285;
	selp.f32 	%f229, %f116, %f117, %p32;
	min.s64 	%rd294, %rd136, %rd285;
$L__BB5_143:
	add.s32 	%r389, %r389, 256;
	add.s64 	%rd285, %rd285, 256;
	add.s64 	%rd284, %rd284, 1024;
	add.s32 	%r387, %r387, 1;
	setp.ne.s32 	%p33, %r387, 0;
	@%p33 bra 	$L__BB5_140;
$L__BB5_144:
	setp.lt.u32 	%p34, %r20, 768;
	@%p34 bra 	$L__BB5_159;
	add.s32 	%r390, %r389, 512;
$L__BB5_146:
	mov.u32 	%r28, %r390;
	add.s32 	%r45, %r28, -512;
	cvt.u64.u32 	%rd215, %r45;
	add.s64 	%rd216, %rd283, %rd215;
	shl.b64 	%rd217, %rd216, 2;
	add.s64 	%rd144, %rd131, %rd217;
	add.s64 	%rd145, %rd216, %rd195;
	ld.global.f32 	%f123, [%rd144];
	setp.lt.f32 	%p35, %f229, %f123;
	mov.f32 	%f226, %f229;
	mov.u64 	%rd291, %rd294;
	@%p35 bra 	$L__BB5_149;
	setp.lt.f32 	%p36, %f123, %f229;
	mov.f32 	%f226, %f123;
	mov.u64 	%rd291, %rd145;
	@%p36 bra 	$L__BB5_149;
	setp.lt.s64 	%p37, %rd294, %rd145;
	selp.f32 	%f226, %f229, %f123, %p37;
	min.s64 	%rd291, %rd294, %rd145;
$L__BB5_149:
	add.s32 	%r46, %r28, -256;
	cvt.u64.u32 	%rd218, %r46;
	add.s64 	%rd219, %rd283, %rd218;
	add.s64 	%rd148, %rd219, %rd195;
	ld.global.f32 	%f126, [%rd144+1024];
	setp.lt.f32 	%p38, %f226, %f126;
	mov.f32 	%f227, %f226;
	mov.u64 	%rd292, %rd291;
	@%p38 bra 	$L__BB5_152;
	setp.lt.f32 	%p39, %f126, %f226;
	mov.f32 	%f227, %f126;
	mov.u64 	%rd292, %rd148;
	@%p39 bra 	$L__BB5_152;
	setp.lt.s64 	%p40, %rd291, %rd148;
	selp.f32 	%f227, %f226, %f126, %p40;
	min.s64 	%rd292, %rd291, %rd148;
$L__BB5_152:
	cvt.u64.u32 	%rd220, %r28;
	add.s64 	%rd221, %rd283, %rd220;
	add.s64 	%rd151, %rd221, %rd195;
	ld.global.f32 	%f129, [%rd144+2048];
	setp.lt.f32 	%p41, %f227, %f129;
	mov.f32 	%f228, %f227;
	mov.u64 	%rd293, %rd292;
	@%p41 bra 	$L__BB5_155;
	setp.lt.f32 	%p42, %f129, %f227;
	mov.f32 	%f228, %f129;
	mov.u64 	%rd293, %rd151;
	@%p42 bra 	$L__BB5_155;
	setp.lt.s64 	%p43, %rd292, %rd151;
	selp.f32 	%f228, %f227, %f129, %p43;
	min.s64 	%rd293, %rd292, %rd151;
$L__BB5_155:
	add.s32 	%r47, %r28, 256;
	cvt.u64.u32 	%rd222, %r47;
	add.s64 	%rd223, %rd283, %rd222;
	add.s64 	%rd154, %rd223, %rd195;
	ld.global.f32 	%f132, [%rd144+3072];
	setp.lt.f32 	%p44, %f228, %f132;
	mov.f32 	%f229, %f228;
	mov.u64 	%rd294, %rd293;
	@%p44 bra 	$L__BB5_158;
	setp.lt.f32 	%p45, %f132, %f228;
	mov.f32 	%f229, %f132;
	mov.u64 	%rd294, %rd154;
	@%p45 bra 	$L__BB5_158;
	setp.lt.s64 	%p46, %rd293, %rd154;
	selp.f32 	%f229, %f228, %f132, %p46;
	min.s64 	%rd294, %rd293, %rd154;
$L__BB5_158:
	add.s32 	%r390, %r28, 1024;
	add.s32 	%r48, %r28, 512;
	setp.lt.s32 	%p47, %r48, %r19;
	@%p47 bra 	$L__BB5_146;
$L__BB5_159:
	// begin inline asm
	mov.u32 %r49, %laneid;
	// end inline asm
	mov.b32 	%r51, %f229;
	mov.b32 	%r67, 1;
	mov.b32 	%r68, 31;
	mov.b32 	%r69, -1;
	// begin inline asm
	shfl.sync.down.b32 %r50, %r51, %r67, %r68, %r69;
	// end inline asm
	mov.b32 	%f136, %r50;
	// begin inline asm
	shfl.sync.down.b32 %r55, %r56, %r67, %r68, %r69;
	// end inline asm
	mov.b64 	{%r61, %r66}, %rd294;
	// begin inline asm
	shfl.sync.down.b32 %r60, %r61, %r67, %r68, %r69;
	// end inline asm
	// begin inline asm
	shfl.sync.down.b32 %r65, %r66, %r67, %r68, %r69;
	// end inline asm
	mov.b64 	%rd158, {%r60, %r65};
	setp.gt.s32 	%p48, %r49, 30;
	setp.lt.f32 	%p49, %f229, %f136;
	or.pred  	%p50, %p48, %p49;
	mov.f32 	%f231, %f229;
	mov.u64 	%rd296, %rd294;
	@%p50 bra 	$L__BB5_162;
	setp.gt.f32 	%p51, %f229, %f136;
	mov.f32 	%f231, %f136;
	mov.u64 	%rd296, %rd158;
	@%p51 bra 	$L__BB5_162;
	setp.lt.s64 	%p52, %rd294, %rd158;
	selp.f32 	%f231, %f229, %f136, %p52;
	min.s64 	%rd296, %rd294, %rd158;
$L__BB5_162:
	mov.b32 	%r71, %f231;
	mov.b32 	%r87, 2;
	mov.b32 	%r88, 31;
	mov.b32 	%r89, -1;
	// begin inline asm
	shfl.sync.down.b32 %r70, %r71, %r87, %r88, %r89;
	// end inline asm
	mov.b32 	%f139, %r70;
	// begin inline asm
	shfl.sync.down.b32 %r75, %r76, %r87, %r88, %r89;
	// end inline asm
	mov.b64 	{%r81, %r86}, %rd296;
	// begin inline asm
	shfl.sync.down.b32 %r80, %r81, %r87, %r88, %r89;
	// end inline asm
	// begin inline asm
	shfl.sync.down.b32 %r85, %r86, %r87, %r88, %r89;
	// end inline asm
	mov.b64 	%rd161, {%r80, %r85};
	setp.gt.s32 	%p53, %r49, 29;
	setp.lt.f32 	%p54, %f231, %f139;
	or.pred  	%p55, %p53, %p54;
	mov.f32 	%f232, %f231;
	mov.u64 	%rd297, %rd296;
	@%p55 bra 	$L__BB5_165;
	setp.gt.f32 	%p56, %f231, %f139;
	mov.f32 	%f232, %f139;
	mov.u64 	%rd297, %rd161;
	@%p56 bra 	$L__BB5_165;
	setp.lt.s64 	%p57, %rd296, %rd161;
	selp.f32 	%f232, %f231, %f139, %p57;
	min.s64 	%rd297, %rd296, %rd161;
$L__BB5_165:
	mov.b32 	%r91, %f232;
	mov.b32 	%r107, 4;
	mov.b32 	%r108, 31;
	mov.b32 	%r109, -1;
	// begin inline asm
	shfl.sync.down.b32 %r90, %r91, %r107, %r108, %r109;
	// end inline asm
	mov.b32 	%f142, %r90;
	// begin inline asm
	shfl.sync.down.b32 %r95, %r96, %r107, %r108, %r109;
	// end inline asm
	mov.b64 	{%r101, %r106}, %rd297;
	// begin inline asm
	shfl.sync.down.b32 %r100, %r101, %r107, %r108, %r109;
	// end inline asm
	// begin inline asm
	shfl.sync.down.b32 %r105, %r106, %r107, %r108, %r109;
	// end inline asm
	mov.b64 	%rd164, {%r100, %r105};
	setp.gt.s32 	%p58, %r49, 27;
	setp.lt.f32 	%p59, %f232, %f142;
	or.pred  	%p60, %p58, %p59;
	mov.f32 	%f233, %f232;
	mov.u64 	%rd298, %rd297;
	@%p60 bra 	$L__BB5_168;
	setp.gt.f32 	%p61, %f232, %f142;
	mov.f32 	%f233, %f142;
	mov.u64 	%rd298, %rd164;
	@%p61 bra 	$L__BB5_168;
	setp.lt.s64 	%p62, %rd297, %rd164;
	selp.f32 	%f233, %f232, %f142, %p62;
	min.s64 	%rd298, %rd297, %rd164;
$L__BB5_168:
	mov.b32 	%r111, %f233;
	mov.b32 	%r127, 8;
	mov.b32 	%r128, 31;
	mov.b32 	%r129, -1;
	// begin inline asm
	shfl.sync.down.b32 %r110, %r111, %r127, %r128, %r129;
	// end inline asm
	mov.b32 	%f145, %r110;
	// begin inline asm
	shfl.sync.down.b32 %r115, %r116, %r127, %r128, %r129;
	// end inline asm
	mov.b64 	{%r121, %r126}, %rd298;
	// begin inline asm
	shfl.sync.down.b32 %r120, %r121, %r127, %r128, %r129;
	// end inline asm
	// begin inline asm
	shfl.sync.down.b32 %r125, %r126, %r127, %r128, %r129;
	// end inline asm
	mov.b64 	%rd167, {%r120, %r125};
	setp.gt.s32 	%p63, %r49, 23;
	setp.lt.f32 	%p64, %f233, %f145;
	or.pred  	%p65, %p63, %p64;
	mov.f32 	%f234, %f233;
	mov.u64 	%rd299, %rd298;
	@%p65 bra 	$L__BB5_171;
	setp.gt.f32 	%p66, %f233, %f145;
	mov.f32 	%f234, %f145;
	mov.u64 	%rd299, %rd167;
	@%p66 bra 	$L__BB5_171;
	setp.lt.s64 	%p67, %rd298, %rd167;
	selp.f32 	%f234, %f233, %f145, %p67;
	min.s64 	%rd299, %rd298, %rd167;
$L__BB5_171:
	mov.b32 	%r131, %f234;
	mov.b32 	%r147, 16;
	mov.b32 	%r148, 31;
	mov.b32 	%r149, -1;
	// begin inline asm
	shfl.sync.down.b32 %r130, %r131, %r147, %r148, %r149;
	// end inline asm
	mov.b32 	%f148, %r130;
	// begin inline asm
	shfl.sync.down.b32 %r135, %r136, %r147, %r148, %r149;
	// end inline asm
	mov.b64 	{%r141, %r146}, %rd299;
	// begin inline asm
	shfl.sync.down.b32 %r140, %r141, %r147, %r148, %r149;
	// end inline asm
	// begin inline asm
	shfl.sync.down.b32 %r145, %r146, %r147, %r148, %r149;
	// end inline asm
	mov.b64 	%rd170, {%r140, %r145};
	setp.gt.s32 	%p68, %r49, 15;
	setp.lt.f32 	%p69, %f234, %f148;
	or.pred  	%p70, %p68, %p69;
	mov.f32 	%f242, %f234;
	mov.u64 	%rd307, %rd299;
	@%p70 bra 	$L__BB5_174;
	setp.gt.f32 	%p71, %f234, %f148;
	mov.f32 	%f242, %f148;
	mov.u64 	%rd307, %rd170;
	@%p71 bra 	$L__BB5_174;
	setp.lt.s64 	%p72, %rd299, %rd170;
	selp.f32 	%f242, %f234, %f148, %p72;
	min.s64 	%rd307, %rd299, %rd170;
$L__BB5_174:
	setp.ne.s32 	%p73, %r49, 0;
	@%p73 bra 	$L__BB5_176;
	shr.u32 	%r150, %r18, 1;
	and.b32  	%r151, %r150, 496;
	mov.u32 	%r152, _ZN6thrust24THRUST_300001_SM_1000_NS8cuda_cub4core6detail5shmemE;
	add.s32 	%r153, %r152, %r151;
	st.shared.f32 	[%r153+8], %f242;
	st.shared.u64 	[%r153+16], %rd307;
$L__BB5_176:
	bar.sync 	0;
	setp.ne.s32 	%p74, %r18, 0;
	@%p74 bra 	$L__BB5_198;
	ld.shared.f32 	%f151, [_ZN6thrust24THRUST_300001_SM_1000_NS8cuda_cub4core6detail5shmemE+24];
	ld.shared.u64 	%rd173, [_ZN6thrust24THRUST_300001_SM_1000_NS8cuda_cub4core6detail5shmemE+32];
	setp.lt.f32 	%p75, %f242, %f151;
	mov.f32 	%f236, %f242;
	mov.u64 	%rd301, %rd307;
	@%p75 bra 	$L__BB5_180;
	setp.lt.f32 	%p76, %f151, %f242;
	mov.f32 	%f236, %f151;
	mov.u64 	%rd301, %rd173;
	@%p76 bra 	$L__BB5_180;
	setp.lt.s64 	%p77, %rd307, %rd173;
	selp.f32 	%f236, %f242, %f151, %p77;
	min.s64 	%rd301, %rd307, %rd173;
$L__BB5_180:
	ld.shared.f32 	%f154, [_ZN6thrust24THRUST_300001_SM_1000_NS8cuda_cub4core6detail5shmemE+40];
	ld.shared.u64 	%rd176, [_ZN6thrust24THRUST_300001_SM_1000_NS8cuda_cub4core6detail5shmemE+48];
	setp.lt.f32 	%p78, %f236, %f154;
	mov.f32 	%f237, %f236;
	mov.u64 	%rd302, %rd301;
	@%p78 bra 	$L__BB5_183;
	setp.lt.f32 	%p79, %f154, %f236;
	mov.f32 	%f237, %f154;
	mov.u64 	%rd302, %rd176;
	@%p79 bra 	$L__BB5_183;
	setp.lt.s64 	%p80, %rd301, %rd176;
	selp.f32 	%f237, %f236, %f154, %p80;
	min.s64 	%rd302, %rd301, %rd176;
$L__BB5_183:
	ld.shared.f32 	%f157, [_ZN6thrust24THRUST_300001_SM_1000_NS8cuda_cub4core6detail5shmemE+56];
	ld.shared.u64 	%rd179, [_ZN6thrust24THRUST_300001_SM_1000_NS8cuda_cub4core6detail5shmemE+64];
	setp.lt.f32 	%p81, %f237, %f157;
	mov.f32 	%f238, %f237;
	mov.u64 	%rd303, %rd302;
	@%p81 bra 	$L__BB5_186;
	setp.lt.f32 	%p82, %f157, %f237;
	mov.f32 	%f238, %f157;
	mov.u64 	%rd303, %rd179;
	@%p82 bra 	$L__BB5_186;
	setp.lt.s64 	%p83, %rd302, %rd179;
	selp.f32 	%f238, %f237, %f157, %p83;
	min.s64 	%rd303, %rd302, %rd179;
$L__BB5_186:
	ld.shared.f32 	%f160, [_ZN6thrust24THRUST_300001_SM_1000_NS8cuda_cub4core6detail5shmemE+72];
	ld.shared.u64 	%rd182, [_ZN6thrust24THRUST_300001_SM_1000_NS8cuda_cub4core6detail5shmemE+80];
	setp.lt.f32 	%p84, %f238, %f160;
	mov.f32 	%f239, %f238;
	mov.u64 	%rd304, %rd303;
	@%p84 bra 	$L__BB5_189;
	setp.lt.f32 	%p85, %f160, %f238;
	mov.f32 	%f239, %f160;
	mov.u64 	%rd304, %rd182;
	@%p85 bra 	$L__BB5_189;
	setp.lt.s64 	%p86, %rd303, %rd182;
	selp.f32 	%f239, %f238, %f160, %p86;
	min.s64 	%rd304, %rd303, %rd182;
$L__BB5_189:
	ld.shared.f32 	%f163, [_ZN6thrust24THRUST_300001_SM_1000_NS8cuda_cub4core6detail5shmemE+88];
	ld.shared.u64 	%rd185, [_ZN6thrust24THRUST_300001_SM_1000_NS8cuda_cub4core6detail5shmemE+96];
	setp.lt.f32 	%p87, %f239, %f163;
	mov.f32 	%f240, %f239;
	mov.u64 	%rd305, %rd304;
	@%p87 bra 	$L__BB5_192;
	setp.lt.f32 	%p88, %f163, %f239;
	mov.f32 	%f240, %f163;
	mov.u64 	%rd305, %rd185;
	@%p88 bra 	$L__BB5_192;
	setp.lt.s64 	%p89, %rd304, %rd185;
	selp.f32 	%f240, %f239, %f163, %p89;
	min.s64 	%rd305, %rd304, %rd185;
$L__BB5_192:
	ld.shared.f32 	%f166, [_ZN6thrust24THRUST_300001_SM_1000_NS8cuda_cub4core6detail5shmemE+104];
	ld.shared.u64 	%rd188, [_ZN6thrust24THRUST_300001_SM_1000_NS8cuda_cub4core6detail5shmemE+112];
	setp.lt.f32 	%p90, %f240, %f166;
	mov.f32 	%f241, %f240;
	mov.u64 	%rd306, %rd305;
	@%p90 bra 	$L__BB5_195;
	setp.lt.f32 	%p91, %f166, %f240;
	mov.f32 	%f241, %f166;
	mov.u64 	%rd306, %rd188;
	@%p91 bra 	$L__BB5_195;
	setp.lt.s64 	%p92, %rd305, %rd188;
	selp.f32 	%f241, %f240, %f166, %p92;
	min.s64 	%rd306, %rd305, %rd188;
$L__BB5_195:
	ld.shared.f32 	%f169, [_ZN6thrust24THRUST_300001_SM_1000_NS8cuda_cub4core6detail5shmemE+120];
	ld.shared.u64 	%rd191, [_ZN6thrust24THRUST_300001_SM_1000_NS8cuda_cub4core6detail5shmemE+128];
	setp.lt.f32 	%p93, %f241, %f169;
	mov.f32 	%f242, %f241;
	mov.u64 	%rd307, %rd306;
	@%p93 bra 	$L__BB5_198;
	setp.lt.f32 	%p94, %f169, %f241;
	mov.f32 	%f242, %f169;
	mov.u64 	%rd307, %rd191;
	@%p94 bra 	$L__BB5_198;
	setp.lt.s64 	%p95, %rd306, %rd191;
	selp.f32 	%f242, %f241, %f169, %p95;
	min.s64 	%rd307, %rd306, %rd191;
$L__BB5_198:
	mov.u32 	%r381, %tid.x;
	setp.ne.s32 	%p222, %r381, 0;
	@%p222 bra 	$L__BB5_200;
	ld.param.u64 	%rd237, [_ZN6thrust24THRUST_300001_SM_1000_NS8cuda_cub4core6detail13_kernel_agentINS1_8__reduce11ReduceAgentINS0_12zip_iteratorIN4cuda3std3__45tupleIJNS0_10device_ptrIfEENS0_17counting_iteratorIlNS0_11use_defaultESF_SF_EEEEEEEPNSB_IJflEEESJ_lNS1_9__extrema9arg_min_fIflNSA_4lessIfEEEEEEJSI_SK_lSP_EEEvDpT0__param_1];
	cvta.to.global.u64 	%rd236, %rd237;
	st.global.f32 	[%rd236], %f242;
	st.global.u64 	[%rd236+8], %rd307;
$L__BB5_200:
	ret;

}
	// .globl	_ZN6thrust24THRUST_300001_SM_1000_NS8cuda_cub4core6detail13_kernel_agentINS1_8__reduce11ReduceAgentINS0_12zip_iteratorIN4cuda3std3__45tupleIJNS0_10device_ptrIfEENS0_17counting_iteratorIlNS0_11use_defaultESF_SF_EEEEEEEPNSB_IJflEEESJ_lNS1_9__extrema9arg_min_fIflNSA_4lessIfEEEEEEJSI_SK_lN3cub18CUB_300001_SM_100013GridEvenShareIlEENSS_9GridQueueIyEESP_EEEvDpT0_
.visible .entry _ZN6thrust24THRUST_300001_SM_1000_NS8cuda_cub4core6detail13_kernel_agentINS1_8__reduce11ReduceAgentINS0_12zip_iteratorIN4cuda3std3__45tupleIJNS0_10device_ptrIfEENS0_17counting_iteratorIlNS0_11use_defaultESF_SF_EEEEEEEPNSB_IJflEEESJ_lNS1_9__extrema9arg_min_fIflNSA_4lessIfEEEEEEJSI_SK_lN3cub18CUB_300001_SM_100013GridEvenShareIlEENSS_9GridQueueIyEESP_EEEvDpT0_(
	.param .align 8 .b8 _ZN6thrust24THRUST_300001_SM_1000_NS8cuda_cub4core6detail13_kernel_agentINS1_8__reduce11ReduceAgentINS0_12zip_iteratorIN4cuda3std3__45tupleIJNS0_10device_ptrIfEENS0_17counting_iteratorIlNS0_11use_defaultESF_SF_EEEEEEEPNSB_IJflEEESJ_lNS1_9__extrema9arg_min_fIflNSA_4lessIfEEEEEEJSI_SK_lN3cub18CUB_300001_SM_100013GridEvenShareIlEENSS_9GridQueueIyEESP_EEEvDpT0__param_0[16],
	.param .u64 .ptr .align 1 _ZN6thrust24THRUST_300001_SM_1000_NS8cuda_cub4core6detail13_kernel_agentINS1_8__reduce11ReduceAgentINS0_12zip_iteratorIN4cuda3std3__45tupleIJNS0_10device_ptrIfEENS0_17counting_iteratorIlNS0_11use_defaultESF_SF_EEEEEEEPNSB_IJflEEESJ_lNS1_9__extrema9arg_min_fIflNSA_4lessIfEEEEEEJSI_SK_lN3cub18CUB_300001_SM_100013GridEvenShareIlEENSS_9GridQueueIyEESP_EEEvDpT0__param_1,
	.param .u64 _ZN6thrust24THRUST_300001_SM_1000_NS8cuda_cub4core6detail13_kernel_agentINS1_8__reduce11ReduceAgentINS0_12zip_iteratorIN4cuda3std3__45tupleIJNS0_10device_ptrIfEENS0_17counting_iteratorIlNS0_11use_defaultESF_SF_EEEEEEEPNSB_IJflEEESJ_lNS1_9__extrema9arg_min_fIflNSA_4lessIfEEEEEEJSI_SK_lN3cub18CUB_300001_SM_100013GridEvenShareIlEENSS_9GridQueueIyEESP_EEEvDpT0__param_2,
	.param .align 8 .b8 _ZN6thrust24THRUST_300001_SM_1000_NS8cuda_cub4core6detail13_kernel_agentINS1_8__reduce11ReduceAgentINS0_12zip_iteratorIN4cuda3std3__45tupleIJNS0_10device_ptrIfEENS0_17counting_iteratorIlNS0_11use_defaultESF_SF_EEEEEEEPNSB_IJflEEESJ_lNS1_9__extrema9arg_min_fIflNSA_4lessIfEEEEEEJSI_SK_lN3cub18CUB_300001_SM_100013GridEvenShareIlEENSS_9GridQueueIyEESP_EEEvDpT0__param_3[72],
	.param .align 8 .b8 _ZN6thrust24THRUST_300001_SM_1000_NS8cuda_cub4core6detail13_kernel_agentINS1_8__reduce11ReduceAgentINS0_12zip_iteratorIN4cuda3std3__45tupleIJNS0_10device_ptrIfEENS0_17counting_iteratorIlNS0_11use_defaultESF_SF_EEEEEEEPNSB_IJflEEESJ_lNS1_9__extrema9arg_min_fIflNSA_4lessIfEEEEEEJSI_SK_lN3cub18CUB_300001_SM_100013GridEvenShareIlEENSS_9GridQueueIyEESP_EEEvDpT0__param_4[8],
	.param .align 1 .b8 _ZN6thrust24THRUST_300001_SM_1000_NS8cuda_cub4core6detail13_kernel_agentINS1_8__reduce11ReduceAgentINS0_12zip_iteratorIN4cuda3std3__45tupleIJNS0_10device_ptrIfEENS0_17counting_iteratorIlNS0_11use_defaultESF_SF_EEEEEEEPNSB_IJflEEESJ_lNS1_9__extrema9arg_min_fIflNSA_4lessIfEEEEEEJSI_SK_lN3cub18CUB_300001_SM_100013GridEvenShareIlEENSS_9GridQueueIyEESP_EEEvDpT0__param_5[1]
)
.maxntid 256
{
	.reg .pred 	%p<225>;
	.reg .b32 	%r<399>;
	.reg .b32 	%f<243>;
	.reg .b64 	%rd<325>;

	ld.param.u64 	%rd199, [_ZN6thrust24THRUST_300001_SM_1000_NS8cuda_cub4core6detail13_kernel_agentINS1_8__reduce11ReduceAgentINS0_12zip_iteratorIN4cuda3std3__45tupleIJNS0_10device_ptrIfEENS0_17counting_iteratorIlNS0_11use_defaultESF_SF_EEEEEEEPNSB_IJflEEESJ_lNS1_9__extrema9arg_min_fIflNSA_4lessIfEEEEEEJSI_SK_lN3cub18CUB_300001_SM_100013GridEvenShareIlEENSS_9GridQueueIyEESP_EEEvDpT0__param_0+8];
	ld.param.u64 	%rd198, [_ZN6thrust24THRUST_300001_SM_1000_NS8cuda_cub4core6detail13_kernel_agentINS1_8__reduce11ReduceAgentINS0_12zip_iteratorIN4cuda3std3__45tupleIJNS0_10device_ptrIfEENS0_17counting_iteratorIlNS0_11use_defaultESF_SF_EEEEEEEPNSB_IJflEEESJ_lNS1_9__extrema9arg_min_fIflNSA_4lessIfEEEEEEJSI_SK_lN3cub18CUB_300001_SM_100013GridEvenShareIlEENSS_9GridQueueIyEESP_EEEvDpT0__param_0];
	ld.param.u64 	%rd202, [_ZN6thrust24THRUST_300001_SM_1000_NS8cuda_cub4core6detail13_kernel_agentINS1_8__reduce11ReduceAgentINS0_12zip_iteratorIN4cuda3std3__45tupleIJNS0_10device_ptrIfEENS0_17counting_iteratorIlNS0_11use_defaultESF_SF_EEEEEEEPNSB_IJflEEESJ_lNS1_9__extrema9arg_min_fIflNSA_4lessIfEEEEEEJSI_SK_lN3cub18CUB_300001_SM_100013GridEvenShareIlEENSS_9GridQueueIyEESP_EEEvDpT0__param_4];
	ld.param.u64 	%rd201, [_ZN6thrust24THRUST_300001_SM_1000_NS8cuda_cub4core6detail13_kernel_agentINS1_8__reduce11ReduceAgentINS0_12zip_iteratorIN4cuda3std3__45tupleIJNS0_10device_ptrIfEENS0_17counting_iteratorIlNS0_11use_defaultESF_SF_EEEEEEEPNSB_IJflEEESJ_lNS1_9__extrema9arg_min_fIflNSA_4lessIfEEEEEEJSI_SK_lN3cub18CUB_300001_SM_100013GridEvenShareIlEENSS_9GridQueueIyEESP_EEEvDpT0__param_2];
	cvta.to.global.u64 	%rd1, %rd202;
	cvta.to.global.u64 	%rd2, %rd198;
	mov.u32 	%r1, %ctaid.x;
	mul.lo.s32 	%r33, %r1, 1280;
	cvt.u64.u32 	%rd4, %r33;
	mov.u32 	%r34, %nctaid.x;
	mul.lo.s32 	%r35, %r34, 1280;
	cvt.u64.u32 	%rd5, %r35;
	add.s64 	%rd203, %rd4, 1280;
	setp.le.s64 	%p1, %rd203, %rd201;
	@%p1 bra 	$L__BB6_111;
	cvt.u32.u64 	%r159, %rd4;
	cvt.u32.u64 	%r2, %rd201;
	sub.s32 	%r3, %r2, %r159;
	mov.u32 	%r4, %tid.x;
	setp.ge.s32 	%p98, %r4, %r3;
	mov.f32 	%f188, 0f00000000;
	mov.b64 	%rd266, 0;
	mov.u32 	%r393, %r4;
	@%p98 bra 	$L__BB6_3;
	cvt.u64.u32 	%rd234, %r4;
	add.s64 	%rd235, %rd4, %rd234;
	shl.b64 	%rd236, %rd235, 2;
	add.s64 	%rd237, %rd2, %rd236;
	add.s64 	%rd266, %rd199, %rd235;
	ld.global.f32 	%f188, [%rd237];
	add.s32 	%r393, %r4, 256;
$L__BB6_3:
	setp.ge.s32 	%p99, %r393, %r3;
	@%p99 bra 	$L__BB6_25;
	not.b32 	%r161, %r393;
	add.s32 	%r162, %r161, %r2;
	sub.s32 	%r7, %r162, %r159;
	and.b32  	%r163, %r7, 768;
	setp.eq.s32 	%p100, %r163, 768;
	@%p100 bra 	$L__BB6_10;
	cvt.u64.u32 	%rd239, %r393;
	add.s64 	%rd240, %rd239, %rd4;
	add.s64 	%rd257, %rd240, %rd199;
	shl.b64 	%rd241, %rd240, 2;
	add.s64 	%rd256, %rd2, %rd241;
	shr.u32 	%r164, %r7, 8;
	add.s32 	%r165, %r164, 1;
	and.b32  	%r166, %r165, 3;
	neg.s32 	%r391, %r166;
$L__BB6_6:
	.pragma "nounroll";
	mov.u64 	%rd12, %rd266;
	mov.f32 	%f3, %f188;
	ld.global.f32 	%f4, [%rd256];
	setp.lt.f32 	%p101, %f3, %f4;
	@%p101 bra 	$L__BB6_9;
	setp.lt.f32 	%p102, %f4, %f3;
	mov.u64 	%rd266, %rd257;
	mov.f32 	%f188, %f4;
	@%p102 bra 	$L__BB6_9;
	setp.lt.s64 	%p103, %rd12, %rd257;
	min.s64 	%rd266, %rd12, %rd257;
	selp.f32 	%f188, %f3, %f4, %p103;
$L__BB6_9:
	add.s32 	%r393, %r393, 256;
	add.s64 	%rd257, %rd257, 256;
	add.s64 	%rd256, %rd256, 1024;
	add.s32 	%r391, %r391, 1;
	setp.ne.s32 	%p104, %r391, 0;
	@%p104 bra 	$L__BB6_6;
$L__BB6_10:
	setp.lt.u32 	%p105, %r7, 768;
	@%p105 bra 	$L__BB6_25;
	add.s32 	%r394, %r393, 512;
$L__BB6_12:
	mov.u32 	%r15, %r394;
	add.s32 	%r167, %r15, -512;
	cvt.s64.s32 	%rd242, %r167;
	add.s64 	%rd243, %rd242, %rd4;
	shl.b64 	%rd244, %rd243, 2;
	add.s64 	%rd20, %rd2, %rd244;
	add.s64 	%rd21, %rd243, %rd199;
	ld.global.f32 	%f10, [%rd20];
	setp.lt.f32 	%p106, %f188, %f10;
	mov.u64 	%rd263, %rd266;
	mov.f32 	%f185, %f188;
	@%p106 bra 	$L__BB6_15;
	setp.lt.f32 	%p107, %f10, %f188;
	mov.u64 	%rd263, %rd21;
	mov.f32 	%f185, %f10;
	@%p107 bra 	$L__BB6_15;
	setp.lt.s64 	%p108, %rd266, %rd21;
	min.s64 	%rd263, %rd266, %rd21;
	selp.f32 	%f185, %f188, %f10, %p108;
$L__BB6_15:
	add.s32 	%r168, %r15, -256;
	cvt.s64.s32 	%rd245, %r168;
	add.s64 	%rd246, %rd245, %rd4;
	add.s64 	%rd24, %rd246, %rd199;
	ld.global.f32 	%f13, [%rd20+1024];
	setp.lt.f32 	%p109, %f185, %f13;
	mov.u64 	%rd264, %rd263;
	mov.f32 	%f186, %f185;
	@%p109 bra 	$L__BB6_18;
	setp.lt.f32 	%p110, %f13, %f185;
	mov.u64 	%rd264, %rd24;
	mov.f32 	%f186, %f13;
	@%p110 bra 	$L__BB6_18;
	setp.lt.s64 	%p111, %rd263, %rd24;
	min.s64 	%rd264, %rd263, %rd24;
	selp.f32 	%f186, %f185, %f13, %p111;
$L__BB6_18:
	cvt.s64.s32 	%rd247, %r15;
	add.s64 	%rd248, %rd247, %rd4;
	add.s64 	%rd27, %rd248, %rd199;
	ld.global.f32 	%f16, [%rd20+2048];
	setp.lt.f32 	%p112, %f186, %f16;
	mov.u64 	%rd265, %rd264;
	mov.f32 	%f187, %f186;
	@%p112 bra 	$L__BB6_21;
	setp.lt.f32 	%p113, %f16, %f186;
	mov.u64 	%rd265, %rd27;
	mov.f32 	%f187, %f16;
	@%p113 bra 	$L__BB6_21;
	setp.lt.s64 	%p114, %rd264, %rd27;
	min.s64 	%rd265, %rd264, %rd27;
	selp.f32 	%f187, %f186, %f16, %p114;
$L__BB6_21:
	add.s32 	%r169, %r15, 256;
	cvt.s64.s32 	%rd249, %r169;
	add.s64 	%rd250, %rd249, %rd4;
	add.s64 	%rd30, %rd250, %rd199;
	ld.global.f32 	%f19, [%rd20+3072];
	setp.lt.f32 	%p115, %f187, %f19;
	mov.u64 	%rd266, %rd265;
	mov.f32 	%f188, %f187;
	@%p115 bra 	$L__BB6_24;
	setp.lt.f32 	%p116, %f19, %f187;
	mov.u64 	%rd266, %rd30;
	mov.f32 	%f188, %f19;
	@%p116 bra 	$L__BB6_24;
	setp.lt.s64 	%p117, %rd265, %rd30;
	min.s64 	%rd266, %rd265, %rd30;
	selp.f32 	%f188, %f187, %f19, %p117;
$L__BB6_24:
	add.s32 	%r394, %r15, 1024;
	add.s32 	%r170, %r15, 512;
	setp.lt.s32 	%p118, %r170, %r3;
	@%p118 bra 	$L__BB6_12;
$L__BB6_25:
	setp.lt.s32 	%p119, %r3, 256;
	@%p119 bra 	$L__BB6_65;
	// begin inline asm
	mov.u32 %r284, %laneid;
	// end inline asm
	mov.b32 	%r286, %f188;
	mov.b32 	%r302, 1;
	mov.b32 	%r303, 31;
	mov.b32 	%r304, -1;
	// begin inline asm
	shfl.sync.down.b32 %r285, %r286, %r302, %r303, %r304;
	// end inline asm
	mov.b32 	%f23, %r285;
	// begin inline asm
	shfl.sync.down.b32 %r290, %r291, %r302, %r303, %r304;
	// end inline asm
	mov.b64 	{%r296, %r301}, %rd266;
	// begin inline asm
	shfl.sync.down.b32 %r295, %r296, %r302, %r303, %r304;
	// end inline asm
	// begin inline asm
	shfl.sync.down.b32 %r300, %r301, %r302, %r303, %r304;
	// end inline asm
	mov.b64 	%rd34, {%r295, %r300};
	setp.gt.s32 	%p176, %r284, 30;
	setp.lt.f32 	%p177, %f188, %f23;
	or.pred  	%p178, %p176, %p177;
	mov.u64 	%rd268, %rd266;
	mov.f32 	%f190, %f188;
	@%p178 bra 	$L__BB6_29;
	setp.gt.f32 	%p179, %f188, %f23;
	mov.u64 	%rd268, %rd34;
	mov.f32 	%f190, %f23;
	@%p179 bra 	$L__BB6_29;
	setp.lt.s64 	%p180, %rd266, %rd34;
	min.s64 	%rd268, %rd266, %rd34;
	selp.f32 	%f190, %f188, %f23, %p180;
$L__BB6_29:
	mov.b32 	%r306, %f190;
	mov.b32 	%r322, 2;
	mov.b32 	%r323, 31;
	mov.b32 	%r324, -1;
	// begin inline asm
	shfl.sync.down.b32 %r305, %r306, %r322, %r323, %r324;
	// end inline asm
	mov.b32 	%f26, %r305;
	// begin inline asm
	shfl.sync.down.b32 %r310, %r311, %r322, %r323, %r324;
	// end inline asm
	mov.b64 	{%r316, %r321}, %rd268;
	// begin inline asm
	shfl.sync.down.b32 %r315, %r316, %r322, %r323, %r324;
	// end inline asm
	// begin inline asm
	shfl.sync.down.b32 %r320, %r321, %r322, %r323, %r324;
	// end inline asm
	mov.b64 	%rd37, {%r315, %r320};
	setp.gt.s32 	%p181, %r284, 29;
	setp.lt.f32 	%p182, %f190, %f26;
	or.pred  	%p183, %p181, %p182;
	mov.u64 	%rd269, %rd268;
	mov.f32 	%f191, %f190;
	@%p183 bra 	$L__BB6_32;
	setp.gt.f32 	%p184, %f190, %f26;
	mov.u64 	%rd269, %rd37;
	mov.f32 	%f191, %f26;
	@%p184 bra 	$L__BB6_32;
	setp.lt.s64 	%p185, %rd268, %rd37;
	min.s64 	%rd269, %rd268, %rd37;
	selp.f32 	%f191, %f190, %f26, %p185;
$L__BB6_32:
	mov.b32 	%r326, %f191;
	mov.b32 	%r342, 4;
	mov.b32 	%r343, 31;
	mov.b32 	%r344, -1;
	// begin inline asm
	shfl.sync.down.b32 %r325, %r326, %r342, %r343, %r344;
	// end inline asm
	mov.b32 	%f29, %r325;
	// begin inline asm
	shfl.sync.down.b32 %r330, %r331, %r342, %r343, %r344;
	// end inline asm
	mov.b64 	{%r336, %r341}, %rd269;
	// begin inline asm
	shfl.sync.down.b32 %r335, %r336, %r342, %r343, %r344;
	// end inline asm
	// begin inline asm
	shfl.sync.down.b32 %r340, %r341, %r342, %r343, %r344;
	// end inline asm
	mov.b64 	%rd40, {%r335, %r340};
	setp.gt.s32 	%p186, %r284, 27;
	setp.lt.f32 	%p187, %f191, %f29;
	or.pred  	%p188, %p186, %p187;
	mov.u64 	%rd270, %rd269;
	mov.f32 	%f192, %f191;
	@%p188 bra 	$L__BB6_35;
	setp.gt.f32 	%p189, %f191, %f29;
	mov.u64 	%rd270, %rd40;
	mov.f32 	%f192, %f29;
	@%p189 bra 	$L__BB6_35;
	setp.lt.s64 	%p190, %rd269, %rd40;
	min.s64 	%rd270, %rd269, %rd40;
	selp.f32 	%f192, %f191, %f29, %p190;
$L__BB6_35:
	mov.b32 	%r346, %f192;
	mov.b32 	%r362, 8;
	mov.b32 	%r363, 31;
	mov.b32 	%r364, -1;
	// begin inline asm
	shfl.sync.down.b32 %r345, %r346, %r362, %r363, %r364;
	// end inline asm
	mov.b32 	%f32, %r345;
	// begin inline asm
	shfl.sync.down.b32 %r350, %r351, %r362, %r363, %r364;
	// end inline asm
	mov.b64 	{%r356, %r361}, %rd270;
	// begin inline asm
	shfl.sync.down.b32 %r355, %r356, %r362, %r363, %r364;
	// end inline asm
	// begin inline asm
	shfl.sync.down.b32 %r360, %r361, %r362, %r363, %r364;
	// end inline asm
	mov.b64 	%rd43, {%r355, %r360};
	setp.gt.s32 	%p191, %r284, 23;
	setp.lt.f32 	%p192, %f192, %f32;
	or.pred  	%p193, %p191, %p192;
	mov.u64 	%rd271, %rd270;
	mov.f32 	%f193, %f192;
	@%p193 bra 	$L__BB6_38;
	setp.gt.f32 	%p194, %f192, %f32;
	mov.u64 	%rd271, %rd43;
	mov.f32 	%f193, %f32;
	@%p194 bra 	$L__BB6_38;
	setp.lt.s64 	%p195, %rd270, %rd43;
	min.s64 	%rd271, %rd270, %rd43;
	selp.f32 	%f193, %f192, %f32, %p195;
$L__BB6_38:
	mov.b32 	%r366, %f193;
	mov.b32 	%r382, 16;
	mov.b32 	%r383, 31;
	mov.b32 	%r384, -1;
	// begin inline asm
	shfl.sync.down.b32 %r365, %r366, %r382, %r383, %r384;
	// end inline asm
	mov.b32 	%f35, %r365;
	// begin inline asm
	shfl.sync.down.b32 %r370, %r371, %r382, %r383, %r384;
	// end inline asm
	mov.b64 	{%r376, %r381}, %rd271;
	// begin inline asm
	shfl.sync.down.b32 %r375, %r376, %r382, %r383, %r384;
	// end inline asm
	// begin inline asm
	shfl.sync.down.b32 %r380, %r381, %r382, %r383, %r384;
	// end inline asm
	mov.b64 	%rd46, {%r375, %r380};
	setp.gt.s32 	%p196, %r284, 15;
	setp.lt.f32 	%p197, %f193, %f35;
	or.pred  	%p198, %p196, %p197;
	mov.u64 	%rd324, %rd271;
	mov.f32 	%f242, %f193;
	@%p198 bra 	$L__BB6_41;
	setp.gt.f32 	%p199, %f193, %f35;
	mov.u64 	%rd324, %rd46;
	mov.f32 	%f242, %f35;
	@%p199 bra 	$L__BB6_41;
	setp.lt.s64 	%p200, %rd271, %rd46;
	min.s64 	%rd324, %rd271, %rd46;
	selp.f32 	%f242, %f193, %f35, %p200;
$L__BB6_41:
	setp.ne.s32 	%p201, %r284, 0;
	@%p201 bra 	$L__BB6_43;
	shr.u32 	%r385, %r4, 1;
	and.b32  	%r386, %r385, 496;
	mov.u32 	%r387, _ZN6thrust24THRUST_300001_SM_1000_NS8cuda_cub4core6detail5shmemE;
	add.s32 	%r388, %r387, %r386;
	st.shared.f32 	[%r388+8], %f242;
	st.shared.u64 	[%r388+16], %rd324;
$L__BB6_43:
	bar.sync 	0;
	setp.ne.s32 	%p202, %r4, 0;
	@%p202 bra 	$L__BB6_201;
	ld.shared.f32 	%f38, [_ZN6thrust24THRUST_300001_SM_1000_NS8cuda_cub4core6detail5shmemE+24];
	ld.shared.u64 	%rd49, [_ZN6thrust24THRUST_300001_SM_1000_NS8cuda_cub4core6detail5shmemE+32];
	setp.lt.f32 	%p203, %f242, %f38;
	mov.u64 	%rd273, %rd324;
	mov.f32 	%f195, %f242;
	@%p203 bra 	$L__BB6_47;
	setp.lt.f32 	%p204, %f38, %f242;
	mov.u64 	%rd273, %rd49;
	mov.f32 	%f195, %f38;
	@%p204 bra 	$L__BB6_47;
	setp.lt.s64 	%p205, %rd324, %rd49;
	min.s64 	%rd273, %rd324, %rd49;
	selp.f32 	%f195, %f242, %f38, %p205;
$L__BB6_47:
	ld.shared.f32 	%f41, [_ZN6thrust24THRUST_300001_SM_1000_NS8cuda_cub4core6detail5shmemE+40];
	ld.shared.u64 	%rd52, [_ZN6thrust24THRUST_300001_SM_1000_NS8cuda_cub4core6detail5shmemE+48];
	setp.lt.f32 	%p206, %f195, %f41;
	mov.u64 	%rd274, %rd273;
	mov.f32 	%f196, %f195;
	@%p206 bra 	$L__BB6_50;
	setp.lt.f32 	%p207, %f41, %f195;
	mov.u64 	%rd274, %rd52;
	mov.f32 	%f196, %f41;
	@%p207 bra 	$L__BB6_50;
	setp.lt.s64 	%p208, %rd273, %rd52;
	min.s64 	%rd274, %rd273, %rd52;
	selp.f32 	%f196, %f195, %f41, %p208;
$L__BB6_50:
	ld.shared.f32 	%f44, [_ZN6thrust24THRUST_300001_SM_1000_NS8cuda_cub4core6detail5shmemE+56];
	ld.shared.u64 	%rd55, [_ZN6thrust24THRUST_300001_SM_1000_NS8cuda_cub4core6detail5shmemE+64];
	setp.lt.f32 	%p209, %f196, %f44;
	mov.u64 	%rd275, %rd274;
	mov.f32 	%f197, %f196;
	@%p209 bra 	$L__BB6_53;
	setp.lt.f32 	%p210, %f44, %f196;
	mov.u64 	%rd275, %rd55;
	mov.f32 	%f197, %f44;
	@%p210 bra 	$L__BB6_53;
	setp.lt.s64 	%p211, %rd274, %rd55;
	min.s64 	%rd275, %rd274, %rd55;
	selp.f32 	%f197, %f196, %f44, %p211;
$L__BB6_53:
	ld.shared.f32 	%f47, [_ZN6thrust24THRUST_300001_SM_1000_NS8cuda_cub4core6detail5shmemE+72];
	ld.shared.u64 	%rd58, [_ZN6thrust24THRUST_300001_SM_1000_NS8cuda_cub4core6detail5shmemE+80];
	setp.lt.f32 	%p212, %f197, %f47;
	mov.u64 	%rd276, %rd275;
	mov.f32 	%f198, %f197;
	@%p212 bra 	$L__BB6_56;
	setp.lt.f32 	%p213, %f47, %f197;
	mov.u64 	%rd276, %rd58;
	mov.f32 	%f198, %f47;
	@%p213 bra 	$L__BB6_56;
	setp.lt.s64 	%p214, %rd275, %rd58;
	min.s64 	%rd276, %rd275, %rd58;
	selp.f32 	%f198, %f197, %f47, %p214;
$L__BB6_56:
	ld.shared.f32 	%f50, [_ZN6thrust24THRUST_300001_SM_1000_NS8cuda_cub4core6detail5shmemE+88];
	ld.shared.u64 	%rd61, [_ZN6thrust24THRUST_300001_SM_1000_NS8cuda_cub4core6detail5shmemE+96];
	setp.lt.f32 	%p215, %f198, %f50;
	mov.f32 	%f199, %f198;
	mov.u64 	%rd277, %rd276;
	@%p215 bra 	$L__BB6_59;
	setp.lt.f32 	%p216, %f50, %f198;
	mov.f32 	%f199, %f50;
	mov.u64 	%rd277, %rd61;
	@%p216 bra 	$L__BB6_59;
	setp.lt.s64 	%p217, %rd276, %rd61;
	selp.f32 	%f199, %f198, %f50, %p217;
	min.s64 	%rd277, %rd276, %rd61;
$L__BB6_59:
	ld.shared.f32 	%f53, [_ZN6thrust24THRUST_300001_SM_1000_NS8cuda_cub4core6detail5shmemE+104];
	ld.shared.u64 	%rd64, [_ZN6thrust24THRUST_300001_SM_1000_NS8cuda_cub4core6detail5shmemE+112];
	setp.lt.f32 	%p218, %f199, %f53;
	mov.f32 	%f200, %f199;
	mov.u64 	%rd278, %rd277;
	@%p218 bra 	$L__BB6_62;
	setp.lt.f32 	%p219, %f53, %f199;
	mov.f32 	%f200, %f53;
	mov.u64 	%rd278, %rd64;
	@%p219 bra 	$L__BB6_62;
	setp.lt.s64 	%p220, %rd277, %rd64;
	selp.f32 	%f200, %f199, %f53, %p220;
	min.s64 	%rd278, %rd277, %rd64;
$L__BB6_62:
	ld.shared.f32 	%f56, [_ZN6thrust24THRUST_300001_SM_1000_NS8cuda_cub4core6detail5shmemE+120];
	ld.shared.u64 	%rd67, [_ZN6thrust24THRUST_300001_SM_1000_NS8cuda_cub4core6detail5shmemE+128];
	setp.lt.f32 	%p221, %f200, %f56;
	mov.f32 	%f242, %f200;
	mov.u64 	%rd324, %rd278;
	@%p221 bra 	$L__BB6_201;
	setp.lt.f32 	%p222, %f56, %f200;
	mov.f32 	%f242, %f56;
	mov.u64 	%rd324, %rd67;
	@%p222 bra 	$L__BB6_201;
	setp.lt.s64 	%p223, %rd278, %rd67;
	selp.f32 	%f242, %f200, %f56, %p223;
	min.s64 	%rd324, %rd278, %rd67;
	bra.uni 	$L__BB6_201;
$L__BB6_65:
	// begin inline asm
	mov.u32 %r171, %laneid;
	// end inline asm
	and.b32  	%r192, %r4, 992;
	add.s32 	%r193, %r192, 32;
	setp.gt.s32 	%p120, %r193, %r3;
	not.b32 	%r194, %r192;
	add.s32 	%r195, %r3, %r194;
	selp.b32 	%r190, %r195, 31, %p120;
	mov.b32 	%r173, %f188;
	mov.b32 	%r189, 1;
	mov.b32 	%r191, -1;
	// begin inline asm
	shfl.sync.down.b32 %r172, %r173, %r189, %r190, %r191;
	// end inline asm
	mov.b32 	%f58, %r172;
	// begin inline asm
	shfl.sync.down.b32 %r177, %r178, %r189, %r190, %r191;
	// end inline asm
	mov.b64 	{%r183, %r188}, %rd266;
	// begin inline asm
	shfl.sync.down.b32 %r182, %r183, %r189, %r190, %r191;
	// end inline asm
	// begin inline asm
	shfl.sync.down.b32 %r187, %r188, %r189, %r190, %r191;
	// end inline asm
	mov.b64 	%rd69, {%r182, %r187};
	setp.ge.s32 	%p121, %r171, %r190;
	setp.lt.f32 	%p122, %f188, %f58;
	or.pred  	%p123, %p121, %p122;
	mov.f32 	%f201, %f188;
	mov.u64 	%rd279, %rd266;
	@%p123 bra 	$L__BB6_68;
	setp.gt.f32 	%p124, %f188, %f58;
	mov.f32 	%f201, %f58;
	mov.u64 	%rd279, %rd69;
	@%p124 bra 	$L__BB6_68;
	setp.lt.s64 	%p125, %rd266, %rd69;
	selp.f32 	%f201, %f188, %f58, %p125;
	min.s64 	%rd279, %rd266, %rd69;
$L__BB6_68:
	mov.b32 	%r197, %f201;
	mov.b32 	%r213, 2;
	mov.b32 	%r215, -1;
	// begin inline asm
	shfl.sync.down.b32 %r196, %r197, %r213, %r190, %r215;
	// end inline asm
	mov.b32 	%f61, %r196;
	// begin inline asm
	shfl.sync.down.b32 %r201, %r202, %r213, %r190, %r215;
	// end inline asm
	mov.b64 	{%r207, %r212}, %rd279;
	// begin inline asm
	shfl.sync.down.b32 %r206, %r207, %r213, %r190, %r215;
	// end inline asm
	// begin inline asm
	shfl.sync.down.b32 %r211, %r212, %r213, %r190, %r215;
	// end inline asm
	mov.b64 	%rd72, {%r206, %r211};
	add.s32 	%r216, %r171, 2;
	setp.gt.s32 	%p126, %r216, %r190;
	setp.lt.f32 	%p127, %f201, %f61;
	or.pred  	%p128, %p126, %p127;
	mov.f32 	%f202, %f201;
	mov.u64 	%rd280, %rd279;
	@%p128 bra 	$L__BB6_71;
	setp.gt.f32 	%p129, %f201, %f61;
	mov.f32 	%f202, %f61;
	mov.u64 	%rd280, %rd72;
	@%p129 bra 	$L__BB6_71;
	setp.lt.s64 	%p130, %rd279, %rd72;
	selp.f32 	%f202, %f201, %f61, %p130;
	min.s64 	%rd280, %rd279, %rd72;
$L__BB6_71:
	mov.b32 	%r218, %f202;
	mov.b32 	%r234, 4;
	mov.b32 	%r236, -1;
	// begin inline asm
	shfl.sync.down.b32 %r217, %r218, %r234, %r190, %r236;
	// end inline asm
	mov.b32 	%f64, %r217;
	// begin inline asm
	shfl.sync.down.b32 %r222, %r223, %r234, %r190, %r236;
	// end inline asm
	mov.b64 	{%r228, %r233}, %rd280;
	// begin inline asm
	shfl.sync.down.b32 %r227, %r228, %r234, %r190, %r236;
	// end inline asm
	// begin inline asm
	shfl.sync.down.b32 %r232, %r233, %r234, %r190, %r236;
	// end inline asm
	mov.b64 	%rd75, {%r227, %r232};
	add.s32 	%r237, %r171, 4;
	setp.gt.s32 	%p131, %r237, %r190;
	setp.lt.f32 	%p132, %f202, %f64;
	or.pred  	%p133, %p131, %p132;
	mov.f32 	%f203, %f202;
	mov.u64 	%rd281, %rd280;
	@%p133 bra 	$L__BB6_74;
	setp.gt.f32 	%p134, %f202, %f64;
	mov.f32 	%f203, %f64;
	mov.u64 	%rd281, %rd75;
	@%p134 bra 	$L__BB6_74;
	setp.lt.s64 	%p135, %rd280, %rd75;
	selp.f32 	%f203, %f202, %f64, %p135;
	min.s64 	%rd281, %rd280, %rd75;
$L__BB6_74:
	mov.b32 	%r239, %f203;
	mov.b32 	%r255, 8;
	mov.b32 	%r257, -1;
	// begin inline asm
	shfl.sync.down.b32 %r238, %r239, %r255, %r190, %r257;
	// end inline asm
	mov.b32 	%f67, %r238;
	// begin inline asm
	shfl.sync.down.b32 %r243, %r244, %r255, %r190, %r257;
	// end inline asm
	mov.b64 	{%r249, %r254}, %rd281;
	// begin inline asm
	shfl.sync.down.b32 %r248, %r249, %r255, %r190, %r257;
	// end inline asm
	// begin inline asm
	shfl.sync.down.b32 %r253, %r254, %r255, %r190, %r257;
	// end inline asm
	mov.b64 	%rd78, {%r248, %r253};
	add.s32 	%r258, %r171, 8;
	setp.gt.s32 	%p136, %r258, %r190;
	setp.lt.f32 	%p137, %f203, %f67;
	or.pred  	%p138, %p136, %p137;
	mov.f32 	%f204, %f203;
	mov.u64 	%rd282, %rd281;
	@%p138 bra 	$L__BB6_77;
	setp.gt.f32 	%p139, %f203, %f67;
	mov.f32 	%f204, %f67;
	mov.u64 	%rd282, %rd78;
	@%p139 bra 	$L__BB6_77;
	setp.lt.s64 	%p140, %rd281, %rd78;
	selp.f32 	%f204, %f203, %f67, %p140;
	min.s64 	%rd282, %rd281, %rd78;
$L__BB6_77:
	mov.b32 	%r260, %f204;
	mov.b32 	%r276, 16;
	mov.b32 	%r278, -1;
	// begin inline asm
	shfl.sync.down.b32 %r259, %r260, %r276, %r190, %r278;
	// end inline asm
	mov.b32 	%f70, %r259;
	// begin inline asm
	shfl.sync.down.b32 %r264, %r265, %r276, %r190, %r278;
	// end inline asm
	mov.b64 	{%r270, %r275}, %rd282;
	// begin inline asm
	shfl.sync.down.b32 %r269, %r270, %r276, %r190, %r278;
	// end inline asm
	// begin inline asm
	shfl.sync.down.b32 %r274, %r275, %r276, %r190, %r278;
	// end inline asm
	mov.b64 	%rd81, {%r269, %r274};
	add.s32 	%r279, %r171, 16;
	setp.gt.s32 	%p141, %r279, %r190;
	setp.lt.f32 	%p142, %f204, %f70;
	or.pred  	%p143, %p141, %p142;
	mov.f32 	%f242, %f204;
	mov.u64 	%rd324, %rd282;
	@%p143 bra 	$L__BB6_80;
	setp.gt.f32 	%p144, %f204, %f70;
	mov.f32 	%f242, %f70;
	mov.u64 	%rd324, %rd81;
	@%p144 bra 	$L__BB6_80;
	setp.lt.s64 	%p145, %rd282, %rd81;
	selp.f32 	%f242, %f204, %f70, %p145;
	min.s64 	%rd324, %rd282, %rd81;
$L__BB6_80:
	setp.ne.s32 	%p146, %r171, 0;
	@%p146 bra 	$L__BB6_82;
	shr.u32 	%r280, %r4, 1;
	and.b32  	%r281, %r280, 496;
	mov.u32 	%r282, _ZN6thrust24THRUST_300001_SM_1000_NS8cuda_cub4core6detail5shmemE;
	add.s32 	%r283, %r282, %r281;
	st.shared.f32 	[%r283+8], %f242;
	st.shared.u64 	[%r283+16], %rd324;
$L__BB6_82:
	bar.sync 	0;
	setp.ne.s32 	%p147, %r4, 0;
	@%p147 bra 	$L__BB6_201;
	setp.lt.s32 	%p148, %r3, 33;
	mov.f32 	%f206, %f242;
	mov.u64 	%rd284, %rd324;
	@%p148 bra 	$L__BB6_87;
	ld.shared.f32 	%f73, [_ZN6thrust24THRUST_300001_SM_1000_NS8cuda_cub4core6detail5shmemE+24];
	ld.shared.u64 	%rd84, [_ZN6thrust24THRUST_300001_SM_1000_NS8cuda_cub4core6detail5shmemE+32];
	setp.lt.f32 	%p149, %f242, %f73;
	mov.f32 	%f206, %f242;
	mov.u64 	%rd284, %rd324;
	@%p149 bra 	$L__BB6_87;
	setp.lt.f32 	%p150, %f73, %f242;
	mov.f32 	%f206, %f73;
	mov.u64 	%rd284, %rd84;
	@%p150 bra 	$L__BB6_87;
	setp.lt.s64 	%p151, %rd324, %rd84;
	selp.f32 	%f206, %f242, %f73, %p151;
	min.s64 	%rd284, %rd324, %rd84;
$L__BB6_87:
	setp.lt.s32 	%p152, %r3, 65;
	mov.f32 	%f207, %f206;
	mov.u64 	%rd285, %rd284;
	@%p152 bra 	$L__BB6_91;
	ld.shared.f32 	%f76, [_ZN6thrust24THRUST_300001_SM_1000_NS8cuda_cub4core6detail5shmemE+40];
	ld.shared.u64 	%rd87, [_ZN6thrust24THRUST_300001_SM_1000_NS8cuda_cub4core6detail5shmemE+48];
	setp.lt.f32 	%p153, %f206, %f76;
	mov.f32 	%f207, %f206;
	mov.u64 	%rd285, %rd284;
	@%p153 bra 	$L__BB6_91;
	setp.lt.f32 	%p154, %f76, %f206;
	mov.f32 	%f207, %f76;
	mov.u64 	%rd285, %rd87;
	@%p154 bra 	$L__BB6_91;
	setp.lt.s64 	%p155, %rd284, %rd87;
	selp.f32 	%f207, %f206, %f76, %p155;
	min.s64 	%rd285, %rd284, %rd87;
$L__BB6_91:
	setp.lt.s32 	%p156, %r3, 97;
	mov.f32 	%f208, %f207;
	mov.u64 	%rd286, %rd285;
	@%p156 bra 	$L__BB6_95;
	ld.shared.f32 	%f79, [_ZN6thrust24THRUST_300001_SM_1000_NS8cuda_cub4core6detail5shmemE+56];
	ld.shared.u64 	%rd90, [_ZN6thrust24THRUST_300001_SM_1000_NS8cuda_cub4core6detail5shmemE+64];
	setp.lt.f32 	%p157, %f207, %f79;
	mov.f32 	%f208, %f207;
	mov.u64 	%rd286, %rd285;
	@%p157 bra 	$L__BB6_95;
	setp.lt.f32 	%p158, %f79, %f207;
	mov.f32 	%f208, %f79;
	mov.u64 	%rd286, %rd90;
	@%p158 bra 	$L__BB6_95;
	setp.lt.s64 	%p159, %rd285, %rd90;
	selp.f32 	%f208, %f207, %f79, %p159;
	min.s64 	%rd286, %rd285, %rd90;
$L__BB6_95:
	setp.lt.s32 	%p160, %r3, 129;
	mov.f32 	%f209, %f208;
	mov.u64 	%rd287, %rd286;
	@%p160 bra 	$L__BB6_99;
	ld.shared.f32 	%f82, [_ZN6thrust24THRUST_300001_SM_1000_NS8cuda_cub4core6detail5shmemE+72];
	ld.shared.u64 	%rd93, [_ZN6thrust24THRUST_300001_SM_1000_NS8cuda_cub4core6detail5shmemE+80];
	setp.lt.f32 	%p161, %f208, %f82;
	mov.f32 	%f209, %f208;
	mov.u64 	%rd287, %rd286;
	@%p161 bra 	$L__BB6_99;
	setp.lt.f32 	%p162, %f82, %f208;
	mov.f32 	%f209, %f82;
	mov.u64 	%rd287, %rd93;
	@%p162 bra 	$L__BB6_99;
	setp.lt.s64 	%p163, %rd286, %rd93;
	selp.f32 	%f209, %f208, %f82, %p163;
	min.s64 	%rd287, %rd286, %rd93;
$L__BB6_99:
	setp.lt.s32 	%p164, %r3, 161;
	mov.f32 	%f210, %f209;
	mov.u64 	%rd288, %rd287;
	@%p164 bra 	$L__BB6_103;
	ld.shared.f32 	%f85, [_ZN6thrust24THRUST_300001_SM_1000_NS8cuda_cub4core6detail5shmemE+88];
	ld.shared.u64 	%rd96, [_ZN6thrust24THRUST_300001_SM_1000_NS8cuda_cub4core6detail5shmemE+96];
	setp.lt.f32 	%p165, %f209, %f85;
	mov.f32 	%f210, %f209;
	mov.u64 	%rd288, %rd287;
	@%p165 bra 	$L__BB6_103;
	setp.lt.f32 	%p166, %f85, %f209;
	mov.f32 	%f210, %f85;
	mov.u64 	%rd288, %rd96;
	@%p166 bra 	$L__BB6_103;
	setp.lt.s64 	%p167, %rd287, %rd96;
	selp.f32 	%f210, %f209, %f85, %p167;
	min.s64 	%rd288, %rd287, %rd96;
$L__BB6_103:
	setp.lt.s32 	%p168, %r3, 193;
	mov.f32 	%f211, %f210;
	mov.u64 	%rd289, %rd288;
	@%p168 bra 	$L__BB6_107;
	ld.shared.f32 	%f88, [_ZN6thrust24THRUST_300001_SM_1000_NS8cuda_cub4core6detail5shmemE+104];
	ld.shared.u64 	%rd99, [_ZN6thrust24THRUST_300001_SM_1000_NS8cuda_cub4core6detail5shmemE+112];
	setp.lt.f32 	%p169, %f210, %f88;
	mov.f32 	%f211, %f210;
	mov.u64 	%rd289, %rd288;
	@%p169 bra 	$L__BB6_107;
	setp.lt.f32 	%p170, %f88, %f210;
	mov.f32 	%f211, %f88;
	mov.u64 	%rd289, %rd99;
	@%p170 bra 	$L__BB6_107;
	setp.lt.s64 	%p171, %rd288, %rd99;
	selp.f32 	%f211, %f210, %f88, %p171;
	min.s64 	%rd289, %rd288, %rd99;
$L__BB6_107:
	setp.lt.s32 	%p172, %r3, 225;
	mov.f32 	%f242, %f211;
	mov.u64 	%rd324, %rd289;
	@%p172 bra 	$L__BB6_201;
	ld.shared.f32 	%f91, [_ZN6thrust24THRUST_300001_SM_1000_NS8cuda_cub4core6detail5shmemE+120];
	ld.shared.u64 	%rd102, [_ZN6thrust24THRUST_300001_SM_1000_NS8cuda_cub4core6detail5shmemE+128];
	setp.lt.f32 	%p173, %f211, %f91;
	mov.f32 	%f242, %f211;
	mov.u64 	%rd324, %rd289;
	@%p173 bra 	$L__BB6_201;
	setp.lt.f32 	%p174, %f91, %f211;
	mov.f32 	%f242, %f91;
	mov.u64 	%rd324, %rd102;
	@%p174 bra 	$L__BB6_201;
	setp.lt.s64 	%p175, %rd289, %rd102;
	selp.f32 	%f242, %f211, %f91, %p175;
	min.s64 	%rd324, %rd289, %rd102;
	bra.uni 	$L__BB6_201;
$L__BB6_111:
	mov.u32 	%r20, %tid.x;
	add.s64 	%rd104, %rd199, %rd4;
	cvt.u64.u32 	%rd105, %r20;
	add.s64 	%rd204, %rd105, %rd4;
	cvta.to.global.u64 	%rd205, %rd198;
	shl.b64 	%rd206, %rd204, 2;
	add.s64 	%rd207, %rd205, %rd206;
	ld.global.f32 	%f172, [%rd207];
	add.s32 	%r36, %r20, 256;
	cvt.u64.u32 	%rd208, %r36;
	ld.global.f32 	%f173, [%rd207+1024];
	add.s32 	%r37, %r20, 512;
	cvt.u64.u32 	%rd209, %r37;
	ld.global.f32 	%f174, [%rd207+2048];
	ld.global.f32 	%f93, [%rd207+3072];
	or.b32  	%r38, %r20, 1024;
	cvt.u64.u32 	%rd106, %r38;
	add.s64 	%rd107, %rd104, %rd106;
	ld.global.f32 	%f94, [%rd207+4096];
	setp.lt.f32 	%p2, %f173, %f172;
	selp.f32 	%f175, %f173, %f172, %p2;
	selp.b64 	%rd210, %rd208, %rd105, %p2;
	setp.lt.f32 	%p3, %f174, %f175;
	selp.f32 	%f95, %f174, %f175, %p3;
	selp.b64 	%rd108, %rd209, %rd210, %p3;
	setp.lt.f32 	%p4, %f95, %f93;
	mov.f32 	%f212, %f95;
	mov.u64 	%rd290, %rd108;
	@%p4 bra 	$L__BB6_114;
	add.s32 	%r39, %r20, 768;
	cvt.u64.u32 	%rd290, %r39;
	setp.lt.f32 	%p5, %f93, %f95;
	mov.f32 	%f212, %f93;
	@%p5 bra 	$L__BB6_114;
	mov.f32 	%f212, %f95;
	mov.u64 	%rd290, %rd108;
$L__BB6_114:
	add.s64 	%rd111, %rd104, %rd290;
	setp.lt.f32 	%p6, %f212, %f94;
	mov.f32 	%f230, %f212;
	mov.u64 	%rd312, %rd111;
	@%p6 bra 	$L__BB6_117;
	setp.lt.f32 	%p7, %f94, %f212;
	mov.f32 	%f230, %f94;
	mov.u64 	%rd312, %rd107;
	@%p7 bra 	$L__BB6_117;
	setp.lt.s64 	%p8, %rd290, %rd106;
	selp.f32 	%f230, %f212, %f94, %p8;
	selp.b64 	%rd312, %rd111, %rd107, %p8;
$L__BB6_117:
	setp.le.u64 	%p9, %rd201, %rd5;
	@%p9 bra 	$L__BB6_162;
	setp.ne.s32 	%p10, %r20, 0;
	@%p10 bra 	$L__BB6_120;
	atom.global.add.u64 	%rd211, [%rd1+8], 1280;
	add.s64 	%rd212, %rd211, %rd5;
	st.shared.u64 	[_ZN6thrust24THRUST_300001_SM_1000_NS8cuda_cub4core6detail5shmemE+152], %rd212;
$L__BB6_120:
	bar.sync 	0;
	ld.shared.u64 	%rd300, [_ZN6thrust24THRUST_300001_SM_1000_NS8cuda_cub4core6detail5shmemE+152];
	add.s64 	%rd213, %rd300, 1280;
	setp.gt.s64 	%p11, %rd213, %rd201;
	@%p11 bra 	$L__BB6_139;
$L__BB6_121:
	add.s64 	%rd214, %rd300, %rd105;
	cvta.to.global.u64 	%rd215, %rd198;
	shl.b64 	%rd216, %rd214, 2;
	add.s64 	%rd217, %rd215, %rd216;
	add.s64 	%rd117, %rd214, %rd199;
	ld.global.f32 	%f100, [%rd217];
	add.s64 	%rd118, %rd117, 256;
	ld.global.f32 	%f101, [%rd217+1024];
	add.s64 	%rd119, %rd117, 512;
	ld.global.f32 	%f102, [%rd217+2048];
	add.s64 	%rd120, %rd117, 768;
	ld.global.f32 	%f103, [%rd217+3072];
	add.s64 	%rd121, %rd117, 1024;
	ld.global.f32 	%f104, [%rd217+4096];
	setp.lt.f32 	%p12, %f230, %f100;
	mov.f32 	%f215, %f230;
	mov.u64 	%rd294, %rd312;
	@%p12 bra 	$L__BB6_124;
	setp.lt.f32 	%p13, %f100, %f230;
	mov.f32 	%f215, %f100;
	mov.u64 	%rd294, %rd117;
	@%p13 bra 	$L__BB6_124;
	setp.lt.s64 	%p14, %rd312, %rd117;
	selp.f32 	%f215, %f230, %f100, %p14;
	min.s64 	%rd294, %rd312, %rd117;
$L__BB6_124:
	setp.lt.f32 	%p15, %f215, %f101;
	mov.f32 	%f216, %f215;
	mov.u64 	%rd295, %rd294;
	@%p15 bra 	$L__BB6_127;
	setp.lt.f32 	%p16, %f101, %f215;
	mov.f32 	%f216, %f101;
	mov.u64 	%rd295, %rd118;
	@%p16 bra 	$L__BB6_127;
	setp.lt.s64 	%p17, %rd294, %rd118;
	selp.f32 	%f216, %f215, %f101, %p17;
	min.s64 	%rd295, %rd294, %rd118;
$L__BB6_127:
	setp.lt.f32 	%p18, %f216, %f102;
	mov.f32 	%f217, %f216;
	mov.u64 	%rd296, %rd295;
	@%p18 bra 	$L__BB6_130;
	setp.lt.f32 	%p19, %f102, %f216;
	mov.f32 	%f217, %f102;
	mov.u64 	%rd296, %rd119;
	@%p19 bra 	$L__BB6_130;
	setp.lt.s64 	%p20, %rd295, %rd119;
	selp.f32 	%f217, %f216, %f102, %p20;
	min.s64 	%rd296, %rd295, %rd119;
$L__BB6_130:
	setp.lt.f32 	%p21, %f217, %f103;
	mov.f32 	%f218, %f217;
	mov.u64 	%rd297, %rd296;
	@%p21 bra 	$L__BB6_133;
	setp.lt.f32 	%p22, %f103, %f217;
	mov.f32 	%f218, %f103;
	mov.u64 	%rd297, %rd120;
	@%p22 bra 	$L__BB6_133;
	setp.lt.s64 	%p23, %rd296, %rd120;
	selp.f32 	%f218, %f217, %f103, %p23;
	min.s64 	%rd297, %rd296, %rd120;
$L__BB6_133:
	setp.lt.f32 	%p24, %f218, %f104;
	mov.f32 	%f230, %f218;
	mov.u64 	%rd312, %rd297;
	@%p24 bra 	$L__BB6_136;
	setp.lt.f32 	%p25, %f104, %f218;
	mov.f32 	%f230, %f104;
	mov.u64 	%rd312, %rd121;
	@%p25 bra 	$L__BB6_136;
	setp.lt.s64 	%p26, %rd297, %rd121;
	selp.f32 	%f230, %f218, %f104, %p26;
	min.s64 	%rd312, %rd297, %rd121;
$L__BB6_136:
	setp.ne.s32 	%p27, %r20, 0;
	bar.sync 	0;
	@%p27 bra 	$L__BB6_138;
	atom.global.add.u64 	%rd218, [%rd1+8], 1280;
	add.s64 	%rd219, %rd218, %rd5;
	st.shared.u64 	[_ZN6thrust24THRUST_300001_SM_1000_NS8cuda_cub4core6detail5shmemE+152], %rd219;
$L__BB6_138:
	bar.sync 	0;
	ld.shared.u64 	%rd300, [_ZN6thrust24THRUST_300001_SM_1000_NS8cuda_cub4core6detail5shmemE+152];
	add.s64 	%rd220, %rd300, 1280;
	setp.le.s64 	%p28, %rd220, %rd201;
	@%p28 bra 	$L__BB6_121;
$L__BB6_139:
	setp.le.s64 	%p29, %rd201, %rd300;
	@%p29 bra 	$L__BB6_162;
	cvt.u32.u64 	%r40, %rd300;
	cvt.u32.u64 	%r41, %rd201;
	sub.s32 	%r21, %r41, %r40;
	setp.ge.s32 	%p30, %r20, %r21;
	@%p30 bra 	$L__BB6_162;
	cvta.to.global.u64 	%rd135, %rd198;
	not.b32 	%r43, %r20;
	add.s32 	%r44, %r43, %r41;
	sub.s32 	%r22, %r44, %r40;
	and.b32  	%r46, %r22, 768;
	setp.eq.s32 	%p31, %r46, 768;
	mov.u32 	%r397, %r20;
	@%p31 bra 	$L__BB6_147;
	add.s64 	%rd222, %rd300, %rd105;
	add.s64 	%rd302, %rd222, %rd199;
	shl.b64 	%rd223, %rd222, 2;
	add.s64 	%rd301, %rd135, %rd223;
	shr.u32 	%r47, %r22, 8;
	add.s32 	%r48, %r47, 1;
	and.b32  	%r49, %r48, 3;
	neg.s32 	%r395, %r49;
	mov.u32 	%r397, %r20;
$L__BB6_143:
	.pragma "nounroll";
	mov.u64 	%rd140, %rd312;
	mov.f32 	%f116, %f230;
	ld.global.f32 	%f117, [%rd301];
	setp.lt.f32 	%p32, %f116, %f117;
	@%p32 bra 	$L__BB6_146;
	setp.lt.f32 	%p33, %f117, %f116;
	mov.f32 	%f230, %f117;
	mov.u64 	%rd312, %rd302;
	@%p33 bra 	$L__BB6_146;
	setp.lt.s64 	%p34, %rd140, %rd302;
	selp.f32 	%f230, %f116, %f117, %p34;
	min.s64 	%rd312, %rd140, %rd302;
$L__BB6_146:
	add.s32 	%r397, %r397, 256;
	add.s64 	%rd302, %rd302, 256;
	add.s64 	%rd301, %rd301, 1024;
	add.s32 	%r395, %r395, 1;
	setp.ne.s32 	%p35, %r395, 0;
	@%p35 bra 	$L__BB6_143;
$L__BB6_147:
	setp.lt.u32 	%p36, %r22, 768;
	@%p36 bra 	$L__BB6_162;
	add.s32 	%r398, %r397, 512;
$L__BB6_149:
	mov.u32 	%r30, %r398;
	add.s32 	%r50, %r30, -512;
	cvt.u64.u32 	%rd224, %r50;
	add.s64 	%rd225, %rd300, %rd224;
	shl.b64 	%rd226, %rd225, 2;
	add.s64 	%rd148, %rd135, %rd226;
	add.s64 	%rd149, %rd225, %rd199;
	ld.global.f32 	%f123, [%rd148];
	setp.lt.f32 	%p37, %f230, %f123;
	mov.f32 	%f226, %f230;
	mov.u64 	%rd308, %rd312;
	@%p37 bra 	$L__BB6_152;
	setp.lt.f32 	%p38, %f123, %f230;
	mov.f32 	%f226, %f123;
	mov.u64 	%rd308, %rd149;
	@%p38 bra 	$L__BB6_152;
	setp.lt.s64 	%p39, %rd312, %rd149;
	selp.f32 	%f226, %f230, %f123, %p39;
	min.s64 	%rd308, %rd312, %rd149;
$L__BB6_152:
	add.s32 	%r51, %r30, -256;
	cvt.u64.u32 	%rd227, %r51;
	add.s64 	%rd228, %rd300, %rd227;
	add.s64 	%rd152, %rd228, %rd199;
	ld.global.f32 	%f126, [%rd148+1024];
	setp.lt.f32 	%p40, %f226, %f126;
	mov.f32 	%f227, %f226;
	mov.u64 	%rd309, %rd308;
	@%p40 bra 	$L__BB6_155;
	setp.lt.f32 	%p41, %f126, %f226;
	mov.f32 	%f227, %f126;
	mov.u64 	%rd309, %rd152;
	@%p41 bra 	$L__BB6_155;
	setp.lt.s64 	%p42, %rd308, %rd152;
	selp.f32 	%f227, %f226, %f126, %p42;
	min.s64 	%rd309, %rd308, %rd152;
$L__BB6_155:
	cvt.u64.u32 	%rd229, %r30;
	add.s64 	%rd230, %rd300, %rd229;
	add.s64 	%rd155, %rd230, %rd199;
	ld.global.f32 	%f129, [%rd148+2048];
	setp.lt.f32 	%p43, %f227, %f129;
	mov.f32 	%f228, %f227;
	mov.u64 	%rd310, %rd309;
	@%p43 bra 	$L__BB6_158;
	setp.lt.f32 	%p44, %f129, %f227;
	mov.f32 	%f228, %f129;
	mov.u64 	%rd310, %rd155;
	@%p44 bra 	$L__BB6_158;
	setp.lt.s64 	%p45, %rd309, %rd155;
	selp.f32 	%f228, %f227, %f129, %p45;
	min.s64 	%rd310, %rd309, %rd155;
$L__BB6_158:
	add.s32 	%r52, %r30, 256;
	cvt.u64.u32 	%rd231, %r52;
	add.s64 	%rd232, %rd300, %rd231;
	add.s64 	%rd158, %rd232, %rd199;
	ld.global.f32 	%f132, [%rd148+3072];
	setp.lt.f32 	%p46, %f228, %f132;
	mov.f32 	%f230, %f228;
	mov.u64 	%rd312, %rd310;
	@%p46 bra 	$L__BB6_161;
	setp.lt.f32 	%p47, %f132, %f228;
	mov.f32 	%f230, %f132;
	mov.u64 	%rd312, %rd158;
	@%p47 bra 	$L__BB6_161;
	setp.lt.s64 	%p48, %rd310, %rd158;
	selp.f32 	%f230, %f228, %f132, %p48;
	min.s64 	%rd312, %rd310, %rd158;
$L__BB6_161:
	add.s32 	%r398, %r30, 1024;
	add.s32 	%r53, %r30, 512;
	setp.lt.s32 	%p49, %r53, %r21;
	@%p49 bra 	$L__BB6_149;
$L__BB6_162:
	// begin inline asm
	mov.u32 %r54, %laneid;
	// end inline asm
	mov.b32 	%r56, %f230;
	mov.b32 	%r72, 1;
	mov.b32 	%r73, 31;
	mov.b32 	%r74, -1;
	// begin inline asm
	shfl.sync.down.b32 %r55, %r56, %r72, %r73, %r74;
	// end inline asm
	mov.b32 	%f136, %r55;
	// begin inline asm
	shfl.sync.down.b32 %r60, %r61, %r72, %r73, %r74;
	// end inline asm
	mov.b64 	{%r66, %r71}, %rd312;
	// begin inline asm
	shfl.sync.down.b32 %r65, %r66, %r72, %r73, %r74;
	// end inline asm
	// begin inline asm
	shfl.sync.down.b32 %r70, %r71, %r72, %r73, %r74;
	// end inline asm
	mov.b64 	%rd162, {%r65, %r70};
	setp.gt.s32 	%p50, %r54, 30;
	setp.lt.f32 	%p51, %f230, %f136;
	or.pred  	%p52, %p50, %p51;
	mov.f32 	%f231, %f230;
	mov.u64 	%rd313, %rd312;
	@%p52 bra 	$L__BB6_165;
	setp.gt.f32 	%p53, %f230, %f136;
	mov.f32 	%f231, %f136;
	mov.u64 	%rd313, %rd162;
	@%p53 bra 	$L__BB6_165;
	setp.lt.s64 	%p54, %rd312, %rd162;
	selp.f32 	%f231, %f230, %f136, %p54;
	min.s64 	%rd313, %rd312, %rd162;
$L__BB6_165:
	mov.b32 	%r76, %f231;
	mov.b32 	%r92, 2;
	mov.b32 	%r93, 31;
	mov.b32 	%r94, -1;
	// begin inline asm
	shfl.sync.down.b32 %r75, %r76, %r92, %r93, %r94;
	// end inline asm
	mov.b32 	%f139, %r75;
	// begin inline asm
	shfl.sync.down.b32 %r80, %r81, %r92, %r93, %r94;
	// end inline asm
	mov.b64 	{%r86, %r91}, %rd313;
	// begin inline asm
	shfl.sync.down.b32 %r85, %r86, %r92, %r93, %r94;
	// end inline asm
	// begin inline asm
	shfl.sync.down.b32 %r90, %r91, %r92, %r93, %r94;
	// end inline asm
	mov.b64 	%rd165, {%r85, %r90};
	setp.gt.s32 	%p55, %r54, 29;
	setp.lt.f32 	%p56, %f231, %f139;
	or.pred  	%p57, %p55, %p56;
	mov.f32 	%f232, %f231;
	mov.u64 	%rd314, %rd313;
	@%p57 bra 	$L__BB6_168;
	setp.gt.f32 	%p58, %f231, %f139;
	mov.f32 	%f232, %f139;
	mov.u64 	%rd314, %rd165;
	@%p58 bra 	$L__BB6_168;
	setp.lt.s64 	%p59, %rd313, %rd165;
	selp.f32 	%f232, %f231, %f139, %p59;
	min.s64 	%rd314, %rd313, %rd165;
$L__BB6_168:
	mov.b32 	%r96, %f232;
	mov.b32 	%r112, 4;
	mov.b32 	%r113, 31;
	mov.b32 	%r114, -1;
	// begin inline asm
	shfl.sync.down.b32 %r95, %r96, %r112, %r113, %r114;
	// end inline asm
	mov.b32 	%f142, %r95;
	// begin inline asm
	shfl.sync.down.b32 %r100, %r101, %r112, %r113, %r114;
	// end inline asm
	mov.b64 	{%r106, %r111}, %rd314;
	// begin inline asm
	shfl.sync.down.b32 %r105, %r106, %r112, %r113, %r114;
	// end inline asm
	// begin inline asm
	shfl.sync.down.b32 %r110, %r111, %r112, %r113, %r114;
	// end inline asm
	mov.b64 	%rd168, {%r105, %r110};
	setp.gt.s32 	%p60, %r54, 27;
	setp.lt.f32 	%p61, %f232, %f142;
	or.pred  	%p62, %p60, %p61;
	mov.f32 	%f233, %f232;
	mov.u64 	%rd315, %rd314;
	@%p62 bra 	$L__BB6_171;
	setp.gt.f32 	%p63, %f232, %f142;
	mov.f32 	%f233, %f142;
	mov.u64 	%rd315, %rd168;
	@%p63 bra 	$L__BB6_171;
	setp.lt.s64 	%p64, %rd314, %rd168;
	selp.f32 	%f233, %f232, %f142, %p64;
	min.s64 	%rd315, %rd314, %rd168;
$L__BB6_171:
	mov.b32 	%r116, %f233;
	mov.b32 	%r132, 8;
	mov.b32 	%r133, 31;
	mov.b32 	%r134, -1;
	// begin inline asm
	shfl.sync.down.b32 %r115, %r116, %r132, %r133, %r134;
	// end inline asm
	mov.b32 	%f145, %r115;
	// begin inline asm
	shfl.sync.down.b32 %r120, %r121, %r132, %r133, %r134;
	// end inline asm
	mov.b64 	{%r126, %r131}, %rd315;
	// begin inline asm
	shfl.sync.down.b32 %r125, %r126, %r132, %r133, %r134;
	// end inline asm
	// begin inline asm
	shfl.sync.down.b32 %r130, %r131, %r132, %r133, %r134;
	// end inline asm
	mov.b64 	%rd171, {%r125, %r130};
	setp.gt.s32 	%p65, %r54, 23;
	setp.lt.f32 	%p66, %f233, %f145;
	or.pred  	%p67, %p65, %p66;
	mov.f32 	%f234, %f233;
	mov.u64 	%rd316, %rd315;
	@%p67 bra 	$L__BB6_174;
	setp.gt.f32 	%p68, %f233, %f145;
	mov.f32 	%f234, %f145;
	mov.u64 	%rd316, %rd171;
	@%p68 bra 	$L__BB6_174;
	setp.lt.s64 	%p69, %rd315, %rd171;
	selp.f32 	%f234, %f233, %f145, %p69;
	min.s64 	%rd316, %rd315, %rd171;
$L__BB6_174:
	mov.b32 	%r136, %f234;
	mov.b32 	%r152, 16;
	mov.b32 	%r153, 31;
	mov.b32 	%r154, -1;
	// begin inline asm
	shfl.sync.down.b32 %r135, %r136, %r152, %r153, %r154;
	// end inline asm
	mov.b32 	%f148, %r135;
	// begin inline asm
	shfl.sync.down.b32 %r140, %r141, %r152, %r153, %r154;
	// end inline asm
	mov.b64 	{%r146, %r151}, %rd316;
	// begin inline asm
	shfl.sync.down.b32 %r145, %r146, %r152, %r153, %r154;
	// end inline asm
	// begin inline asm
	shfl.sync.down.b32 %r150, %r151, %r152, %r153, %r154;
	// end inline asm
	mov.b64 	%rd174, {%r145, %r150};
	setp.gt.s32 	%p70, %r54, 15;
	setp.lt.f32 	%p71, %f234, %f148;
	or.pred  	%p72, %p70, %p71;
	mov.f32 	%f242, %f234;
	mov.u64 	%rd324, %rd316;
	@%p72 bra 	$L__BB6_177;
	setp.gt.f32 	%p73, %f234, %f148;
	mov.f32 	%f242, %f148;
	mov.u64 	%rd324, %rd174;
	@%p73 bra 	$L__BB6_177;
	setp.lt.s64 	%p74, %rd316, %rd174;
	selp.f32 	%f242, %f234, %f148, %p74;
	min.s64 	%rd324, %rd316, %rd174;
$L__BB6_177:
	setp.ne.s32 	%p75, %r54, 0;
	@%p75 bra 	$L__BB6_179;
	shr.u32 	%r155, %r20, 1;
	and.b32  	%r156, %r155, 496;
	mov.u32 	%r157, _ZN6thrust24THRUST_300001_SM_1000_NS8cuda_cub4core6detail5shmemE;
	add.s32 	%r158, %r157, %r156;
	st.shared.f32 	[%r158+8], %f242;
	st.shared.u64 	[%r158+16], %rd324;
$L__BB6_179:
	bar.sync 	0;
	setp.ne.s32 	%p76, %r20, 0;
	@%p76 bra 	$L__BB6_201;
	ld.shared.f32 	%f151, [_ZN6thrust24THRUST_300001_SM_1000_NS8cuda_cub4core6detail5shmemE+24];
	ld.shared.u64 	%rd177, [_ZN6thrust24THRUST_300001_SM_1000_NS8cuda_cub4core6detail5shmemE+32];
	setp.lt.f32 	%p77, %f242, %f151;
	mov.f32 	%f236, %f242;
	mov.u64 	%rd318, %rd324;
	@%p77 bra 	$L__BB6_183;
	setp.lt.f32 	%p78, %f151, %f242;
	mov.f32 	%f236, %f151;
	mov.u64 	%rd318, %rd177;
	@%p78 bra 	$L__BB6_183;
	setp.lt.s64 	%p79, %rd324, %rd177;
	selp.f32 	%f236, %f242, %f151, %p79;
	min.s64 	%rd318, %rd324, %rd177;
$L__BB6_183:
	ld.shared.f32 	%f154, [_ZN6thrust24THRUST_300001_SM_1000_NS8cuda_cub4core6detail5shmemE+40];
	ld.shared.u64 	%rd180, [_ZN6thrust24THRUST_300001_SM_1000_NS8cuda_cub4core6detail5shmemE+48];
	setp.lt.f32 	%p80, %f236, %f154;
	mov.f32 	%f237, %f236;
	mov.u64 	%rd319, %rd318;
	@%p80 bra 	$L__BB6_186;
	setp.lt.f32 	%p81, %f154, %f236;
	mov.f32 	%f237, %f154;
	mov.u64 	%rd319, %rd180;
	@%p81 bra 	$L__BB6_186;
	setp.lt.s64 	%p82, %rd318, %rd180;
	selp.f32 	%f237, %f236, %f154, %p82;
	min.s64 	%rd319, %rd318, %rd180;
$L__BB6_186:
	ld.shared.f32 	%f157, [_ZN6thrust24THRUST_300001_SM_1000_NS8cuda_cub4core6detail5shmemE+56];
	ld.shared.u64 	%rd183, [_ZN6thrust24THRUST_300001_SM_1000_NS8cuda_cub4core6detail5shmemE+64];
	setp.lt.f32 	%p83, %f237, %f157;
	mov.f32 	%f238, %f237;
	mov.u64 	%rd320, %rd319;
	@%p83 bra 	$L__BB6_189;
	setp.lt.f32 	%p84, %f157, %f237;
	mov.f32 	%f238, %f157;
	mov.u64 	%rd320, %rd183;
	@%p84 bra 	$L__BB6_189;
	setp.lt.s64 	%p85, %rd319, %rd183;
	selp.f32 	%f238, %f237, %f157, %p85;
	min.s64 	%rd320, %rd319, %rd183;
$L__BB6_189:
	ld.shared.f32 	%f160, [_ZN6thrust24THRUST_300001_SM_1000_NS8cuda_cub4core6detail5shmemE+72];
	ld.shared.u64 	%rd186, [_ZN6thrust24THRUST_300001_SM_1000_NS8cuda_cub4core6detail5shmemE+80];
	setp.lt.f32 	%p86, %f238, %f160;
	mov.f32 	%f239, %f238;
	mov.u64 	%rd321, %rd320;
	@%p86 bra 	$L__BB6_192;
	setp.lt.f32 	%p87, %f160, %f238;
	mov.f32 	%f239, %f160;
	mov.u64 	%rd321, %rd186;
	@%p87 bra 	$L__BB6_192;
	setp.lt.s64 	%p88, %rd320, %rd186;
	selp.f32 	%f239, %f238, %f160, %p88;
	min.s64 	%rd321, %rd320, %rd186;
$L__BB6_192:
	ld.shared.f32 	%f163, [_ZN6thrust24THRUST_300001_SM_1000_NS8cuda_cub4core6detail5shmemE+88];
	ld.shared.u64 	%rd189, [_ZN6thrust24THRUST_300001_SM_1000_NS8cuda_cub4core6detail5shmemE+96];
	setp.lt.f32 	%p89, %f239, %f163;
	mov.f32 	%f240, %f239;
	mov.u64 	%rd322, %rd321;
	@%p89 bra 	$L__BB6_195;
	setp.lt.f32 	%p90, %f163, %f239;
	mov.f32 	%f240, %f163;
	mov.u64 	%rd322, %rd189;
	@%p90 bra 	$L__BB6_195;
	setp.lt.s64 	%p91, %rd321, %rd189;
	selp.f32 	%f240, %f239, %f163, %p91;
	min.s64 	%rd322, %rd321, %rd189;
$L__BB6_195:
	ld.shared.f32 	%f166, [_ZN6thrust24THRUST_300001_SM_1000_NS8cuda_cub4core6detail5shmemE+104];
	ld.shared.u64 	%rd192, [_ZN6thrust24THRUST_300001_SM_1000_NS8cuda_cub4core6detail5shmemE+112];
	setp.lt.f32 	%p92, %f240, %f166;
	mov.f32 	%f241, %f240;
	mov.u64 	%rd323, %rd322;
	@%p92 bra 	$L__BB6_198;
	setp.lt.f32 	%p93, %f166, %f240;
	mov.f32 	%f241, %f166;
	mov.u64 	%rd323, %rd192;
	@%p93 bra 	$L__BB6_198;
	setp.lt.s64 	%p94, %rd322, %rd192;
	selp.f32 	%f241, %f240, %f166, %p94;
	min.s64 	%rd323, %rd322, %rd192;
$L__BB6_198:
	ld.shared.f32 	%f169, [_ZN6thrust24THRUST_300001_SM_1000_NS8cuda_cub4core6detail5shmemE+120];
	ld.shared.u64 	%rd195, [_ZN6thrust24THRUST_300001_SM_1000_NS8cuda_cub4core6detail5shmemE+128];
	setp.lt.f32 	%p95, %f241, %f169;
	mov.f32 	%f242, %f241;
	mov.u64 	%rd324, %rd323;
	@%p95 bra 	$L__BB6_201;
	setp.lt.f32 	%p96, %f169, %f241;
	mov.f32 	%f242, %f169;
	mov.u64 	%rd324, %rd195;
	@%p96 bra 	$L__BB6_201;
	setp.lt.s64 	%p97, %rd323, %rd195;
	selp.f32 	%f242, %f241, %f169, %p97;
	min.s64 	%rd324, %rd323, %rd195;
$L__BB6_201:
	mov.u32 	%r389, %tid.x;
	setp.ne.s32 	%p224, %r389, 0;
	@%p224 bra 	$L__BB6_203;
	ld.param.u64 	%rd254, [_ZN6thrust24THRUST_300001_SM_1000_NS8cuda_cub4core6detail13_kernel_agentINS1_8__reduce11ReduceAgentINS0_12zip_iteratorIN4cuda3std3__45tupleIJNS0_10device_ptrIfEENS0_17counting_iteratorIlNS0_11use_defaultESF_SF_EEEEEEEPNSB_IJflEEESJ_lNS1_9__extrema9arg_min_fIflNSA_4lessIfEEEEEEJSI_SK_lN3cub18CUB_300001_SM_100013GridEvenShareIlEENSS_9GridQueueIyEESP_EEEvDpT0__param_1];
	cvta.to.global.u64 	%rd251, %rd254;
	mul.wide.u32 	%rd252, %r1, 16;
	add.s64 	%rd253, %rd251, %rd252;
	st.global.f32 	[%rd253], %f242;
	st.global.u64 	[%rd253+8], %rd324;
$L__BB6_203:
	ret;

}
	// .globl	_ZN6thrust24THRUST_300001_SM_1000_NS8cuda_cub4core6detail13_kernel_agentINS1_8__reduce10DrainAgentIlEEJN3cub18CUB_300001_SM_10009GridQueueIyEElEEEvDpT0_
.visible .entry _ZN6thrust24THRUST_300001_SM_1000_NS8cuda_cub4core6detail13_kernel_agentINS1_8__reduce10DrainAgentIlEEJN3cub18CUB_300001_SM_10009GridQueueIyEElEEEvDpT0_(
	.param .align 8 .b8 _ZN6thrust24THRUST_300001_SM_1000_NS8cuda_cub4core6detail13_kernel_agentINS1_8__reduce10DrainAgentIlEEJN3cub18CUB_300001_SM_10009GridQueueIyEElEEEvDpT0__param_0[8],
	.param .u64 _ZN6thrust24THRUST_300001_SM_1000_NS8cuda_cub4core6detail13_kernel_agentINS1_8__reduce10DrainAgentIlEEJN3cub18CUB_300001_SM_10009GridQueueIyEElEEEvDpT0__param_1
)
.maxntid 1
{
	.reg .b64 	%rd<5>;

	ld.param.u64 	%rd1, [_ZN6thrust24THRUST_300001_SM_1000_NS8cuda_cub4core6detail13_kernel_agentINS1_8__reduce10DrainAgentIlEEJN3cub18CUB_300001_SM_10009GridQueueIyEElEEEvDpT0__param_0];
	ld.param.u64 	%rd2, [_ZN6thrust24THRUST_300001_SM_1000_NS8cuda_cub4core6detail13_kernel_agentINS1_8__reduce10DrainAgentIlEEJN3cub18CUB_300001_SM_10009GridQueueIyEElEEEvDpT0__param_1];
	cvta.to.global.u64 	%rd3, %rd1;
	st.global.u64 	[%rd3], %rd2;
	mov.b64 	%rd4, 0;
	st.global.u64 	[%rd3+8], %rd4;
	ret;

}
	// .globl	_ZN6thrust24THRUST_300001_SM_1000_NS8cuda_cub4core6detail13_kernel_agentINS1_8__reduce11ReduceAgentIPN4cuda3std3__45tupleIJflEEESC_SB_lNS1_9__extrema9arg_min_fIflNS9_4lessIfEEEEEEJSC_SC_iSH_EEEvDpT0_
.visible .entry _ZN6thrust24THRUST_300001_SM_1000_NS8cuda_cub4core6detail13_kernel_agentINS1_8__reduce11ReduceAgentIPN4cuda3std3__45tupleIJflEEESC_SB_lNS1_9__extrema9arg_min_fIflNS9_4lessIfEEEEEEJSC_SC_iSH_EEEvDpT0_(
	.param .u64 .ptr .align 1 _ZN6thrust24THRUST_300001_SM_1000_NS8cuda_cub4core6detail13_kernel_agentINS1_8__reduce11ReduceAgentIPN4cuda3std3__45tupleIJflEEESC_SB_lNS1_9__extrema9arg_min_fIflNS9_4lessIfEEEEEEJSC_SC_iSH_EEEvDpT0__param_0,
	.param .u64 .ptr .align 1 _ZN6thrust24THRUST_300001_SM_1000_NS8cuda_cub4core6detail13_kernel_agentINS1_8__reduce11ReduceAgentIPN4cuda3std3__45tupleIJflEEESC_SB_lNS1_9__extrema9arg_min_fIflNS9_4lessIfEEEEEEJSC_SC_iSH_EEEvDpT0__param_1,
	.param .u32 _ZN6thrust24THRUST_300001_SM_1000_NS8cuda_cub4core6detail13_kernel_agentINS1_8__reduce11ReduceAgentIPN4cuda3std3__45tupleIJflEEESC_SB_lNS1_9__extrema9arg_min_fIflNS9_4lessIfEEEEEEJSC_SC_iSH_EEEvDpT0__param_2,
	.param .align 1 .b8 _ZN6thrust24THRUST_300001_SM_1000_NS8cuda_cub4core6detail13_kernel_agentINS1_8__reduce11ReduceAgentIPN4cuda3std3__45tupleIJflEEESC_SB_lNS1_9__extrema9arg_min_fIflNS9_4lessIfEEEEEEJSC_SC_iSH_EEEvDpT0__param_3[1]
)
.maxntid 256
{
	.reg .pred 	%p<260>;
	.reg .b32 	%r<436>;
	.reg .b32 	%f<293>;
	.reg .b64 	%rd<479>;

	ld.param.u64 	%rd236, [_ZN6thrust24THRUST_300001_SM_1000_NS8cuda_cub4core6detail13_kernel_agentINS1_8__reduce11ReduceAgentIPN4cuda3std3__45tupleIJflEEESC_SB_lNS1_9__extrema9arg_min_fIflNS9_4lessIfEEEEEEJSC_SC_iSH_EEEvDpT0__param_0];
	ld.param.u32 	%r29, [_ZN6thrust24THRUST_300001_SM_1000_NS8cuda_cub4core6detail13_kernel_agentINS1_8__reduce11ReduceAgentIPN4cuda3std3__45tupleIJflEEESC_SB_lNS1_9__extrema9arg_min_fIflNS9_4lessIfEEEEEEJSC_SC_iSH_EEEvDpT0__param_2];
	cvt.s64.s32 	%rd1, %r29;
	setp.eq.s32 	%p1, %r29, 0;
	@%p1 bra 	$L__BB8_238;
	setp.gt.s32 	%p2, %r29, 1279;
	@%p2 bra 	$L__BB8_111;
	mov.u32 	%r1, %tid.x;
	setp.ge.s32 	%p133, %r1, %r29;
	mov.f32 	%f224, 0f00000000;
	mov.b64 	%rd402, 0;
	mov.u32 	%r430, %r1;
	@%p133 bra 	$L__BB8_4;
	mul.wide.u32 	%rd366, %r1, 16;
	add.s64 	%rd363, %rd236, %rd366;
	// begin inline asm
	ld.global.nc.u64 %rd362, [%rd363];
	// end inline asm
	mov.b64 	{%r191, %r192}, %rd362;
	mov.b32 	%f224, %r191;
	add.s64 	%rd365, %rd363, 8;
	// begin inline asm
	ld.global.nc.u64 %rd402, [%rd365];
	// end inline asm
	add.s32 	%r430, %r1, 256;
$L__BB8_4:
	setp.ge.s32 	%p134, %r430, %r29;
	@%p134 bra 	$L__BB8_25;
	not.b32 	%r193, %r430;
	add.s32 	%r4, %r29, %r193;
	and.b32  	%r194, %r4, 768;
	setp.eq.s32 	%p135, %r194, 768;
	@%p135 bra 	$L__BB8_11;
	mul.wide.u32 	%rd368, %r430, 16;
	add.s64 	%rd393, %rd236, %rd368;
	shr.u32 	%r195, %r4, 8;
	add.s32 	%r196, %r195, 1;
	and.b32  	%r197, %r196, 3;
	neg.s32 	%r428, %r197;
$L__BB8_7:
	.pragma "nounroll";
	mov.u64 	%rd6, %rd402;
	mov.f32 	%f3, %f224;
	// begin inline asm
	ld.global.nc.u64 %rd369, [%rd393];
	// end inline asm
	mov.b64 	{%r198, %r199}, %rd369;
	mov.b32 	%f4, %r198;
	add.s64 	%rd372, %rd393, 8;
	// begin inline asm
	ld.global.nc.u64 %rd371, [%rd372];
	// end inline asm
	setp.lt.f32 	%p136, %f3, %f4;
	@%p136 bra 	$L__BB8_10;
	setp.lt.f32 	%p137, %f4, %f3;
	mov.u64 	%rd402, %rd371;
	mov.f32 	%f224, %f4;
	@%p137 bra 	$L__BB8_10;
	setp.lt.s64 	%p138, %rd6, %rd371;
	min.s64 	%rd402, %rd6, %rd371;
	selp.f32 	%f224, %f3, %f4, %p138;
$L__BB8_10:
	add.s32 	%r430, %r430, 256;
	add.s64 	%rd393, %rd393, 4096;
	add.s32 	%r428, %r428, 1;
	setp.ne.s32 	%p139, %r428, 0;
	@%p139 bra 	$L__BB8_7;
$L__BB8_11:
	setp.lt.u32 	%p140, %r4, 768;
	@%p140 bra 	$L__BB8_25;
$L__BB8_12:
	mul.wide.s32 	%rd377, %r430, 16;
	add.s64 	%rd374, %rd236, %rd377;
	// begin inline asm
	ld.global.nc.u64 %rd373, [%rd374];
	// end inline asm
	mov.b64 	{%r200, %r201}, %rd373;
	mov.b32 	%f10, %r200;
	add.s64 	%rd376, %rd374, 8;
	// begin inline asm
	ld.global.nc.u64 %rd375, [%rd376];
	// end inline asm
	setp.lt.f32 	%p141, %f224, %f10;
	mov.u64 	%rd399, %rd402;
	mov.f32 	%f221, %f224;
	@%p141 bra 	$L__BB8_15;
	setp.lt.f32 	%p142, %f10, %f224;
	mov.u64 	%rd399, %rd375;
	mov.f32 	%f221, %f10;
	@%p142 bra 	$L__BB8_15;
	setp.lt.s64 	%p143, %rd402, %rd375;
	min.s64 	%rd399, %rd402, %rd375;
	selp.f32 	%f221, %f224, %f10, %p143;
$L__BB8_15:
	add.s64 	%rd379, %rd374, 4096;
	// begin inline asm
	ld.global.nc.u64 %rd378, [%rd379];
	// end inline asm
	mov.b64 	{%r202, %r203}, %rd378;
	mov.b32 	%f13, %r202;
	add.s64 	%rd381, %rd374, 4104;
	// begin inline asm
	ld.global.nc.u64 %rd380, [%rd381];
	// end inline asm
	setp.lt.f32 	%p144, %f221, %f13;
	mov.u64 	%rd400, %rd399;
	mov.f32 	%f222, %f221;
	@%p144 bra 	$L__BB8_18;
	setp.lt.f32 	%p145, %f13, %f221;
	mov.u64 	%rd400, %rd380;
	mov.f32 	%f222, %f13;
	@%p145 bra 	$L__BB8_18;
	setp.lt.s64 	%p146, %rd399, %rd380;
	min.s64 	%rd400, %rd399, %rd380;
	selp.f32 	%f222, %f221, %f13, %p146;
$L__BB8_18:
	add.s64 	%rd383, %rd374, 8192;
	// begin inline asm
	ld.global.nc.u64 %rd382, [%rd383];
	// end inline asm
	mov.b64 	{%r204, %r205}, %rd382;
	mov.b32 	%f16, %r204;
	add.s64 	%rd385, %rd374, 8200;
	// begin inline asm
	ld.global.nc.u64 %rd384, [%rd385];
	// end inline asm
	setp.lt.f32 	%p147, %f222, %f16;
	mov.u64 	%rd401, %rd400;
	mov.f32 	%f223, %f222;
	@%p147 bra 	$L__BB8_21;
	setp.lt.f32 	%p148, %f16, %f222;
	mov.u64 	%rd401, %rd384;
	mov.f32 	%f223, %f16;
	@%p148 bra 	$L__BB8_21;
	setp.lt.s64 	%p149, %rd400, %rd384;
	min.s64 	%rd401, %rd400, %rd384;
	selp.f32 	%f223, %f222, %f16, %p149;
$L__BB8_21:
	add.s64 	%rd387, %rd374, 12288;
	// begin inline asm
	ld.global.nc.u64 %rd386, [%rd387];
	// end inline asm
	mov.b64 	{%r206, %r207}, %rd386;
	mov.b32 	%f19, %r206;
	add.s64 	%rd389, %rd374, 12296;
	// begin inline asm
	ld.global.nc.u64 %rd388, [%rd389];
	// end inline asm
	setp.lt.f32 	%p150, %f223, %f19;
	mov.u64 	%rd402, %rd401;
	mov.f32 	%f224, %f223;
	@%p150 bra 	$L__BB8_24;
	setp.lt.f32 	%p151, %f19, %f223;
	mov.u64 	%rd402, %rd388;
	mov.f32 	%f224, %f19;
	@%p151 bra 	$L__BB8_24;
	setp.lt.s64 	%p152, %rd401, %rd388;
	min.s64 	%rd402, %rd401, %rd388;
	selp.f32 	%f224, %f223, %f19, %p152;
$L__BB8_24:
	add.s32 	%r430, %r430, 1024;
	setp.lt.s32 	%p153, %r430, %r29;
	@%p153 bra 	$L__BB8_12;
$L__BB8_25:
	setp.lt.s32 	%p154, %r29, 256;
	@%p154 bra 	$L__BB8_65;
	// begin inline asm
	mov.u32 %r321, %laneid;
	// end inline asm
	mov.b32 	%r323, %f224;
	mov.b32 	%r339, 1;
	mov.b32 	%r340, 31;
	mov.b32 	%r341, -1;
	// begin inline asm
	shfl.sync.down.b32 %r322, %r323, %r339, %r340, %r341;
	// end inline asm
	mov.b32 	%f23, %r322;
	// begin inline asm
	shfl.sync.down.b32 %r327, %r328, %r339, %r340, %r341;
	// end inline asm
	mov.b64 	{%r333, %r338}, %rd402;
	// begin inline asm
	shfl.sync.down.b32 %r332, %r333, %r339, %r340, %r341;
	// end inline asm
	// begin inline asm
	shfl.sync.down.b32 %r337, %r338, %r339, %r340, %r341;
	// end inline asm
	mov.b64 	%rd28, {%r332, %r337};
	setp.gt.s32 	%p211, %r321, 30;
	setp.lt.f32 	%p212, %f224, %f23;
	or.pred  	%p213, %p211, %p212;
	mov.u64 	%rd404, %rd402;
	mov.f32 	%f226, %f224;
	@%p213 bra 	$L__BB8_29;
	setp.gt.f32 	%p214, %f224, %f23;
	mov.u64 	%rd404, %rd28;
	mov.f32 	%f226, %f23;
	@%p214 bra 	$L__BB8_29;
	setp.lt.s64 	%p215, %rd402, %rd28;
	min.s64 	%rd404, %rd402, %rd28;
	selp.f32 	%f226, %f224, %f23, %p215;
$L__BB8_29:
	mov.b32 	%r343, %f226;
	mov.b32 	%r359, 2;
	mov.b32 	%r360, 31;
	mov.b32 	%r361, -1;
	// begin inline asm
	shfl.sync.down.b32 %r342, %r343, %r359, %r360, %r361;
	// end inline asm
	mov.b32 	%f26, %r342;
	// begin inline asm
	shfl.sync.down.b32 %r347, %r348, %r359, %r360, %r361;
	// end inline asm
	mov.b64 	{%r353, %r358}, %rd404;
	// begin inline asm
	shfl.sync.down.b32 %r352, %r353, %r359, %r360, %r361;
	// end inline asm
	// begin inline asm
	shfl.sync.down.b32 %r357, %r358, %r359, %r360, %r361;
	// end inline asm
	mov.b64 	%rd31, {%r352, %r357};
	setp.gt.s32 	%p216, %r321, 29;
	setp.lt.f32 	%p217, %f226, %f26;
	or.pred  	%p218, %p216, %p217;
	mov.u64 	%rd405, %rd404;
	mov.f32 	%f227, %f226;
	@%p218 bra 	$L__BB8_32;
	setp.gt.f32 	%p219, %f226, %f26;
	mov.u64 	%rd405, %rd31;
	mov.f32 	%f227, %f26;
	@%p219 bra 	$L__BB8_32;
	setp.lt.s64 	%p220, %rd404, %rd31;
	min.s64 	%rd405, %rd404, %rd31;
	selp.f32 	%f227, %f226, %f26, %p220;
$L__BB8_32:
	mov.b32 	%r363, %f227;
	mov.b32 	%r379, 4;
	mov.b32 	%r380, 31;
	mov.b32 	%r381, -1;
	// begin inline asm
	shfl.sync.down.b32 %r362, %r363, %r379, %r380, %r381;
	// end inline asm
	mov.b32 	%f29, %r362;
	// begin inline asm
	shfl.sync.down.b32 %r367, %r368, %r379, %r380, %r381;
	// end inline asm
	mov.b64 	{%r373, %r378}, %rd405;
	// begin inline asm
	shfl.sync.down.b32 %r372, %r373, %r379, %r380, %r381;
	// end inline asm
	// begin inline asm
	shfl.sync.down.b32 %r377, %r378, %r379, %r380, %r381;
	// end inline asm
	mov.b64 	%rd34, {%r372, %r377};
	setp.gt.s32 	%p221, %r321, 27;
	setp.lt.f32 	%p222, %f227, %f29;
	or.pred  	%p223, %p221, %p222;
	mov.u64 	%rd406, %rd405;
	mov.f32 	%f228, %f227;
	@%p223 bra 	$L__BB8_35;
	setp.gt.f32 	%p224, %f227, %f29;
	mov.u64 	%rd406, %rd34;
	mov.f32 	%f228, %f29;
	@%p224 bra 	$L__BB8_35;
	setp.lt.s64 	%p225, %rd405, %rd34;
	min.s64 	%rd406, %rd405, %rd34;
	selp.f32 	%f228, %f227, %f29, %p225;
$L__BB8_35:
	mov.b32 	%r383, %f228;
	mov.b32 	%r399, 8;
	mov.b32 	%r400, 31;
	mov.b32 	%r401, -1;
	// begin inline asm
	shfl.sync.down.b32 %r382, %r383, %r399, %r400, %r401;
	// end inline asm
	mov.b32 	%f32, %r382;
	// begin inline asm
	shfl.sync.down.b32 %r387, %r388, %r399, %r400, %r401;
	// end inline asm
	mov.b64 	{%r393, %r398}, %rd406;
	// begin inline asm
	shfl.sync.down.b32 %r392, %r393, %r399, %r400, %r401;
	// end inline asm
	// begin inline asm
	shfl.sync.down.b32 %r397, %r398, %r399, %r400, %r401;
	// end inline asm
	mov.b64 	%rd37, {%r392, %r397};
	setp.gt.s32 	%p226, %r321, 23;
	setp.lt.f32 	%p227, %f228, %f32;
	or.pred  	%p228, %p226, %p227;
	mov.u64 	%rd407, %rd406;
	mov.f32 	%f229, %f228;
	@%p228 bra 	$L__BB8_38;
	setp.gt.f32 	%p229, %f228, %f32;
	mov.u64 	%rd407, %rd37;
	mov.f32 	%f229, %f32;
	@%p229 bra 	$L__BB8_38;
	setp.lt.s64 	%p230, %rd406, %rd37;
	min.s64 	%rd407, %rd406, %rd37;
	selp.f32 	%f229, %f228, %f32, %p230;
$L__BB8_38:
	mov.b32 	%r403, %f229;
	mov.b32 	%r419, 16;
	mov.b32 	%r420, 31;
	mov.b32 	%r421, -1;
	// begin inline asm
	shfl.sync.down.b32 %r402, %r403, %r419, %r420, %r421;
	// end inline asm
	mov.b32 	%f35, %r402;
	// begin inline asm
	shfl.sync.down.b32 %r407, %r408, %r419, %r420, %r421;
	// end inline asm
	mov.b64 	{%r413, %r418}, %rd407;
	// begin inline asm
	shfl.sync.down.b32 %r412, %r413, %r419, %r420, %r421;
	// end inline asm
	// begin inline asm
	shfl.sync.down.b32 %r417, %r418, %r419, %r420, %r421;
	// end inline asm
	mov.b64 	%rd40, {%r412, %r417};
	setp.gt.s32 	%p231, %r321, 15;
	setp.lt.f32 	%p232, %f229, %f35;
	or.pred  	%p233, %p231, %p232;
	mov.u64 	%rd478, %rd407;
	mov.f32 	%f292, %f229;
	@%p233 bra 	$L__BB8_41;
	setp.gt.f32 	%p234, %f229, %f35;
	mov.u64 	%rd478, %rd40;
	mov.f32 	%f292, %f35;
	@%p234 bra 	$L__BB8_41;
	setp.lt.s64 	%p235, %rd407, %rd40;
	min.s64 	%rd478, %rd407, %rd40;
	selp.f32 	%f292, %f229, %f35, %p235;
$L__BB8_41:
	setp.ne.s32 	%p236, %r321, 0;
	@%p236 bra 	$L__BB8_43;
	shr.u32 	%r422, %r1, 1;
	and.b32  	%r423, %r422, 496;
	mov.u32 	%r424, _ZN6thrust24THRUST_300001_SM_1000_NS8cuda_cub4core6detail5shmemE;
	add.s32 	%r425, %r424, %r423;
	st.shared.f32 	[%r425+8], %f292;
	st.shared.u64 	[%r425+16], %rd478;
$L__BB8_43:
	bar.sync 	0;
	setp.ne.s32 	%p237, %r1, 0;
	@%p237 bra 	$L__BB8_236;
	ld.shared.f32 	%f38, [_ZN6thrust24THRUST_300001_SM_1000_NS8cuda_cub4core6detail5shmemE+24];
	ld.shared.u64 	%rd43, [_ZN6thrust24THRUST_300001_SM_1000_NS8cuda_cub4core6detail5shmemE+32];
	setp.lt.f32 	%p238, %f292, %f38;
	mov.u64 	%rd409, %rd478;
	mov.f32 	%f231, %f292;
	@%p238 bra 	$L__BB8_47;
	setp.lt.f32 	%p239, %f38, %f292;
	mov.u64 	%rd409, %rd43;
	mov.f32 	%f231, %f38;
	@%p239 bra 	$L__BB8_47;
	setp.lt.s64 	%p240, %rd478, %rd43;
	min.s64 	%rd409, %rd478, %rd43;
	selp.f32 	%f231, %f292, %f38, %p240;
$L__BB8_47:
	ld.shared.f32 	%f41, [_ZN6thrust24THRUST_300001_SM_1000_NS8cuda_cub4core6detail5shmemE+40];
	ld.shared.u64 	%rd46, [_ZN6thrust24THRUST_300001_SM_1000_NS8cuda_cub4core6detail5shmemE+48];
	setp.lt.f32 	%p241, %f231, %f41;
	mov.u64 	%rd410, %rd409;
	mov.f32 	%f232, %f231;
	@%p241 bra 	$L__BB8_50;
	setp.lt.f32 	%p242, %f41, %f231;
	mov.u64 	%rd410, %rd46;
	mov.f32 	%f232, %f41;
	@%p242 bra 	$L__BB8_50;
	setp.lt.s64 	%p243, %rd409, %rd46;
	min.s64 	%rd410, %rd409, %rd46;
	selp.f32 	%f232, %f231, %f41, %p243;
$L__BB8_50:
	ld.shared.f32 	%f44, [_ZN6thrust24THRUST_300001_SM_1000_NS8cuda_cub4core6detail5shmemE+56];
	ld.shared.u64 	%rd49, [_ZN6thrust24THRUST_300001_SM_1000_NS8cuda_cub4core6detail5shmemE+64];
	setp.lt.f32 	%p244, %f232, %f44;
	mov.u64 	%rd411, %rd410;
	mov.f32 	%f233, %f232;
	@%p244 bra 	$L__BB8_53;
	setp.lt.f32 	%p245, %f44, %f232;
	mov.u64 	%rd411, %rd49;
	mov.f32 	%f233, %f44;
	@%p245 bra 	$L__BB8_53;
	setp.lt.s64 	%p246, %rd410, %rd49;
	min.s64 	%rd411, %rd410, %rd49;
	selp.f32 	%f233, %f232, %f44, %p246;
$L__BB8_53:
	ld.shared.f32 	%f47, [_ZN6thrust24THRUST_300001_SM_1000_NS8cuda_cub4core6detail5shmemE+72];
	ld.shared.u64 	%rd52, [_ZN6thrust24THRUST_300001_SM_1000_NS8cuda_cub4core6detail5shmemE+80];
	setp.lt.f32 	%p247, %f233, %f47;
	mov.u64 	%rd412, %rd411;
	mov.f32 	%f234, %f233;
	@%p247 bra 	$L__BB8_56;
	setp.lt.f32 	%p248, %f47, %f233;
	mov.u64 	%rd412, %rd52;
	mov.f32 	%f234, %f47;
	@%p248 bra 	$L__BB8_56;
	setp.lt.s64 	%p249, %rd411, %rd52;
	min.s64 	%rd412, %rd411, %rd52;
	selp.f32 	%f234, %f233, %f47, %p249;
$L__BB8_56:
	ld.shared.f32 	%f50, [_ZN6thrust24THRUST_300001_SM_1000_NS8cuda_cub4core6detail5shmemE+88];
	ld.shared.u64 	%rd55, [_ZN6thrust24THRUST_300001_SM_1000_NS8cuda_cub4core6detail5shmemE+96];
	setp.lt.f32 	%p250, %f234, %f50;
	mov.u64 	%rd413, %rd412;
	mov.f32 	%f235, %f234;
	@%p250 bra 	$L__BB8_59;
	setp.lt.f32 	%p251, %f50, %f234;
	mov.u64 	%rd413, %rd55;
	mov.f32 	%f235, %f50;
	@%p251 bra 	$L__BB8_59;
	setp.lt.s64 	%p252, %rd412, %rd55;
	min.s64 	%rd413, %rd412, %rd55;
	selp.f32 	%f235, %f234, %f50, %p252;
$L__BB8_59:
	ld.shared.f32 	%f53, [_ZN6thrust24THRUST_300001_SM_1000_NS8cuda_cub4core6detail5shmemE+104];
	ld.shared.u64 	%rd58, [_ZN6thrust24THRUST_300001_SM_1000_NS8cuda_cub4core6detail5shmemE+112];
	setp.lt.f32 	%p253, %f235, %f53;
	mov.u64 	%rd414, %rd413;
	mov.f32 	%f236, %f235;
	@%p253 bra 	$L__BB8_62;
	setp.lt.f32 	%p254, %f53, %f235;
	mov.u64 	%rd414, %rd58;
	mov.f32 	%f236, %f53;
	@%p254 bra 	$L__BB8_62;
	setp.lt.s64 	%p255, %rd413, %rd58;
	min.s64 	%rd414, %rd413, %rd58;
	selp.f32 	%f236, %f235, %f53, %p255;
$L__BB8_62:
	ld.shared.f32 	%f56, [_ZN6thrust24THRUST_300001_SM_1000_NS8cuda_cub4core6detail5shmemE+120];
	ld.shared.u64 	%rd61, [_ZN6thrust24THRUST_300001_SM_1000_NS8cuda_cub4core6detail5shmemE+128];
	setp.lt.f32 	%p256, %f236, %f56;
	mov.f32 	%f292, %f236;
	mov.u64 	%rd478, %rd414;
	@%p256 bra 	$L__BB8_236;
	setp.lt.f32 	%p257, %f56, %f236;
	mov.f32 	%f292, %f56;
	mov.u64 	%rd478, %rd61;
	@%p257 bra 	$L__BB8_236;
	setp.lt.s64 	%p258, %rd414, %rd61;
	min.s64 	%rd478, %rd414, %rd61;
	selp.f32 	%f292, %f236, %f56, %p258;
	bra.uni 	$L__BB8_236;
$L__BB8_65:
	// begin inline asm
	mov.u32 %r208, %laneid;
	// end inline asm
	and.b32  	%r229, %r1, 992;
	add.s32 	%r230, %r229, 32;
	setp.gt.s32 	%p155, %r230, %r29;
	not.b32 	%r231, %r229;
	add.s32 	%r232, %r29, %r231;
	selp.b32 	%r227, %r232, 31, %p155;
	mov.b32 	%r210, %f224;
	mov.b32 	%r226, 1;
	mov.b32 	%r228, -1;
	// begin inline asm
	shfl.sync.down.b32 %r209, %r210, %r226, %r227, %r228;
	// end inline asm
	mov.b32 	%f58, %r209;
	// begin inline asm
	shfl.sync.down.b32 %r214, %r215, %r226, %r227, %r228;
	// end inline asm
	mov.b64 	{%r220, %r225}, %rd402;
	// begin inline asm
	shfl.sync.down.b32 %r219, %r220, %r226, %r227, %r228;
	// end inline asm
	// begin inline asm
	shfl.sync.down.b32 %r224, %r225, %r226, %r227, %r228;
	// end inline asm
	mov.b64 	%rd63, {%r219, %r224};
	setp.ge.s32 	%p156, %r208, %r227;
	setp.lt.f32 	%p157, %f224, %f58;
	or.pred  	%p158, %p156, %p157;
	mov.u64 	%rd415, %rd402;
	mov.f32 	%f237, %f224;
	@%p158 bra 	$L__BB8_68;
	setp.gt.f32 	%p159, %f224, %f58;
	mov.u64 	%rd415, %rd63;
	mov.f32 	%f237, %f58;
	@%p159 bra 	$L__BB8_68;
	setp.lt.s64 	%p160, %rd402, %rd63;
	min.s64 	%rd415, %rd402, %rd63;
	selp.f32 	%f237, %f224, %f58, %p160;
$L__BB8_68:
	mov.b32 	%r234, %f237;
	mov.b32 	%r250, 2;
	mov.b32 	%r252, -1;
	// begin inline asm
	shfl.sync.down.b32 %r233, %r234, %r250, %r227, %r252;
	// end inline asm
	mov.b32 	%f61, %r233;
	// begin inline asm
	shfl.sync.down.b32 %r238, %r239, %r250, %r227, %r252;
	// end inline asm
	mov.b64 	{%r244, %r249}, %rd415;
	// begin inline asm
	shfl.sync.down.b32 %r243, %r244, %r250, %r227, %r252;
	// end inline asm
	// begin inline asm
	shfl.sync.down.b32 %r248, %r249, %r250, %r227, %r252;
	// end inline asm
	mov.b64 	%rd66, {%r243, %r248};
	add.s32 	%r253, %r208, 2;
	setp.gt.s32 	%p161, %r253, %r227;
	setp.lt.f32 	%p162, %f237, %f61;
	or.pred  	%p163, %p161, %p162;
	mov.u64 	%rd416, %rd415;
	mov.f32 	%f238, %f237;
	@%p163 bra 	$L__BB8_71;
	setp.gt.f32 	%p164, %f237, %f61;
	mov.u64 	%rd416, %rd66;
	mov.f32 	%f238, %f61;
	@%p164 bra 	$L__BB8_71;
	setp.lt.s64 	%p165, %rd415, %rd66;
	min.s64 	%rd416, %rd415, %rd66;
	selp.f32 	%f238, %f237, %f61, %p165;
$L__BB8_71:
	mov.b32 	%r255, %f238;
	mov.b32 	%r271, 4;
	mov.b32 	%r273, -1;
	// begin inline asm
	shfl.sync.down.b32 %r254, %r255, %r271, %r227, %r273;
	// end inline asm
	mov.b32 	%f64, %r254;
	// begin inline asm
	shfl.sync.down.b32 %r259, %r260, %r271, %r227, %r273;
	// end inline asm
	mov.b64 	{%r265, %r270}, %rd416;
	// begin inline asm
	shfl.sync.down.b32 %r264, %r265, %r271, %r227, %r273;
	// end inline asm
	// begin inline asm
	shfl.sync.down.b32 %r269, %r270, %r271, %r227, %r273;
	// end inline asm
	mov.b64 	%rd69, {%r264, %r269};
	add.s32 	%r274, %r208, 4;
	setp.gt.s32 	%p166, %r274, %r227;
	setp.lt.f32 	%p167, %f238, %f64;
	or.pred  	%p168, %p166, %p167;
	mov.f32 	%f239, %f238;
	mov.u64 	%rd417, %rd416;
	@%p168 bra 	$L__BB8_74;
	setp.gt.f32 	%p169, %f238, %f64;
	mov.f32 	%f239, %f64;
	mov.u64 	%rd417, %rd69;
	@%p169 bra 	$L__BB8_74;
	setp.lt.s64 	%p170, %rd416, %rd69;
	selp.f32 	%f239, %f238, %f64, %p170;
	min.s64 	%rd417, %rd416, %rd69;
$L__BB8_74:
	mov.b32 	%r276, %f239;
	mov.b32 	%r292, 8;
	mov.b32 	%r294, -1;
	// begin inline asm
	shfl.sync.down.b32 %r275, %r276, %r292, %r227, %r294;
	// end inline asm
	mov.b32 	%f67, %r275;
	// begin inline asm
	shfl.sync.down.b32 %r280, %r281, %r292, %r227, %r294;
	// end inline asm
	mov.b64 	{%r286, %r291}, %rd417;
	// begin inline asm
	shfl.sync.down.b32 %r285, %r286, %r292, %r227, %r294;
	// end inline asm
	// begin inline asm
	shfl.sync.down.b32 %r290, %r291, %r292, %r227, %r294;
	// end inline asm
	mov.b64 	%rd72, {%r285, %r290};
	add.s32 	%r295, %r208, 8;
	setp.gt.s32 	%p171, %r295, %r227;
	setp.lt.f32 	%p172, %f239, %f67;
	or.pred  	%p173, %p171, %p172;
	mov.f32 	%f240, %f239;
	mov.u64 	%rd418, %rd417;
	@%p173 bra 	$L__BB8_77;
	setp.gt.f32 	%p174, %f239, %f67;
	mov.f32 	%f240, %f67;
	mov.u64 	%rd418, %rd72;
	@%p174 bra 	$L__BB8_77;
	setp.lt.s64 	%p175, %rd417, %rd72;
	selp.f32 	%f240, %f239, %f67, %p175;
	min.s64 	%rd418, %rd417, %rd72;
$L__BB8_77:
	mov.b32 	%r297, %f240;
	mov.b32 	%r313, 16;
	mov.b32 	%r315, -1;
	// begin inline asm
	shfl.sync.down.b32 %r296, %r297, %r313, %r227, %r315;
	// end inline asm
	mov.b32 	%f70, %r296;
	// begin inline asm
	shfl.sync.down.b32 %r301, %r302, %r313, %r227, %r315;
	// end inline asm
	mov.b64 	{%r307, %r312}, %rd418;
	// begin inline asm
	shfl.sync.down.b32 %r306, %r307, %r313, %r227, %r315;
	// end inline asm
	// begin inline asm
	shfl.sync.down.b32 %r311, %r312, %r313, %r227, %r315;
	// end inline asm
	mov.b64 	%rd75, {%r306, %r311};
	add.s32 	%r316, %r208, 16;
	setp.gt.s32 	%p176, %r316, %r227;
	setp.lt.f32 	%p177, %f240, %f70;
	or.pred  	%p178, %p176, %p177;
	mov.f32 	%f292, %f240;
	mov.u64 	%rd478, %rd418;
	@%p178 bra 	$L__BB8_80;
	setp.gt.f32 	%p179, %f240, %f70;
	mov.f32 	%f292, %f70;
	mov.u64 	%rd478, %rd75;
	@%p179 bra 	$L__BB8_80;
	setp.lt.s64 	%p180, %rd418, %rd75;
	selp.f32 	%f292, %f240, %f70, %p180;
	min.s64 	%rd478, %rd418, %rd75;
$L__BB8_80:
	setp.ne.s32 	%p181, %r208, 0;
	@%p181 bra 	$L__BB8_82;
	shr.u32 	%r317, %r1, 1;
	and.b32  	%r318, %r317, 496;
	mov.u32 	%r319, _ZN6thrust24THRUST_300001_SM_1000_NS8cuda_cub4core6detail5shmemE;
	add.s32 	%r320, %r319, %r318;
	st.shared.f32 	[%r320+8], %f292;
	st.shared.u64 	[%r320+16], %rd478;
$L__BB8_82:
	bar.sync 	0;
	setp.ne.s32 	%p182, %r1, 0;
	@%p182 bra 	$L__BB8_236;
	setp.lt.s32 	%p183, %r29, 33;
	mov.f32 	%f242, %f292;
	mov.u64 	%rd420, %rd478;
	@%p183 bra 	$L__BB8_87;
	ld.shared.f32 	%f73, [_ZN6thrust24THRUST_300001_SM_1000_NS8cuda_cub4core6detail5shmemE+24];
	ld.shared.u64 	%rd78, [_ZN6thrust24THRUST_300001_SM_1000_NS8cuda_cub4core6detail5shmemE+32];
	setp.lt.f32 	%p184, %f292, %f73;
	mov.f32 	%f242, %f292;
	mov.u64 	%rd420, %rd478;
	@%p184 bra 	$L__BB8_87;
	setp.lt.f32 	%p185, %f73, %f292;
	mov.f32 	%f242, %f73;
	mov.u64 	%rd420, %rd78;
	@%p185 bra 	$L__BB8_87;
	setp.lt.s64 	%p186, %rd478, %rd78;
	selp.f32 	%f242, %f292, %f73, %p186;
	min.s64 	%rd420, %rd478, %rd78;
$L__BB8_87:
	setp.lt.s32 	%p187, %r29, 65;
	mov.f32 	%f243, %f242;
	mov.u64 	%rd421, %rd420;
	@%p187 bra 	$L__BB8_91;
	ld.shared.f32 	%f76, [_ZN6thrust24THRUST_300001_SM_1000_NS8cuda_cub4core6detail5shmemE+40];
	ld.shared.u64 	%rd81, [_ZN6thrust24THRUST_300001_SM_1000_NS8cuda_cub4core6detail5shmemE+48];
	setp.lt.f32 	%p188, %f242, %f76;
	mov.f32 	%f243, %f242;
	mov.u64 	%rd421, %rd420;
	@%p188 bra 	$L__BB8_91;
	setp.lt.f32 	%p189, %f76, %f242;
	mov.f32 	%f243, %f76;
	mov.u64 	%rd421, %rd81;
	@%p189 bra 	$L__BB8_91;
	setp.lt.s64 	%p190, %rd420, %rd81;
	selp.f32 	%f243, %f242, %f76, %p190;
	min.s64 	%rd421, %rd420, %rd81;
$L__BB8_91:
	setp.lt.s32 	%p191, %r29, 97;
	mov.f32 	%f244, %f243;
	mov.u64 	%rd422, %rd421;
	@%p191 bra 	$L__BB8_95;
	ld.shared.f32 	%f79, [_ZN6thrust24THRUST_300001_SM_1000_NS8cuda_cub4core6detail5shmemE+56];
	ld.shared.u64 	%rd84, [_ZN6thrust24THRUST_300001_SM_1000_NS8cuda_cub4core6detail5shmemE+64];
	setp.lt.f32 	%p192, %f243, %f79;
	mov.f32 	%f244, %f243;
	mov.u64 	%rd422, %rd421;
	@%p192 bra 	$L__BB8_95;
	setp.lt.f32 	%p193, %f79, %f243;
	mov.f32 	%f244, %f79;
	mov.u64 	%rd422, %rd84;
	@%p193 bra 	$L__BB8_95;
	setp.lt.s64 	%p194, %rd421, %rd84;
	selp.f32 	%f244, %f243, %f79, %p194;
	min.s64 	%rd422, %rd421, %rd84;
$L__BB8_95:
	setp.lt.s32 	%p195, %r29, 129;
	mov.f32 	%f245, %f244;
	mov.u64 	%rd423, %rd422;
	@%p195 bra 	$L__BB8_99;
	ld.shared.f32 	%f82, [_ZN6thrust24THRUST_300001_SM_1000_NS8cuda_cub4core6detail5shmemE+72];
	ld.shared.u64 	%rd87, [_ZN6thrust24THRUST_300001_SM_1000_NS8cuda_cub4core6detail5shmemE+80];
	setp.lt.f32 	%p196, %f244, %f82;
	mov.f32 	%f245, %f244;
	mov.u64 	%rd423, %rd422;
	@%p196 bra 	$L__BB8_99;
	setp.lt.f32 	%p197, %f82, %f244;
	mov.f32 	%f245, %f82;
	mov.u64 	%rd423, %rd87;
	@%p197 bra 	$L__BB8_99;
	setp.lt.s64 	%p198, %rd422, %rd87;
	selp.f32 	%f245, %f244, %f82, %p198;
	min.s64 	%rd423, %rd422, %rd87;
$L__BB8_99:
	setp.lt.s32 	%p199, %r29, 161;
	mov.f32 	%f246, %f245;
	mov.u64 	%rd424, %rd423;
	@%p199 bra 	$L__BB8_103;
	ld.shared.f32 	%f85, [_ZN6thrust24THRUST_300001_SM_1000_NS8cuda_cub4core6detail5shmemE+88];
	ld.shared.u64 	%rd90, [_ZN6thrust24THRUST_300001_SM_1000_NS8cuda_cub4core6detail5shmemE+96];
	setp.lt.f32 	%p200, %f245, %f85;
	mov.f32 	%f246, %f245;
	mov.u64 	%rd424, %rd423;
	@%p200 bra 	$L__BB8_103;
	setp.lt.f32 	%p201, %f85, %f245;
	mov.f32 	%f246, %f85;
	mov.u64 	%rd424, %rd90;
	@%p201 bra 	$L__BB8_103;
	setp.lt.s64 	%p202, %rd423, %rd90;
	selp.f32 	%f246, %f245, %f85, %p202;
	min.s64 	%rd424, %rd423, %rd90;
$L__BB8_103:
	setp.lt.s32 	%p203, %r29, 193;
	mov.f32 	%f247, %f246;
	mov.u64 	%rd425, %rd424;
	@%p203 bra 	$L__BB8_107;
	ld.shared.f32 	%f88, [_ZN6thrust24THRUST_300001_SM_1000_NS8cuda_cub4core6detail5shmemE+104];
	ld.shared.u64 	%rd93, [_ZN6thrust24THRUST_300001_SM_1000_NS8cuda_cub4core6detail5shmemE+112];
	setp.lt.f32 	%p204, %f246, %f88;
	mov.f32 	%f247, %f246;
	mov.u64 	%rd425, %rd424;
	@%p204 bra 	$L__BB8_107;
	setp.lt.f32 	%p205, %f88, %f246;
	mov.f32 	%f247, %f88;
	mov.u64 	%rd425, %rd93;
	@%p205 bra 	$L__BB8_107;
	setp.lt.s64 	%p206, %rd424, %rd93;
	selp.f32 	%f247, %f246, %f88, %p206;
	min.s64 	%rd425, %rd424, %rd93;
$L__BB8_107:
	setp.lt.s32 	%p207, %r29, 225;
	mov.f32 	%f292, %f247;
	mov.u64 	%rd478, %rd425;
	@%p207 bra 	$L__BB8_236;
	ld.shared.f32 	%f91, [_ZN6thrust24THRUST_300001_SM_1000_NS8cuda_cub4core6detail5shmemE+120];
	ld.shared.u64 	%rd96, [_ZN6thrust24THRUST_300001_SM_1000_NS8cuda_cub4core6detail5shmemE+128];
	setp.lt.f32 	%p208, %f247, %f91;
	mov.f32 	%f292, %f247;
	mov.u64 	%rd478, %rd425;
	@%p208 bra 	$L__BB8_236;
	setp.lt.f32 	%p209, %f91, %f247;
	mov.f32 	%f292, %f91;
	mov.u64 	%rd478, %rd96;
	@%p209 bra 	$L__BB8_236;
	setp.lt.s64 	%p210, %rd425, %rd96;
	selp.f32 	%f292, %f247, %f91, %p210;
	min.s64 	%rd478, %rd425, %rd96;
	bra.uni 	$L__BB8_236;
$L__BB8_111:
	mov.u32 	%r16, %tid.x;
	cvt.u64.u32 	%rd98, %r16;
	mul.wide.u32 	%rd258, %r16, 16;
	add.s64 	%rd239, %rd236, %rd258;
	// begin inline asm
	ld.global.nc.u64 %rd238, [%rd239];
	// end inline asm
	mov.b64 	{%r30, %r31}, %rd238;
	mov.b32 	%f93, %r30;
	add.s64 	%rd241, %rd239, 8;
	// begin inline asm
	ld.global.nc.u64 %rd240, [%rd241];
	// end inline asm
	add.s64 	%rd243, %rd239, 4096;
	// begin inline asm
	ld.global.nc.u64 %rd242, [%rd243];
	// end inline asm
	mov.b64 	{%r32, %r33}, %rd242;
	mov.b32 	%f94, %r32;
	add.s64 	%rd245, %rd239, 4104;
	// begin inline asm
	ld.global.nc.u64 %rd244, [%rd245];
	// end inline asm
	add.s64 	%rd247, %rd239, 8192;
	// begin inline asm
	ld.global.nc.u64 %rd246, [%rd247];
	// end inline asm
	mov.b64 	{%r34, %r35}, %rd246;
	mov.b32 	%f95, %r34;
	add.s64 	%rd249, %rd239, 8200;
	// begin inline asm
	ld.global.nc.u64 %rd248, [%rd249];
	// end inline asm
	add.s64 	%rd251, %rd239, 12288;
	// begin inline asm
	ld.global.nc.u64 %rd250, [%rd251];
	// end inline asm
	mov.b64 	{%r36, %r37}, %rd250;
	mov.b32 	%f96, %r36;
	add.s64 	%rd253, %rd239, 12296;
	// begin inline asm
	ld.global.nc.u64 %rd252, [%rd253];
	// end inline asm
	add.s64 	%rd255, %rd239, 16384;
	// begin inline asm
	ld.global.nc.u64 %rd254, [%rd255];
	// end inline asm
	mov.b64 	{%r38, %r39}, %rd254;
	mov.b32 	%f97, %r38;
	add.s64 	%rd257, %rd239, 16392;
	// begin inline asm
	ld.global.nc.u64 %rd256, [%rd257];
	// end inline asm
	setp.lt.f32 	%p3, %f93, %f94;
	mov.f32 	%f248, %f93;
	mov.u64 	%rd426, %rd240;
	@%p3 bra 	$L__BB8_114;
	setp.lt.f32 	%p4, %f94, %f93;
	mov.f32 	%f248, %f94;
	mov.u64 	%rd426, %rd244;
	@%p4 bra 	$L__BB8_114;
	setp.lt.s64 	%p5, %rd240, %rd244;
	selp.f32 	%f248, %f93, %f94, %p5;
	min.s64 	%rd426, %rd240, %rd244;
$L__BB8_114:
	setp.lt.f32 	%p6, %f248, %f95;
	mov.f32 	%f249, %f248;
	mov.u64 	%rd427, %rd426;
	@%p6 bra 	$L__BB8_117;
	setp.lt.f32 	%p7, %f95, %f248;
	mov.f32 	%f249, %f95;
	mov.u64 	%rd427, %rd248;
	@%p7 bra 	$L__BB8_117;
	setp.lt.s64 	%p8, %rd426, %rd248;
	selp.f32 	%f249, %f248, %f95, %p8;
	min.s64 	%rd427, %rd426, %rd248;
$L__BB8_117:
	setp.lt.f32 	%p9, %f249, %f96;
	mov.f32 	%f250, %f249;
	mov.u64 	%rd428, %rd427;
	@%p9 bra 	$L__BB8_120;
	setp.lt.f32 	%p10, %f96, %f249;
	mov.f32 	%f250, %f96;
	mov.u64 	%rd428, %rd252;
	@%p10 bra 	$L__BB8_120;
	setp.lt.s64 	%p11, %rd427, %rd252;
	selp.f32 	%f250, %f249, %f96, %p11;
	min.s64 	%rd428, %rd427, %rd252;
$L__BB8_120:
	setp.lt.f32 	%p12, %f250, %f97;
	mov.f32 	%f279, %f250;
	mov.u64 	%rd465, %rd428;
	@%p12 bra 	$L__BB8_123;
	setp.lt.f32 	%p13, %f97, %f250;
	mov.f32 	%f279, %f97;
	mov.u64 	%rd465, %rd256;
	@%p13 bra 	$L__BB8_123;
	setp.lt.s64 	%p14, %rd428, %rd256;
	selp.f32 	%f279, %f250, %f97, %p14;
	min.s64 	%rd465, %rd428, %rd256;
$L__BB8_123:
	setp.lt.u32 	%p15, %r29, 2560;
	mov.b64 	%rd444, 1280;
	@%p15 bra 	$L__BB8_174;
	add.s64 	%rd262, %rd1, -2560;
	mul.hi.u64 	%rd263, %rd262, -3689348814741910323;
	shr.u64 	%rd112, %rd263, 10;
	setp.lt.u64 	%p16, %rd262, 1280;
	mov.b64 	%rd444, 1280;
	@%p16 bra 	$L__BB8_157;
	add.s64 	%rd265, %rd112, 1;
	and.b64  	%rd430, %rd265, 36028797018963966;
	shl.b64 	%rd266, %rd98, 4;
	add.s64 	%rd267, %rd266, %rd236;
	add.s64 	%rd431, %rd267, 57352;
	mov.b64 	%rd444, 1280;
$L__BB8_126:
	add.s64 	%rd269, %rd431, -36872;
	// begin inline asm
	ld.global.nc.u64 %rd268, [%rd269];
	// end inline asm
	mov.b64 	{%r40, %r41}, %rd268;
	mov.b32 	%f107, %r40;
	add.s64 	%rd271, %rd431, -36864;
	// begin inline asm
	ld.global.nc.u64 %rd270, [%rd271];
	// end inline asm
	add.s64 	%rd273, %rd431, -32776;
	// begin inline asm
	ld.global.nc.u64 %rd272, [%rd273];
	// end inline asm
	mov.b64 	{%r42, %r43}, %rd272;
	mov.b32 	%f108, %r42;
	add.s64 	%rd275, %rd431, -32768;
	// begin inline asm
	ld.global.nc.u64 %rd274, [%rd275];
	// end inline asm
	add.s64 	%rd277, %rd431, -28680;
	// begin inline asm
	ld.global.nc.u64 %rd276, [%rd277];
	// end inline asm
	mov.b64 	{%r44, %r45}, %rd276;
	mov.b32 	%f109, %r44;
	add.s64 	%rd279, %rd431, -28672;
	// begin inline asm
	ld.global.nc.u64 %rd278, [%rd279];
	// end inline asm
	add.s64 	%rd281, %rd431, -24584;
	// begin inline asm
	ld.global.nc.u64 %rd280, [%rd281];
	// end inline asm
	mov.b64 	{%r46, %r47}, %rd280;
	mov.b32 	%f110, %r46;
	add.s64 	%rd283, %rd431, -24576;
	// begin inline asm
	ld.global.nc.u64 %rd282, [%rd283];
	// end inline asm
	add.s64 	%rd285, %rd431, -20488;
	// begin inline asm
	ld.global.nc.u64 %rd284, [%rd285];
	// end inline asm
	mov.b64 	{%r48, %r49}, %rd284;
	mov.b32 	%f111, %r48;
	add.s64 	%rd287, %rd431, -20480;
	// begin inline asm
	ld.global.nc.u64 %rd286, [%rd287];
	// end inline asm
	setp.lt.f32 	%p17, %f279, %f107;
	mov.f32 	%f253, %f279;
	mov.u64 	%rd434, %rd465;
	@%p17 bra 	$L__BB8_129;
	setp.lt.f32 	%p18, %f107, %f279;
	mov.f32 	%f253, %f107;
	mov.u64 	%rd434, %rd270;
	@%p18 bra 	$L__BB8_129;
	setp.lt.s64 	%p19, %rd465, %rd270;
	selp.f32 	%f253, %f279, %f107, %p19;
	min.s64 	%rd434, %rd465, %rd270;
$L__BB8_129:
	setp.lt.f32 	%p20, %f253, %f108;
	mov.f32 	%f254, %f253;
	mov.u64 	%rd435, %rd434;
	@%p20 bra 	$L__BB8_132;
	setp.lt.f32 	%p21, %f108, %f253;
	mov.f32 	%f254, %f108;
	mov.u64 	%rd435, %rd274;
	@%p21 bra 	$L__BB8_132;
	setp.lt.s64 	%p22, %rd434, %rd274;
	selp.f32 	%f254, %f253, %f108, %p22;
	min.s64 	%rd435, %rd434, %rd274;
$L__BB8_132:
	setp.lt.f32 	%p23, %f254, %f109;
	mov.f32 	%f255, %f254;
	mov.u64 	%rd436, %rd435;
	@%p23 bra 	$L__BB8_135;
	setp.lt.f32 	%p24, %f109, %f254;
	mov.f32 	%f255, %f109;
	mov.u64 	%rd436, %rd278;
	@%p24 bra 	$L__BB8_135;
	setp.lt.s64 	%p25, %rd435, %rd278;
	selp.f32 	%f255, %f254, %f109, %p25;
	min.s64 	%rd436, %rd435, %rd278;
$L__BB8_135:
	setp.lt.f32 	%p26, %f255, %f110;
	mov.f32 	%f256, %f255;
	mov.u64 	%rd437, %rd436;
	@%p26 bra 	$L__BB8_138;
	setp.lt.f32 	%p27, %f110, %f255;
	mov.f32 	%f256, %f110;
	mov.u64 	%rd437, %rd282;
	@%p27 bra 	$L__BB8_138;
	setp.lt.s64 	%p28, %rd436, %rd282;
	selp.f32 	%f256, %f255, %f110, %p28;
	min.s64 	%rd437, %rd436, %rd282;
$L__BB8_138:
	setp.lt.f32 	%p29, %f256, %f111;
	mov.f32 	%f257, %f256;
	mov.u64 	%rd438, %rd437;
	@%p29 bra 	$L__BB8_141;
	setp.lt.f32 	%p30, %f111, %f256;
	mov.f32 	%f257, %f111;
	mov.u64 	%rd438, %rd286;
	@%p30 bra 	$L__BB8_141;
	setp.lt.s64 	%p31, %rd437, %rd286;
	selp.f32 	%f257, %f256, %f111, %p31;
	min.s64 	%rd438, %rd437, %rd286;
$L__BB8_141:
	add.s64 	%rd289, %rd431, -16392;
	// begin inline asm
	ld.global.nc.u64 %rd288, [%rd289];
	// end inline asm
	mov.b64 	{%r50, %r51}, %rd288;
	mov.b32 	%f122, %r50;
	add.s64 	%rd291, %rd431, -16384;
	// begin inline asm
	ld.global.nc.u64 %rd290, [%rd291];
	// end inline asm
	add.s64 	%rd293, %rd431, -12296;
	// begin inline asm
	ld.global.nc.u64 %rd292, [%rd293];
	// end inline asm
	mov.b64 	{%r52, %r53}, %rd292;
	mov.b32 	%f123, %r52;
	add.s64 	%rd295, %rd431, -12288;
	// begin inline asm
	ld.global.nc.u64 %rd294, [%rd295];
	// end inline asm
	add.s64 	%rd297, %rd431, -8200;
	// begin inline asm
	ld.global.nc.u64 %rd296, [%rd297];
	// end inline asm
	mov.b64 	{%r54, %r55}, %rd296;
	mov.b32 	%f124, %r54;
	add.s64 	%rd299, %rd431, -8192;
	// begin inline asm
	ld.global.nc.u64 %rd298, [%rd299];
	// end inline asm
	add.s64 	%rd301, %rd431, -4104;
	// begin inline asm
	ld.global.nc.u64 %rd300, [%rd301];
	// end inline asm
	mov.b64 	{%r56, %r57}, %rd300;
	mov.b32 	%f125, %r56;
	add.s64 	%rd303, %rd431, -4096;
	// begin inline asm
	ld.global.nc.u64 %rd302, [%rd303];
	// end inline asm
	add.s64 	%rd305, %rd431, -8;
	// begin inline asm
	ld.global.nc.u64 %rd304, [%rd305];
	// end inline asm
	mov.b64 	{%r58, %r59}, %rd304;
	mov.b32 	%f126, %r58;
	// begin inline asm
	ld.global.nc.u64 %rd306, [%rd431];
	// end inline asm
	setp.lt.f32 	%p32, %f257, %f122;
	mov.f32 	%f258, %f257;
	mov.u64 	%rd439, %rd438;
	@%p32 bra 	$L__BB8_144;
	setp.lt.f32 	%p33, %f122, %f257;
	mov.f32 	%f258, %f122;
	mov.u64 	%rd439, %rd290;
	@%p33 bra 	$L__BB8_144;
	setp.lt.s64 	%p34, %rd438, %rd290;
	selp.f32 	%f258, %f257, %f122, %p34;
	min.s64 	%rd439, %rd438, %rd290;
$L__BB8_144:
	setp.lt.f32 	%p35, %f258, %f123;
	mov.f32 	%f259, %f258;
	mov.u64 	%rd440, %rd439;
	@%p35 bra 	$L__BB8_147;
	setp.lt.f32 	%p36, %f123, %f258;
	mov.f32 	%f259, %f123;
	mov.u64 	%rd440, %rd294;
	@%p36 bra 	$L__BB8_147;
	setp.lt.s64 	%p37, %rd439, %rd294;
	selp.f32 	%f259, %f258, %f123, %p37;
	min.s64 	%rd440, %rd439, %rd294;
$L__BB8_147:
	setp.lt.f32 	%p38, %f259, %f124;
	mov.f32 	%f260, %f259;
	mov.u64 	%rd441, %rd440;
	@%p38 bra 	$L__BB8_150;
	setp.lt.f32 	%p39, %f124, %f259;
	mov.f32 	%f260, %f124;
	mov.u64 	%rd441, %rd298;
	@%p39 bra 	$L__BB8_150;
	setp.lt.s64 	%p40, %rd440, %rd298;
	selp.f32 	%f260, %f259, %f124, %p40;
	min.s64 	%rd441, %rd440, %rd298;
$L__BB8_150:
	setp.lt.f32 	%p41, %f260, %f125;
	mov.f32 	%f261, %f260;
	mov.u64 	%rd442, %rd441;
	@%p41 bra 	$L__BB8_153;
	setp.lt.f32 	%p42, %f125, %f260;
	mov.f32 	%f261, %f125;
	mov.u64 	%rd442, %rd302;
	@%p42 bra 	$L__BB8_153;
	setp.lt.s64 	%p43, %rd441, %rd302;
	selp.f32 	%f261, %f260, %f125, %p43;
	min.s64 	%rd442, %rd441, %rd302;
$L__BB8_153:
	setp.lt.f32 	%p44, %f261, %f126;
	mov.f32 	%f279, %f261;
	mov.u64 	%rd465, %rd442;
	@%p44 bra 	$L__BB8_156;
	setp.lt.f32 	%p45, %f126, %f261;
	mov.f32 	%f279, %f126;
	mov.u64 	%rd465, %rd306;
	@%p45 bra 	$L__BB8_156;
	setp.lt.s64 	%p46, %rd442, %rd306;
	selp.f32 	%f279, %f261, %f126, %p46;
	min.s64 	%rd465, %rd442, %rd306;
$L__BB8_156:
	add.s64 	%rd444, %rd444, 2560;
	add.s64 	%rd431, %rd431, 40960;
	add.s64 	%rd430, %rd430, -2;
	setp.ne.s64 	%p47, %rd430, 0;
	@%p47 bra 	$L__BB8_126;
$L__BB8_157:
	and.b64  	%rd308, %rd112, 1;
	setp.eq.b64 	%p48, %rd308, 1;
	@%p48 bra 	$L__BB8_174;
	shl.b64 	%rd329, %rd444, 4;
	mul.wide.u32 	%rd330, %r16, 16;
	add.s64 	%rd331, %rd236, %rd330;
	add.s64 	%rd310, %rd331, %rd329;
	// begin inline asm
	ld.global.nc.u64 %rd309, [%rd310];
	// end inline asm
	mov.b64 	{%r60, %r61}, %rd309;
	mov.b32 	%f139, %r60;
	add.s64 	%rd312, %rd310, 8;
	// begin inline asm
	ld.global.nc.u64 %rd311, [%rd312];
	// end inline asm
	add.s64 	%rd314, %rd310, 4096;
	// begin inline asm
	ld.global.nc.u64 %rd313, [%rd314];
	// end inline asm
	mov.b64 	{%r62, %r63}, %rd313;
	mov.b32 	%f140, %r62;
	add.s64 	%rd316, %rd310, 4104;
	// begin inline asm
	ld.global.nc.u64 %rd315, [%rd316];
	// end inline asm
	add.s64 	%rd318, %rd310, 8192;
	// begin inline asm
	ld.global.nc.u64 %rd317, [%rd318];
	// end inline asm
	mov.b64 	{%r64, %r65}, %rd317;
	mov.b32 	%f141, %r64;
	add.s64 	%rd320, %rd310, 8200;
	// begin inline asm
	ld.global.nc.u64 %rd319, [%rd320];
	// end inline asm
	add.s64 	%rd322, %rd310, 12288;
	// begin inline asm
	ld.global.nc.u64 %rd321, [%rd322];
	// end inline asm
	mov.b64 	{%r66, %r67}, %rd321;
	mov.b32 	%f142, %r66;
	add.s64 	%rd324, %rd310, 12296;
	// begin inline asm
	ld.global.nc.u64 %rd323, [%rd324];
	// end inline asm
	add.s64 	%rd326, %rd310, 16384;
	// begin inline asm
	ld.global.nc.u64 %rd325, [%rd326];
	// end inline asm
	mov.b64 	{%r68, %r69}, %rd325;
	mov.b32 	%f143, %r68;
	add.s64 	%rd328, %rd310, 16392;
	// begin inline asm
	ld.global.nc.u64 %rd327, [%rd328];
	// end inline asm
	setp.lt.f32 	%p49, %f279, %f139;
	mov.f32 	%f265, %f279;
	mov.u64 	%rd448, %rd465;
	@%p49 bra 	$L__BB8_161;
	setp.lt.f32 	%p50, %f139, %f279;
	mov.f32 	%f265, %f139;
	mov.u64 	%rd448, %rd311;
	@%p50 bra 	$L__BB8_161;
	setp.lt.s64 	%p51, %rd465, %rd311;
	selp.f32 	%f265, %f279, %f139, %p51;
	min.s64 	%rd448, %rd465, %rd311;
$L__BB8_161:
	setp.lt.f32 	%p52, %f265, %f140;
	mov.f32 	%f266, %f265;
	mov.u64 	%rd449, %rd448;
	@%p52 bra 	$L__BB8_164;
	setp.lt.f32 	%p53, %f140, %f265;
	mov.f32 	%f266, %f140;
	mov.u64 	%rd449, %rd315;
	@%p53 bra 	$L__BB8_164;
	setp.lt.s64 	%p54, %rd448, %rd315;
	selp.f32 	%f266, %f265, %f140, %p54;
	min.s64 	%rd449, %rd448, %rd315;
$L__BB8_164:
	setp.lt.f32 	%p55, %f266, %f141;
	mov.f32 	%f267, %f266;
	mov.u64 	%rd450, %rd449;
	@%p55 bra 	$L__BB8_167;
	setp.lt.f32 	%p56, %f141, %f266;
	mov.f32 	%f267, %f141;
	mov.u64 	%rd450, %rd319;
	@%p56 bra 	$L__BB8_167;
	setp.lt.s64 	%p57, %rd449, %rd319;
	selp.f32 	%f267, %f266, %f141, %p57;
	min.s64 	%rd450, %rd449, %rd319;
$L__BB8_167:
	setp.lt.f32 	%p58, %f267, %f142;
	mov.f32 	%f268, %f267;
	mov.u64 	%rd451, %rd450;
	@%p58 bra 	$L__BB8_170;
	setp.lt.f32 	%p59, %f142, %f267;
	mov.f32 	%f268, %f142;
	mov.u64 	%rd451, %rd323;
	@%p59 bra 	$L__BB8_170;
	setp.lt.s64 	%p60, %rd450, %rd323;
	selp.f32 	%f268, %f267, %f142, %p60;
	min.s64 	%rd451, %rd450, %rd323;
$L__BB8_170:
	setp.lt.f32 	%p61, %f268, %f143;
	mov.f32 	%f279, %f268;
	mov.u64 	%rd465, %rd451;
	@%p61 bra 	$L__BB8_173;
	setp.lt.f32 	%p62, %f143, %f268;
	mov.f32 	%f279, %f143;
	mov.u64 	%rd465, %rd327;
	@%p62 bra 	$L__BB8_173;
	setp.lt.s64 	%p63, %rd451, %rd327;
	selp.f32 	%f279, %f268, %f143, %p63;
	min.s64 	%rd465, %rd451, %rd327;
$L__BB8_173:
	add.s64 	%rd444, %rd444, 1280;
$L__BB8_174:
	cvt.s64.s32 	%rd332, %r29;
	setp.ge.s64 	%p64, %rd444, %rd332;
	@%p64 bra 	$L__BB8_197;
	cvt.u32.u64 	%r17, %rd444;
	sub.s32 	%r18, %r29, %r17;
	setp.ge.s32 	%p65, %r16, %r18;
	@%p65 bra 	$L__BB8_197;
	not.b32 	%r70, %r16;
	add.s32 	%r71, %r29, %r70;
	sub.s32 	%r19, %r71, %r17;
	and.b32  	%r72, %r19, 768;
	setp.eq.s32 	%p66, %r72, 768;
	mov.u32 	%r434, %r16;
	@%p66 bra 	$L__BB8_182;
	cvt.u64.u32 	%rd334, %r16;
	add.s64 	%rd335, %rd444, %rd334;
	shl.b64 	%rd336, %rd335, 4;
	add.s64 	%rd455, %rd236, %rd336;
	shr.u32 	%r73, %r19, 8;
	add.s32 	%r74, %r73, 1;
	and.b32  	%r75, %r74, 3;
	neg.s32 	%r432, %r75;
	mov.u32 	%r434, %r16;
$L__BB8_178:
	.pragma "nounroll";
	mov.u64 	%rd176, %rd465;
	mov.f32 	%f155, %f279;
	// begin inline asm
	ld.global.nc.u64 %rd337, [%rd455];
	// end inline asm
	mov.b64 	{%r76, %r77}, %rd337;
	mov.b32 	%f156, %r76;
	add.s64 	%rd340, %rd455, 8;
	// begin inline asm
	ld.global.nc.u64 %rd339, [%rd340];
	// end inline asm
	setp.lt.f32 	%p67, %f155, %f156;
	@%p67 bra 	$L__BB8_181;
	setp.lt.f32 	%p68, %f156, %f155;
	mov.f32 	%f279, %f156;
	mov.u64 	%rd465, %rd339;
	@%p68 bra 	$L__BB8_181;
	setp.lt.s64 	%p69, %rd176, %rd339;
	selp.f32 	%f279, %f155, %f156, %p69;
	min.s64 	%rd465, %rd176, %rd339;
$L__BB8_181:
	add.s32 	%r434, %r434, 256;
	add.s64 	%rd455, %rd455, 4096;
	add.s32 	%r432, %r432, 1;
	setp.ne.s32 	%p70, %r432, 0;
	@%p70 bra 	$L__BB8_178;
$L__BB8_182:
	setp.lt.u32 	%p71, %r19, 768;
	@%p71 bra 	$L__BB8_197;
	cvt.u64.u32 	%rd341, %r434;
	add.s64 	%rd342, %rd444, %rd341;
	shl.b64 	%rd343, %rd342, 4;
	add.s64 	%rd344, %rd343, %rd236;
	add.s64 	%rd460, %rd344, 12296;
$L__BB8_184:
	add.s64 	%rd346, %rd460, -12296;
	// begin inline asm
	ld.global.nc.u64 %rd345, [%rd346];
	// end inline asm
	mov.b64 	{%r78, %r79}, %rd345;
	mov.b32 	%f162, %r78;
	add.s64 	%rd348, %rd460, -12288;
	// begin inline asm
	ld.global.nc.u64 %rd347, [%rd348];
	// end inline asm
	setp.lt.f32 	%p72, %f279, %f162;
	mov.f32 	%f276, %f279;
	mov.u64 	%rd462, %rd465;
	@%p72 bra 	$L__BB8_187;
	setp.lt.f32 	%p73, %f162, %f279;
	mov.f32 	%f276, %f162;
	mov.u64 	%rd462, %rd347;
	@%p73 bra 	$L__BB8_187;
	setp.lt.s64 	%p74, %rd465, %rd347;
	selp.f32 	%f276, %f279, %f162, %p74;
	min.s64 	%rd462, %rd465, %rd347;
$L__BB8_187:
	add.s64 	%rd350, %rd460, -8200;
	// begin inline asm
	ld.global.nc.u64 %rd349, [%rd350];
	// end inline asm
	mov.b64 	{%r80, %r81}, %rd349;
	mov.b32 	%f165, %r80;
	add.s64 	%rd352, %rd460, -8192;
	// begin inline asm
	ld.global.nc.u64 %rd351, [%rd352];
	// end inline asm
	setp.lt.f32 	%p75, %f276, %f165;
	mov.f32 	%f277, %f276;
	mov.u64 	%rd463, %rd462;
	@%p75 bra 	$L__BB8_190;
	setp.lt.f32 	%p76, %f165, %f276;
	mov.f32 	%f277, %f165;
	mov.u64 	%rd463, %rd351;
	@%p76 bra 	$L__BB8_190;
	setp.lt.s64 	%p77, %rd462, %rd351;
	selp.f32 	%f277, %f276, %f165, %p77;
	min.s64 	%rd463, %rd462, %rd351;
$L__BB8_190:
	add.s64 	%rd354, %rd460, -4104;
	// begin inline asm
	ld.global.nc.u64 %rd353, [%rd354];
	// end inline asm
	mov.b64 	{%r82, %r83}, %rd353;
	mov.b32 	%f168, %r82;
	add.s64 	%rd356, %rd460, -4096;
	// begin inline asm
	ld.global.nc.u64 %rd355, [%rd356];
	// end inline asm
	setp.lt.f32 	%p78, %f277, %f168;
	mov.f32 	%f278, %f277;
	mov.u64 	%rd464, %rd463;
	@%p78 bra 	$L__BB8_193;
	setp.lt.f32 	%p79, %f168, %f277;
	mov.f32 	%f278, %f168;
	mov.u64 	%rd464, %rd355;
	@%p79 bra 	$L__BB8_193;
	setp.lt.s64 	%p80, %rd463, %rd355;
	selp.f32 	%f278, %f277, %f168, %p80;
	min.s64 	%rd464, %rd463, %rd355;
$L__BB8_193:
	add.s64 	%rd358, %rd460, -8;
	// begin inline asm
	ld.global.nc.u64 %rd357, [%rd358];
	// end inline asm
	mov.b64 	{%r84, %r85}, %rd357;
	mov.b32 	%f171, %r84;
	// begin inline asm
	ld.global.nc.u64 %rd359, [%rd460];
	// end inline asm
	setp.lt.f32 	%p81, %f278, %f171;
	mov.f32 	%f279, %f278;
	mov.u64 	%rd465, %rd464;
	@%p81 bra 	$L__BB8_196;
	setp.lt.f32 	%p82, %f171, %f278;
	mov.f32 	%f279, %f171;
	mov.u64 	%rd465, %rd359;
	@%p82 bra 	$L__BB8_196;
	setp.lt.s64 	%p83, %rd464, %rd359;
	selp.f32 	%f279, %f278, %f171, %p83;
	min.s64 	%rd465, %rd464, %rd359;
$L__BB8_196:
	add.s32 	%r434, %r434, 1024;
	add.s64 	%rd460, %rd460, 16384;
	setp.lt.s32 	%p84, %r434, %r18;
	@%p84 bra 	$L__BB8_184;
$L__BB8_197:
	// begin inline asm
	mov.u32 %r86, %laneid;
	// end inline asm
	mov.b32 	%r88, %f279;
	mov.b32 	%r104, 1;
	mov.b32 	%r105, 31;
	mov.b32 	%r106, -1;
	// begin inline asm
	shfl.sync.down.b32 %r87, %r88, %r104, %r105, %r106;
	// end inline asm
	mov.b32 	%f175, %r87;
	// begin inline asm
	shfl.sync.down.b32 %r92, %r93, %r104, %r105, %r106;
	// end inline asm
	mov.b64 	{%r98, %r103}, %rd465;
	// begin inline asm
	shfl.sync.down.b32 %r97, %r98, %r104, %r105, %r106;
	// end inline asm
	// begin inline asm
	shfl.sync.down.b32 %r102, %r103, %r104, %r105, %r106;
	// end inline asm
	mov.b64 	%rd200, {%r97, %r102};
	setp.gt.s32 	%p85, %r86, 30;
	setp.lt.f32 	%p86, %f279, %f175;
	or.pred  	%p87, %p85, %p86;
	mov.f32 	%f281, %f279;
	mov.u64 	%rd467, %rd465;
	@%p87 bra 	$L__BB8_200;
	setp.gt.f32 	%p88, %f279, %f175;
	mov.f32 	%f281, %f175;
	mov.u64 	%rd467, %rd200;
	@%p88 bra 	$L__BB8_200;
	setp.lt.s64 	%p89, %rd465, %rd200;
	selp.f32 	%f281, %f279, %f175, %p89;
	min.s64 	%rd467, %rd465, %rd200;
$L__BB8_200:
	mov.b32 	%r108, %f281;
	mov.b32 	%r124, 2;
	mov.b32 	%r125, 31;
	mov.b32 	%r126, -1;
	// begin inline asm
	shfl.sync.down.b32 %r107, %r108, %r124, %r125, %r126;
	// end inline asm
	mov.b32 	%f178, %r107;
	// begin inline asm
	shfl.sync.down.b32 %r112, %r113, %r124, %r125, %r126;
	// end inline asm
	mov.b64 	{%r118, %r123}, %rd467;
	// begin inline asm
	shfl.sync.down.b32 %r117, %r118, %r124, %r125, %r126;
	// end inline asm
	// begin inline asm
	shfl.sync.down.b32 %r122, %r123, %r124, %r125, %r126;
	// end inline asm
	mov.b64 	%rd203, {%r117, %r122};
	setp.gt.s32 	%p90, %r86, 29;
	setp.lt.f32 	%p91, %f281, %f178;
	or.pred  	%p92, %p90, %p91;
	mov.f32 	%f282, %f281;
	mov.u64 	%rd468, %rd467;
	@%p92 bra 	$L__BB8_203;
	setp.gt.f32 	%p93, %f281, %f178;
	mov.f32 	%f282, %f178;
	mov.u64 	%rd468, %rd203;
	@%p93 bra 	$L__BB8_203;
	setp.lt.s64 	%p94, %rd467, %rd203;
	selp.f32 	%f282, %f281, %f178, %p94;
	min.s64 	%rd468, %rd467, %rd203;
$L__BB8_203:
	mov.b32 	%r128, %f282;
	mov.b32 	%r144, 4;
	mov.b32 	%r145, 31;
	mov.b32 	%r146, -1;
	// begin inline asm
	shfl.sync.down.b32 %r127, %r128, %r144, %r145, %r146;
	// end inline asm
	mov.b32 	%f181, %r127;
	// begin inline asm
	shfl.sync.down.b32 %r132, %r133, %r144, %r145, %r146;
	// end inline asm
	mov.b64 	{%r138, %r143}, %rd468;
	// begin inline asm
	shfl.sync.down.b32 %r137, %r138, %r144, %r145, %r146;
	// end inline asm
	// begin inline asm
	shfl.sync.down.b32 %r142, %r143, %r144, %r145, %r146;
	// end inline asm
	mov.b64 	%rd206, {%r137, %r142};
	setp.gt.s32 	%p95, %r86, 27;
	setp.lt.f32 	%p96, %f282, %f181;
	or.pred  	%p97, %p95, %p96;
	mov.f32 	%f283, %f282;
	mov.u64 	%rd469, %rd468;
	@%p97 bra 	$L__BB8_206;
	setp.gt.f32 	%p98, %f282, %f181;
	mov.f32 	%f283, %f181;
	mov.u64 	%rd469, %rd206;
	@%p98 bra 	$L__BB8_206;
	setp.lt.s64 	%p99, %rd468, %rd206;
	selp.f32 	%f283, %f282, %f181, %p99;
	min.s64 	%rd469, %rd468, %rd206;
$L__BB8_206:
	mov.b32 	%r148, %f283;
	mov.b32 	%r164, 8;
	mov.b32 	%r165, 31;
	mov.b32 	%r166, -1;
	// begin inline asm
	shfl.sync.down.b32 %r147, %r148, %r164, %r165, %r166;
	// end inline asm
	mov.b32 	%f184, %r147;
	// begin inline asm
	shfl.sync.down.b32 %r152, %r153, %r164, %r165, %r166;
	// end inline asm
	mov.b64 	{%r158, %r163}, %rd469;
	// begin inline asm
	shfl.sync.down.b32 %r157, %r158, %r164, %r165, %r166;
	// end inline asm
	// begin inline asm
	shfl.sync.down.b32 %r162, %r163, %r164, %r165, %r166;
	// end inline asm
	mov.b64 	%rd209, {%r157, %r162};
	setp.gt.s32 	%p100, %r86, 23;
	setp.lt.f32 	%p101, %f283, %f184;
	or.pred  	%p102, %p100, %p101;
	mov.f32 	%f284, %f283;
	mov.u64 	%rd470, %rd469;
	@%p102 bra 	$L__BB8_209;
	setp.gt.f32 	%p103, %f283, %f184;
	mov.f32 	%f284, %f184;
	mov.u64 	%rd470, %rd209;
	@%p103 bra 	$L__BB8_209;
	setp.lt.s64 	%p104, %rd469, %rd209;
	selp.f32 	%f284, %f283, %f184, %p104;
	min.s64 	%rd470, %rd469, %rd209;
$L__BB8_209:
	mov.b32 	%r168, %f284;
	mov.b32 	%r184, 16;
	mov.b32 	%r185, 31;
	mov.b32 	%r186, -1;
	// begin inline asm
	shfl.sync.down.b32 %r167, %r168, %r184, %r185, %r186;
	// end inline asm
	mov.b32 	%f187, %r167;
	// begin inline asm
	shfl.sync.down.b32 %r172, %r173, %r184, %r185, %r186;
	// end inline asm
	mov.b64 	{%r178, %r183}, %rd470;
	// begin inline asm
	shfl.sync.down.b32 %r177, %r178, %r184, %r185, %r186;
	// end inline asm
	// begin inline asm
	shfl.sync.down.b32 %r182, %r183, %r184, %r185, %r186;
	// end inline asm
	mov.b64 	%rd212, {%r177, %r182};
	setp.gt.s32 	%p105, %r86, 15;
	setp.lt.f32 	%p106, %f284, %f187;
	or.pred  	%p107, %p105, %p106;
	mov.f32 	%f292, %f284;
	mov.u64 	%rd478, %rd470;
	@%p107 bra 	$L__BB8_212;
	setp.gt.f32 	%p108, %f284, %f187;
	mov.f32 	%f292, %f187;
	mov.u64 	%rd478, %rd212;
	@%p108 bra 	$L__BB8_212;
	setp.lt.s64 	%p109, %rd470, %rd212;
	selp.f32 	%f292, %f284, %f187, %p109;
	min.s64 	%rd478, %rd470, %rd212;
$L__BB8_212:
	setp.ne.s32 	%p110, %r86, 0;
	@%p110 bra 	$L__BB8_214;
	shr.u32 	%r187, %r16, 1;
	and.b32  	%r188, %r187, 496;
	mov.u32 	%r189, _ZN6thrust24THRUST_300001_SM_1000_NS8cuda_cub4core6detail5shmemE;
	add.s32 	%r190, %r189, %r188;
	st.shared.f32 	[%r190+8], %f292;
	st.shared.u64 	[%r190+16], %rd478;
$L__BB8_214:
	bar.sync 	0;
	setp.ne.s32 	%p111, %r16, 0;
	@%p111 bra 	$L__BB8_236;
	ld.shared.f32 	%f190, [_ZN6thrust24THRUST_300001_SM_1000_NS8cuda_cub4core6detail5shmemE+24];
	ld.shared.u64 	%rd215, [_ZN6thrust24THRUST_300001_SM_1000_NS8cuda_cub4core6detail5shmemE+32];
	setp.lt.f32 	%p112, %f292, %f190;
	mov.f32 	%f286, %f292;
	mov.u64 	%rd472, %rd478;
	@%p112 bra 	$L__BB8_218;
	setp.lt.f32 	%p113, %f190, %f292;
	mov.f32 	%f286, %f190;
	mov.u64 	%rd472, %rd215;
	@%p113 bra 	$L__BB8_218;
	setp.lt.s64 	%p114, %rd478, %rd215;
	selp.f32 	%f286, %f292, %f190, %p114;
	min.s64 	%rd472, %rd478, %rd215;
$L__BB8_218:
	ld.shared.f32 	%f193, [_ZN6thrust24THRUST_300001_SM_1000_NS8cuda_cub4core6detail5shmemE+40];
	ld.shared.u64 	%rd218, [_ZN6thrust24THRUST_300001_SM_1000_NS8cuda_cub4core6detail5shmemE+48];
	setp.lt.f32 	%p115, %f286, %f193;
	mov.f32 	%f287, %f286;
	mov.u64 	%rd473, %rd472;
	@%p115 bra 	$L__BB8_221;
	setp.lt.f32 	%p116, %f193, %f286;
	mov.f32 	%f287, %f193;
	mov.u64 	%rd473, %rd218;
	@%p116 bra 	$L__BB8_221;
	setp.lt.s64 	%p117, %rd472, %rd218;
	selp.f32 	%f287, %f286, %f193, %p117;
	min.s64 	%rd473, %rd472, %rd218;
$L__BB8_221:
	ld.shared.f32 	%f196, [_ZN6thrust24THRUST_300001_SM_1000_NS8cuda_cub4core6detail5shmemE+56];
	ld.shared.u64 	%rd221, [_ZN6thrust24THRUST_300001_SM_1000_NS8cuda_cub4core6detail5shmemE+64];
	setp.lt.f32 	%p118, %f287, %f196;
	mov.f32 	%f288, %f287;
	mov.u64 	%rd474, %rd473;
	@%p118 bra 	$L__BB8_224;
	setp.lt.f32 	%p119, %f196, %f287;
	mov.f32 	%f288, %f196;
	mov.u64 	%rd474, %rd221;
	@%p119 bra 	$L__BB8_224;
	setp.lt.s64 	%p120, %rd473, %rd221;
	selp.f32 	%f288, %f287, %f196, %p120;
	min.s64 	%rd474, %rd473, %rd221;
$L__BB8_224:
	ld.shared.f32 	%f199, [_ZN6thrust24THRUST_300001_SM_1000_NS8cuda_cub4core6detail5shmemE+72];
	ld.shared.u64 	%rd224, [_ZN6thrust24THRUST_300001_SM_1000_NS8cuda_cub4core6detail5shmemE+80];
	setp.lt.f32 	%p121, %f288, %f199;
	mov.f32 	%f289, %f288;
	mov.u64 	%rd475, %rd474;
	@%p121 bra 	$L__BB8_227;
	setp.lt.f32 	%p122, %f199, %f288;
	mov.f32 	%f289, %f199;
	mov.u64 	%rd475, %rd224;
	@%p122 bra 	$L__BB8_227;
	setp.lt.s64 	%p123, %rd474, %rd224;
	selp.f32 	%f289, %f288, %f199, %p123;
	min.s64 	%rd475, %rd474, %rd224;
$L__BB8_227:
	ld.shared.f32 	%f202, [_ZN6thrust24THRUST_300001_SM_1000_NS8cuda_cub4core6detail5shmemE+88];
	ld.shared.u64 	%rd227, [_ZN6thrust24THRUST_300001_SM_1000_NS8cuda_cub4core6detail5shmemE+96];
	setp.lt.f32 	%p124, %f289, %f202;
	mov.f32 	%f290, %f289;
	mov.u64 	%rd476, %rd475;
	@%p124 bra 	$L__BB8_230;
	setp.lt.f32 	%p125, %f202, %f289;
	mov.f32 	%f290, %f202;
	mov.u64 	%rd476, %rd227;
	@%p125 bra 	$L__BB8_230;
	setp.lt.s64 	%p126, %rd475, %rd227;
	selp.f32 	%f290, %f289, %f202, %p126;
	min.s64 	%rd476, %rd475, %rd227;
$L__BB8_230:
	ld.shared.f32 	%f205, [_ZN6thrust24THRUST_300001_SM_1000_NS8cuda_cub4core6detail5shmemE+104];
	ld.shared.u64 	%rd230, [_ZN6thrust24THRUST_300001_SM_1000_NS8cuda_cub4core6detail5shmemE+112];
	setp.lt.f32 	%p127, %f290, %f205;
	mov.f32 	%f291, %f290;
	mov.u64 	%rd477, %rd476;
	@%p127 bra 	$L__BB8_233;
	setp.lt.f32 	%p128, %f205, %f290;
	mov.f32 	%f291, %f205;
	mov.u64 	%rd477, %rd230;
	@%p128 bra 	$L__BB8_233;
	setp.lt.s64 	%p129, %rd476, %rd230;
	selp.f32 	%f291, %f290, %f205, %p129;
	min.s64 	%rd477, %rd476, %rd230;
$L__BB8_233:
	ld.shared.f32 	%f208, [_ZN6thrust24THRUST_300001_SM_1000_NS8cuda_cub4core6detail5shmemE+120];
	ld.shared.u64 	%rd233, [_ZN6thrust24THRUST_300001_SM_1000_NS8cuda_cub4core6detail5shmemE+128];
	setp.lt.f32 	%p130, %f291, %f208;
	mov.f32 	%f292, %f291;
	mov.u64 	%rd478, %rd477;
	@%p130 bra 	$L__BB8_236;
	setp.lt.f32 	%p131, %f208, %f291;
	mov.f32 	%f292, %f208;
	mov.u64 	%rd478, %rd233;
	@%p131 bra 	$L__BB8_236;
	setp.lt.s64 	%p132, %rd477, %rd233;
	selp.f32 	%f292, %f291, %f208, %p132;
	min.s64 	%rd478, %rd477, %rd233;
$L__BB8_236:
	mov.u32 	%r426, %tid.x;
	setp.ne.s32 	%p259, %r426, 0;
	@%p259 bra 	$L__BB8_238;
	ld.param.u64 	%rd391, [_ZN6thrust24THRUST_300001_SM_1000_NS8cuda_cub4core6detail13_kernel_agentINS1_8__reduce11ReduceAgentIPN4cuda3std3__45tupleIJflEEESC_SB_lNS1_9__extrema9arg_min_fIflNS9_4lessIfEEEEEEJSC_SC_iSH_EEEvDpT0__param_1];
	cvta.to.global.u64 	%rd390, %rd391;
	st.global.f32 	[%rd390], %f292;
	st.global.u64 	[%rd390+8], %rd478;
$L__BB8_238:
	ret;

}
	// .globl	_ZN3cub18CUB_300001_SM_10006detail11EmptyKernelIvEEvv
.visible .entry _ZN3cub18CUB_300001_SM_10006detail11EmptyKernelIvEEvv()
{


	ret;

}
	// .globl	_ZN3cub18CUB_300001_SM_10006detail8for_each13static_kernelINS2_12policy_hub_t12policy_500_tEmN6thrust24THRUST_300001_SM_1000_NS8cuda_cub20__uninitialized_fill7functorINS7_10device_ptrIiEEiEEEEvT0_T1_
.visible .entry _ZN3cub18CUB_300001_SM_10006detail8for_each13static_kernelINS2_12policy_hub_t12policy_500_tEmN6thrust24THRUST_300001_SM_1000_NS8cuda_cub20__uninitialized_fill7functorINS7_10device_ptrIiEEiEEEEvT0_T1_(
	.param .u64 _ZN3cub18CUB_300001_SM_10006detail8for_each13static_kernelINS2_12policy_hub_t12policy_500_tEmN6thrust24THRUST_300001_SM_1000_NS8cuda_cub20__uninitialized_fill7functorINS7_10device_ptrIiEEiEEEEvT0_T1__param_0,
	.param .align 8 .b8 _ZN3cub18CUB_300001_SM_10006detail8for_each13static_kernelINS2_12policy_hub_t12policy_500_tEmN6thrust24THRUST_300001_SM_1000_NS8cuda_cub20__uninitialized_fill7functorINS7_10device_ptrIiEEiEEEEvT0_T1__param_1[16]
)
.maxntid 256
{
	.reg .pred 	%p<4>;
	.reg .b16 	%rs<5>;
	.reg .b32 	%r<12>;
	.reg .b64 	%rd<16>;

	ld.param.u32 	%r3, [_ZN3cub18CUB_300001_SM_10006detail8for_each13static_kernelINS2_12policy_hub_t12policy_500_tEmN6thrust24THRUST_300001_SM_1000_NS8cuda_cub20__uninitialized_fill7functorINS7_10device_ptrIiEEiEEEEvT0_T1__param_1+8];
	ld.param.u64 	%rd4, [_ZN3cub18CUB_300001_SM_10006detail8for_each13static_kernelINS2_12policy_hub_t12policy_500_tEmN6thrust24THRUST_300001_SM_1000_NS8cuda_cub20__uninitialized_fill7functorINS7_10device_ptrIiEEiEEEEvT0_T1__param_1];
	ld.param.u64 	%rd5, [_ZN3cub18CUB_300001_SM_10006detail8for_each13static_kernelINS2_12policy_hub_t12policy_500_tEmN6thrust24THRUST_300001_SM_1000_NS8cuda_cub20__uninitialized_fill7functorINS7_10device_ptrIiEEiEEEEvT0_T1__param_0];
	mov.u32 	%r9, %ctaid.x;
	mul.wide.u32 	%rd1, %r9, 512;
	sub.s64 	%rd2, %rd5, %rd1;
	setp.lt.u64 	%p1, %rd2, 512;
	@%p1 bra 	$L__BB10_2;
	mov.u32 	%r11, %tid.x;
	cvta.to.global.u64 	%rd11, %rd4;
	cvt.u64.u32 	%rd12, %r11;
	add.s64 	%rd13, %rd1, %rd12;
	shl.b64 	%rd14, %rd13, 2;
	add.s64 	%rd15, %rd11, %rd14;
	st.global.u32 	[%rd15], %r3;
	st.global.u32 	[%rd15+1024], %r3;
	bra.uni 	$L__BB10_6;
$L__BB10_2:
	cvta.to.global.u64 	%rd6, %rd4;
	mov.u32 	%r2, %tid.x;
	cvt.u64.u32 	%rd7, %r2;
	setp.le.u64 	%p2, %rd2, %rd7;
	add.s64 	%rd8, %rd1, %rd7;
	shl.b64 	%rd9, %rd8, 2;
	add.s64 	%rd3, %rd6, %rd9;
	@%p2 bra 	$L__BB10_4;
	st.global.u32 	[%rd3], %r3;
$L__BB10_4:
	add.s32 	%r10, %r2, 256;
	cvt.u64.u32 	%rd10, %r10;
	setp.le.u64 	%p3, %rd2, %rd10;
	@%p3 bra 	$L__BB10_6;
	st.global.u32 	[%rd3+1024], %r3;
$L__BB10_6:
	ret;

}


// ===== COMPILED SASS (sm_100) =====

	.target	sm_100

	.elftype	@"ET_EXEC"


//--------------------- .note.nv.tkinfo           --------------------------
	.section	.note.nv.tkinfo,"",@"SHT_NOTE"
	.sectionflags	@"SHF_NOTE_NV_TKINFO"
	.tkinfo
        /*0018*/ 	.word	0x00000002
        /*0030*/ 	.string	""
        /*0030*/ 	.string	"ptxas"
        /*0030*/ 	.string	"Cuda compilation tools, release 13.0, V13.0.88"
        /*0030*/ 	.string	"Build cuda_13.0.r13.0/compiler.36424714_0"
        /*0030*/ 	.string	"-arch sm_100 -m 64 "



//--------------------- .note.nv.cuinfo           --------------------------
	.section	.note.nv.cuinfo,"",@"SHT_NOTE"
	.sectionflags	@"SHF_NOTE_NV_CUINFO"
        /*0018*/ 	.short	0x0002
        /*001a*/ 	.short	0x0064
        /*001c*/ 	.short	0x0082
	.zero		2


//--------------------- .nv.info                  --------------------------
	.section	.nv.info,"",@"SHT_CUDA_INFO"
	.align	4


	//----- nvinfo : EIATTR_REGCOUNT
	.align		4
        /*0000*/ 	.byte	0x04, 0x2f
        /*0002*/ 	.short	(.L_46 - .L_45)
	.align		4
.L_45:
        /*0004*/ 	.word	index@(_Z12weightUpdatePiS_PfPbS_ii)
        /*0008*/ 	.word	0x0000000f


	//----- nvinfo : EIATTR_FRAME_SIZE
	.align		4
.L_46:
        /*000c*/ 	.byte	0x04, 0x11
        /*000e*/ 	.short	(.L_48 - .L_47)
	.align		4
.L_47:
        /*0010*/ 	.word	index@($__internal_0_$__cuda_sm20_sqrt_rn_f32_slowpath)
        /*0014*/ 	.word	0x00000000


	//----- nvinfo : EIATTR_FRAME_SIZE
	.align		4
.L_48:
        /*0018*/ 	.byte	0x04, 0x11
        /*001a*/ 	.short	(.L_50 - .L_49)
	.align		4
.L_49:
        /*001c*/ 	.word	index@(_Z12weightUpdatePiS_PfPbS_ii)
        /*0020*/ 	.word	0x00000000


	//----- nvinfo : EIATTR_REGCOUNT
	.align		4
.L_50:
        /*0024*/ 	.byte	0x04, 0x2f
        /*0026*/ 	.short	(.L_52 - .L_51)
	.align		4
.L_51:
        /*0028*/ 	.word	index@(_ZN6thrust24THRUST_300001_SM_1000_NS8cuda_cub4core6detail13_kernel_agentINS1_8__reduce11ReduceAgentINS0_12zip_iteratorIN4cuda3std3__45tupleIJNS0_10device_ptrIfEENS0_17counting_iteratorIlNS0_11use_defaultESF_SF_EEEEEEEPNSB_IJflEEESJ_iNS1_9__extrema9arg_min_fIflNSA_4lessIfEEEEEEJSI_SK_iSP_EEEvDpT0_)
        /*002c*/ 	.word	0x0000001e


	//----- nvinfo : EIATTR_FRAME_SIZE
	.align		4
.L_52:
        /*0030*/ 	.byte	0x04, 0x11
        /*0032*/ 	.short	(.L_54 - .L_53)
	.align		4
.L_53:
        /*0034*/ 	.word	index@(_ZN6thrust24THRUST_300001_SM_1000_NS8cuda_cub4core6detail13_kernel_agentINS1_8__reduce11ReduceAgentINS0_12zip_iteratorIN4cuda3std3__45tupleIJNS0_10device_ptrIfEENS0_17counting_iteratorIlNS0_11use_defaultESF_SF_EEEEEEEPNSB_IJflEEESJ_iNS1_9__extrema9arg_min_fIflNSA_4lessIfEEEEEEJSI_SK_iSP_EEEvDpT0_)
        /*0038*/ 	.word	0x00000000


	//----- nvinfo : EIATTR_REGCOUNT
	.align		4
.L_54:
        /*003c*/ 	.byte	0x04, 0x2f
        /*003e*/ 	.short	(.L_56 - .L_55)
	.align		4
.L_55:
        /*0040*/ 	.word	index@(_ZN6thrust24THRUST_300001_SM_1000_NS8cuda_cub4core6detail13_kernel_agentINS1_8__reduce11ReduceAgentINS0_12zip_iteratorIN4cuda3std3__45tupleIJNS0_10device_ptrIfEENS0_17counting_iteratorIlNS0_11use_defaultESF_SF_EEEEEEEPNSB_IJflEEESJ_iNS1_9__extrema9arg_min_fIflNSA_4lessIfEEEEEEJSI_SK_iN3cub18CUB_300001_SM_100013GridEvenShareIiEENSS_9GridQueueIjEESP_EEEvDpT0_)
        /*0044*/ 	.word	0x0000001d


	//----- nvinfo : EIATTR_FRAME_SIZE
	.align		4
.L_56:
        /*0048*/ 	.byte	0x04, 0x11
        /*004a*/ 	.short	(.L_58 - .L_57)
	.align		4
.L_57:
        /*004c*/ 	.word	index@(_ZN6thrust24THRUST_300001_SM_1000_NS8cuda_cub4core6detail13_kernel_agentINS1_8__reduce11ReduceAgentINS0_12zip_iteratorIN4cuda3std3__45tupleIJNS0_10device_ptrIfEENS0_17counting_iteratorIlNS0_11use_defaultESF_SF_EEEEEEEPNSB_IJflEEESJ_iNS1_9__extrema9arg_min_fIflNSA_4lessIfEEEEEEJSI_SK_iN3cub18CUB_300001_SM_100013GridEvenShareIiEENSS_9GridQueueIjEESP_EEEvDpT0_)
        /*0050*/ 	.word	0x00000000


	//----- nvinfo : EIATTR_REGCOUNT
	.align		4
.L_58:
        /*0054*/ 	.byte	0x04, 0x2f
        /*0056*/ 	.short	(.L_60 - .L_59)
	.align		4
.L_59:
        /*0058*/ 	.word	index@(_ZN6thrust24THRUST_300001_SM_1000_NS8cuda_cub4core6detail13_kernel_agentINS1_8__reduce10DrainAgentIiEEJN3cub18CUB_300001_SM_10009GridQueueIjEEiEEEvDpT0_)
        /*005c*/ 	.word	0x00000008


	//----- nvinfo : EIATTR_FRAME_SIZE
	.align		4
.L_60:
        /*0060*/ 	.byte	0x04, 0x11
        /*0062*/ 	.short	(.L_62 - .L_61)
	.align		4
.L_61:
        /*0064*/ 	.word	index@(_ZN6thrust24THRUST_300001_SM_1000_NS8cuda_cub4core6detail13_kernel_agentINS1_8__reduce10DrainAgentIiEEJN3cub18CUB_300001_SM_10009GridQueueIjEEiEEEvDpT0_)
        /*0068*/ 	.word	0x00000000


	//----- nvinfo : EIATTR_REGCOUNT
	.align		4
.L_62:
        /*006c*/ 	.byte	0x04, 0x2f
        /*006e*/ 	.short	(.L_64 - .L_63)
	.align		4
.L_63:
        /*0070*/ 	.word	index@(_ZN6thrust24THRUST_300001_SM_1000_NS8cuda_cub4core6detail13_kernel_agentINS1_8__reduce11ReduceAgentIPN4cuda3std3__45tupleIJflEEESC_SB_iNS1_9__extrema9arg_min_fIflNS9_4lessIfEEEEEEJSC_SC_iSH_EEEvDpT0_)
        /*0074*/ 	.word	0x0000001e


	//----- nvinfo : EIATTR_FRAME_SIZE
	.align		4
.L_64:
        /*0078*/ 	.byte	0x04, 0x11
        /*007a*/ 	.short	(.L_66 - .L_65)
	.align		4
.L_65:
        /*007c*/ 	.word	index@(_ZN6thrust24THRUST_300001_SM_1000_NS8cuda_cub4core6detail13_kernel_agentINS1_8__reduce11ReduceAgentIPN4cuda3std3__45tupleIJflEEESC_SB_iNS1_9__extrema9arg_min_fIflNS9_4lessIfEEEEEEJSC_SC_iSH_EEEvDpT0_)
        /*0080*/ 	.word	0x00000000


	//----- nvinfo : EIATTR_REGCOUNT
	.align		4
.L_66:
        /*0084*/ 	.byte	0x04, 0x2f
        /*0086*/ 	.short	(.L_68 - .L_67)
	.align		4
.L_67:
        /*0088*/ 	.word	index@(_ZN6thrust24THRUST_300001_SM_1000_NS8cuda_cub4core6detail13_kernel_agentINS1_8__reduce11ReduceAgentINS0_12zip_iteratorIN4cuda3std3__45tupleIJNS0_10device_ptrIfEENS0_17counting_iteratorIlNS0_11use_defaultESF_SF_EEEEEEEPNSB_IJflEEESJ_lNS1_9__extrema9arg_min_fIflNSA_4lessIfEEEEEEJSI_SK_lSP_EEEvDpT0_)
        /*008c*/ 	.word	0x0000001c


	//----- nvinfo : EIATTR_FRAME_SIZE
	.align		4
.L_68:
        /*0090*/ 	.byte	0x04, 0x11
        /*0092*/ 	.short	(.L_70 - .L_69)
	.align		4
.L_69:
        /*0094*/ 	.word	index@(_ZN6thrust24THRUST_300001_SM_1000_NS8cuda_cub4core6detail13_kernel_agentINS1_8__reduce11ReduceAgentINS0_12zip_iteratorIN4cuda3std3__45tupleIJNS0_10device_ptrIfEENS0_17counting_iteratorIlNS0_11use_defaultESF_SF_EEEEEEEPNSB_IJflEEESJ_lNS1_9__extrema9arg_min_fIflNSA_4lessIfEEEEEEJSI_SK_lSP_EEEvDpT0_)
        /*0098*/ 	.word	0x00000000


	//----- nvinfo : EIATTR_REGCOUNT
	.align		4
.L_70:
        /*009c*/ 	.byte	0x04, 0x2f
        /*009e*/ 	.short	(.L_72 - .L_71)
	.align		4
.L_71:
        /*00a0*/ 	.word	index@(_ZN6thrust24THRUST_300001_SM_1000_NS8cuda_cub4core6detail13_kernel_agentINS1_8__reduce11ReduceAgentINS0_12zip_iteratorIN4cuda3std3__45tupleIJNS0_10device_ptrIfEENS0_17counting_iteratorIlNS0_11use_defaultESF_SF_EEEEEEEPNSB_IJflEEESJ_lNS1_9__extrema9arg_min_fIflNSA_4lessIfEEEEEEJSI_SK_lN3cub18CUB_300001_SM_100013GridEvenShareIlEENSS_9GridQueueIyEESP_EEEvDpT0_)
        /*00a4*/ 	.word	0x0000001e


	//----- nvinfo : EIATTR_FRAME_SIZE
	.align		4
.L_72:
        /*00a8*/ 	.byte	0x04, 0x11
        /*00aa*/ 	.short	(.L_74 - .L_73)
	.align		4
.L_73:
        /*00ac*/ 	.word	index@(_ZN6thrust24THRUST_300001_SM_1000_NS8cuda_cub4core6detail13_kernel_agentINS1_8__reduce11ReduceAgentINS0_12zip_iteratorIN4cuda3std3__45tupleIJNS0_10device_ptrIfEENS0_17counting_iteratorIlNS0_11use_defaultESF_SF_EEEEEEEPNSB_IJflEEESJ_lNS1_9__extrema9arg_min_fIflNSA_4lessIfEEEEEEJSI_SK_lN3cub18CUB_300001_SM_100013GridEvenShareIlEENSS_9GridQueueIyEESP_EEEvDpT0_)
        /*00b0*/ 	.word	0x00000000


	//----- nvinfo : EIATTR_REGCOUNT
	.align		4
.L_74:
        /*00b4*/ 	.byte	0x04, 0x2f
        /*00b6*/ 	.short	(.L_76 - .L_75)
	.align		4
.L_75:
        /*00b8*/ 	.word	index@(_ZN6thrust24THRUST_300001_SM_1000_NS8cuda_cub4core6detail13_kernel_agentINS1_8__reduce10DrainAgentIlEEJN3cub18CUB_300001_SM_10009GridQueueIyEElEEEvDpT0_)
        /*00bc*/ 	.word	0x00000008


	//----- nvinfo : EIATTR_FRAME_SIZE
	.align		4
.L_76:
        /*00c0*/ 	.byte	0x04, 0x11
        /*00c2*/ 	.short	(.L_78 - .L_77)
	.align		4
.L_77:
        /*00c4*/ 	.word	index@(_ZN6thrust24THRUST_300001_SM_1000_NS8cuda_cub4core6detail13_kernel_agentINS1_8__reduce10DrainAgentIlEEJN3cub18CUB_300001_SM_10009GridQueueIyEElEEEvDpT0_)
        /*00c8*/ 	.word	0x00000000


	//----- nvinfo : EIATTR_REGCOUNT
	.align		4
.L_78:
        /*00cc*/ 	.byte	0x04, 0x2f
        /*00ce*/ 	.short	(.L_80 - .L_79)
	.align		4
.L_79:
        /*00d0*/ 	.word	index@(_ZN6thrust24THRUST_300001_SM_1000_NS8cuda_cub4core6detail13_kernel_agentINS1_8__reduce11ReduceAgentIPN4cuda3std3__45tupleIJflEEESC_SB_lNS1_9__extrema9arg_min_fIflNS9_4lessIfEEEEEEJSC_SC_iSH_EEEvDpT0_)
        /*00d4*/ 	.word	0x00000020


	//----- nvinfo : EIATTR_FRAME_SIZE
	.align		4
.L_80:
        /*00d8*/ 	.byte	0x04, 0x11
        /*00da*/ 	.short	(.L_82 - .L_81)
	.align		4
.L_81:
        /*00dc*/ 	.word	index@(_ZN6thrust24THRUST_300001_SM_1000_NS8cuda_cub4core6detail13_kernel_agentINS1_8__reduce11ReduceAgentIPN4cuda3std3__45tupleIJflEEESC_SB_lNS1_9__extrema9arg_min_fIflNS9_4lessIfEEEEEEJSC_SC_iSH_EEEvDpT0_)
        /*00e0*/ 	.word	0x00000000


	//----- nvinfo : EIATTR_REGCOUNT
	.align		4
.L_82:
        /*00e4*/ 	.byte	0x04, 0x2f
        /*00e6*/ 	.short	(.L_84 - .L_83)
	.align		4
.L_83:
        /*00e8*/ 	.word	index@(_ZN3cub18CUB_300001_SM_10006detail11EmptyKernelIvEEvv)
        /*00ec*/ 	.word	0x00000004


	//----- nvinfo : EIATTR_FRAME_SIZE
	.align		4
.L_84:
        /*00f0*/ 	.byte	0x04, 0x11
        /*00f2*/ 	.short	(.L_86 - .L_85)
	.align		4
.L_85:
        /*00f4*/ 	.word	index@(_ZN3cub18CUB_300001_SM_10006detail11EmptyKernelIvEEvv)
        /*00f8*/ 	.word	0x00000000


	//----- nvinfo : EIATTR_REGCOUNT
	.align		4
.L_86:
        /*00fc*/ 	.byte	0x04, 0x2f
        /*00fe*/ 	.short	(.L_88 - .L_87)
	.align		4
.L_87:
        /*0100*/ 	.word	index@(_ZN3cub18CUB_300001_SM_10006detail8for_each13static_kernelINS2_12policy_hub_t12policy_500_tEmN6thrust24THRUST_300001_SM_1000_NS8cuda_cub20__uninitialized_fill7functorINS7_10device_ptrIiEEiEEEEvT0_T1_)
        /*0104*/ 	.word	0x00000008


	//----- nvinfo : EIATTR_FRAME_SIZE
	.align		4
.L_88:
        /*0108*/ 	.byte	0x04, 0x11
        /*010a*/ 	.short	(.L_90 - .L_89)
	.align		4
.L_89:
        /*010c*/ 	.word	index@(_ZN3cub18CUB_300001_SM_10006detail8for_each13static_kernelINS2_12policy_hub_t12policy_500_tEmN6thrust24THRUST_300001_SM_1000_NS8cuda_cub20__uninitialized_fill7functorINS7_10device_ptrIiEEiEEEEvT0_T1_)
        /*0110*/ 	.word	0x00000000


	//----- nvinfo : EIATTR_MIN_STACK_SIZE
	.align		4
.L_90:
        /*0114*/ 	.byte	0x04, 0x12
        /*0116*/ 	.short	(.L_92 - .L_91)
	.align		4
.L_91:
        /*0118*/ 	.word	index@(_ZN3cub18CUB_300001_SM_10006detail8for_each13static_kernelINS2_12policy_hub_t12policy_500_tEmN6thrust24THRUST_300001_SM_1000_NS8cuda_cub20__uninitialized_fill7functorINS7_10device_ptrIiEEiEEEEvT0_T1_)
        /*011c*/ 	.word	0x00000000


	//----- nvinfo : EIATTR_MIN_STACK_SIZE
	.align		4
.L_92:
        /*0120*/ 	.byte	0x04, 0x12
        /*0122*/ 	.short	(.L_94 - .L_93)
	.align		4
.L_93:
        /*0124*/ 	.word	index@(_ZN3cub18CUB_300001_SM_10006detail11EmptyKernelIvEEvv)
        /*0128*/ 	.word	0x00000000


	//----- nvinfo : EIATTR_MIN_STACK_SIZE
	.align		4
.L_94:
        /*012c*/ 	.byte	0x04, 0x12
        /*012e*/ 	.short	(.L_96 - .L_95)
	.align		4
.L_95:
        /*0130*/ 	.word	index@(_ZN6thrust24THRUST_300001_SM_1000_NS8cuda_cub4core6detail13_kernel_agentINS1_8__reduce11ReduceAgentIPN4cuda3std3__45tupleIJflEEESC_SB_lNS1_9__extrema9arg_min_fIflNS9_4lessIfEEEEEEJSC_SC_iSH_EEEvDpT0_)
        /*0134*/ 	.word	0x00000000


	//----- nvinfo : EIATTR_MIN_STACK_SIZE
	.align		4
.L_96:
        /*0138*/ 	.byte	0x04, 0x12
        /*013a*/ 	.short	(.L_98 - .L_97)
	.align		4
.L_97:
        /*013c*/ 	.word	index@(_ZN6thrust24THRUST_300001_SM_1000_NS8cuda_cub4core6detail13_kernel_agentINS1_8__reduce10DrainAgentIlEEJN3cub18CUB_300001_SM_10009GridQueueIyEElEEEvDpT0_)
        /*0140*/ 	.word	0x00000000


	//----- nvinfo : EIATTR_MIN_STACK_SIZE
	.align		4
.L_98:
        /*0144*/ 	.byte	0x04, 0x12
        /*0146*/ 	.short	(.L_100 - .L_99)
	.align		4
.L_99:
        /*0148*/ 	.word	index@(_ZN6thrust24THRUST_300001_SM_1000_NS8cuda_cub4core6detail13_kernel_agentINS1_8__reduce11ReduceAgentINS0_12zip_iteratorIN4cuda3std3__45tupleIJNS0_10device_ptrIfEENS0_17counting_iteratorIlNS0_11use_defaultESF_SF_EEEEEEEPNSB_IJflEEESJ_lNS1_9__extrema9arg_min_fIflNSA_4lessIfEEEEEEJSI_SK_lN3cub18CUB_300001_SM_100013GridEvenShareIlEENSS_9GridQueueIyEESP_EEEvDpT0_)
        /*014c*/ 	.word	0x00000000


	//----- nvinfo : EIATTR_MIN_STACK_SIZE
	.align		4
.L_100:
        /*0150*/ 	.byte	0x04, 0x12
        /*0152*/ 	.short	(.L_102 - .L_101)
	.align		4
.L_101:
        /*0154*/ 	.word	index@(_ZN6thrust24THRUST_300001_SM_1000_NS8cuda_cub4core6detail13_kernel_agentINS1_8__reduce11ReduceAgentINS0_12zip_iteratorIN4cuda3std3__45tupleIJNS0_10device_ptrIfEENS0_17counting_iteratorIlNS0_11use_defaultESF_SF_EEEEEEEPNSB_IJflEEESJ_lNS1_9__extrema9arg_min_fIflNSA_4lessIfEEEEEEJSI_SK_lSP_EEEvDpT0_)
        /*0158*/ 	.word	0x00000000


	//----- nvinfo : EIATTR_MIN_STACK_SIZE
	.align		4
.L_102:
        /*015c*/ 	.byte	0x04, 0x12
        /*015e*/ 	.short	(.L_104 - .L_103)
	.align		4
.L_103:
        /*0160*/ 	.word	index@(_ZN6thrust24THRUST_300001_SM_1000_NS8cuda_cub4core6detail13_kernel_agentINS1_8__reduce11ReduceAgentIPN4cuda3std3__45tupleIJflEEESC_SB_iNS1_9__extrema9arg_min_fIflNS9_4lessIfEEEEEEJSC_SC_iSH_EEEvDpT0_)
        /*0164*/ 	.word	0x00000000


	//----- nvinfo : EIATTR_MIN_STACK_SIZE
	.align		4
.L_104:
        /*0168*/ 	.byte	0x04, 0x12
        /*016a*/ 	.short	(.L_106 - .L_105)
	.align		4
.L_105:
        /*016c*/ 	.word	index@(_ZN6thrust24THRUST_300001_SM_1000_NS8cuda_cub4core6detail13_kernel_agentINS1_8__reduce10DrainAgentIiEEJN3cub18CUB_300001_SM_10009GridQueueIjEEiEEEvDpT0_)
        /*0170*/ 	.word	0x00000000


	//----- nvinfo : EIATTR_MIN_STACK_SIZE
	.align		4
.L_106:
        /*0174*/ 	.byte	0x04, 0x12
        /*0176*/ 	.short	(.L_108 - .L_107)
	.align		4
.L_107:
        /*0178*/ 	.word	index@(_ZN6thrust24THRUST_300001_SM_1000_NS8cuda_cub4core6detail13_kernel_agentINS1_8__reduce11ReduceAgentINS0_12zip_iteratorIN4cuda3std3__45tupleIJNS0_10device_ptrIfEENS0_17counting_iteratorIlNS0_11use_defaultESF_SF_EEEEEEEPNSB_IJflEEESJ_iNS1_9__extrema9arg_min_fIflNSA_4lessIfEEEEEEJSI_SK_iN3cub18CUB_300001_SM_100013GridEvenShareIiEENSS_9GridQueueIjEESP_EEEvDpT0_)
        /*017c*/ 	.word	0x00000000


	//----- nvinfo : EIATTR_MIN_STACK_SIZE
	.align		4
.L_108:
        /*0180*/ 	.byte	0x04, 0x12
        /*0182*/ 	.short	(.L_110 - .L_109)
	.align		4
.L_109:
        /*0184*/ 	.word	index@(_ZN6thrust24THRUST_300001_SM_1000_NS8cuda_cub4core6detail13_kernel_agentINS1_8__reduce11ReduceAgentINS0_12zip_iteratorIN4cuda3std3__45tupleIJNS0_10device_ptrIfEENS0_17counting_iteratorIlNS0_11use_defaultESF_SF_EEEEEEEPNSB_IJflEEESJ_iNS1_9__extrema9arg_min_fIflNSA_4lessIfEEEEEEJSI_SK_iSP_EEEvDpT0_)
        /*0188*/ 	.word	0x00000000


	//----- nvinfo : EIATTR_MIN_STACK_SIZE
	.align		4
.L_110:
        /*018c*/ 	.byte	0x04, 0x12
        /*018e*/ 	.short	(.L_112 - .L_111)
	.align		4
.L_111:
        /*0190*/ 	.word	index@(_Z12weightUpdatePiS_PfPbS_ii)
        /*0194*/ 	.word	0x00000000
.L_112:


//--------------------- .nv.compat                --------------------------
	.section	.nv.compat,"",@"SHT_CUDA_COMPAT_INFO"
	.align	4
        /*0000*/ 	.byte	0x02, 0x09, 0x00, 0x00, 0x02, 0x02, 0x01, 0x00, 0x02, 0x05, 0x05, 0x00, 0x03, 0x07, 0x01, 0x01
        /*0010*/ 	.byte	0x02, 0x03, 0x00, 0x00, 0x02, 0x06, 0x01, 0x00, 0x04, 0x0b, 0x08, 0x00, 0x01, 0x00, 0x00, 0x00
        /*0020*/ 	.byte	0x00, 0x00, 0x00, 0x00


//--------------------- .nv.info._ZN3cub18CUB_300001_SM_10006detail8for_each13static_kernelINS2_12policy_hub_t12policy_500_tEmN6thrust24THRUST_300001_SM_1000_NS8cuda_cub20__uninitialized_fill7functorINS7_10device_ptrIiEEiEEEEvT0_T1_ --------------------------
	.section	.nv.info._ZN3cub18CUB_300001_SM_10006detail8for_each13static_kernelINS2_12policy_hub_t12policy_500_tEmN6thrust24THRUST_300001_SM_1000_NS8cuda_cub20__uninitialized_fill7functorINS7_10device_ptrIiEEiEEEEvT0_T1_,"",@"SHT_CUDA_INFO"
	.sectionflags	@""
	.align	4


	//----- nvinfo : EIATTR_CUDA_API_VERSION
	.align		4
        /*0000*/ 	.byte	0x04, 0x37
        /*0002*/ 	.short	(.L_114 - .L_113)
.L_113:
        /*0004*/ 	.word	0x00000082


	//----- nvinfo : EIATTR_KPARAM_INFO
	.align		4
.L_114:
        /*0008*/ 	.byte	0x04, 0x17
        /*000a*/ 	.short	(.L_116 - .L_115)
.L_115:
        /*000c*/ 	.word	0x00000000
        /*0010*/ 	.short	0x0001
        /*0012*/ 	.short	0x0008
        /*0014*/ 	.byte	0x00, 0xf0, 0x41, 0x00


	//----- nvinfo : EIATTR_KPARAM_INFO
	.align		4
.L_116:
        /*0018*/ 	.byte	0x04, 0x17
        /*001a*/ 	.short	(.L_118 - .L_117)
.L_117:
        /*001c*/ 	.word	0x00000000
        /*0020*/ 	.short	0x0000
        /*0022*/ 	.short	0x0000
        /*0024*/ 	.byte	0x00, 0xf0, 0x21, 0x00


	//----- nvinfo : EIATTR_SPARSE_MMA_MASK
	.align		4
.L_118:
        /*0028*/ 	.byte	0x03, 0x50
        /*002a*/ 	.short	0x0000


	//----- nvinfo : EIATTR_MAXREG_COUNT
	.align		4
        /*002c*/ 	.byte	0x03, 0x1b
        /*002e*/ 	.short	0x00ff


	//----- nvinfo : EIATTR_MERCURY_ISA_VERSION
	.align		4
        /*0030*/ 	.byte	0x03, 0x5f
        /*0032*/ 	.short	0x0101


	//----- nvinfo : EIATTR_VRC_CTA_INIT_COUNT
	.align		4
        /*0034*/ 	.byte	0x02, 0x4a
	.zero		1
	.zero		1


	//----- nvinfo : EIATTR_EXIT_INSTR_OFFSETS
	.align		4
        /*0038*/ 	.byte	0x04, 0x1c
        /*003a*/ 	.short	(.L_120 - .L_119)


	//   ....[0]....
.L_119:
        /*003c*/ 	.word	0x00000130


	//   ....[1]....
        /*0040*/ 	.word	0x00000230


	//   ....[2]....
        /*0044*/ 	.word	0x00000260


	//----- nvinfo : EIATTR_MAX_THREADS
	.align		4
.L_120:
        /*0048*/ 	.byte	0x04, 0x05
        /*004a*/ 	.short	(.L_122 - .L_121)
.L_121:
        /*004c*/ 	.word	0x00000100
        /*0050*/ 	.word	0x00000001
        /*0054*/ 	.word	0x00000001


	//----- nvinfo : EIATTR_CBANK_PARAM_SIZE
	.align		4
.L_122:
        /*0058*/ 	.byte	0x03, 0x19
        /*005a*/ 	.short	0x0018


	//----- nvinfo : EIATTR_PARAM_CBANK
	.align		4
        /*005c*/ 	.byte	0x04, 0x0a
        /*005e*/ 	.short	(.L_124 - .L_123)
	.align		4
.L_123:
        /*0060*/ 	.word	index@(.nv.constant0._ZN3cub18CUB_300001_SM_10006detail8for_each13static_kernelINS2_12policy_hub_t12policy_500_tEmN6thrust24THRUST_300001_SM_1000_NS8cuda_cub20__uninitialized_fill7functorINS7_10device_ptrIiEEiEEEEvT0_T1_)
        /*0064*/ 	.short	0x0380
        /*0066*/ 	.short	0x0018


	//----- nvinfo : EIATTR_SW_WAR
	.align		4
.L_124:
        /*0068*/ 	.byte	0x04, 0x36
        /*006a*/ 	.short	(.L_126 - .L_125)
.L_125:
        /*006c*/ 	.word	0x00000008
.L_126:


//--------------------- .nv.info._ZN3cub18CUB_300001_SM_10006detail11EmptyKernelIvEEvv --------------------------
	.section	.nv.info._ZN3cub18CUB_300001_SM_10006detail11EmptyKernelIvEEvv,"",@"SHT_CUDA_INFO"
	.sectionflags	@""
	.align	4


	//----- nvinfo : EIATTR_CUDA_API_VERSION
	.align		4
        /*0000*/ 	.byte	0x04, 0x37
        /*0002*/ 	.short	(.L_128 - .L_127)
.L_127:
        /*0004*/ 	.word	0x00000082


	//----- nvinfo : EIATTR_SPARSE_MMA_MASK
	.align		4
.L_128:
        /*0008*/ 	.byte	0x03, 0x50
        /*000a*/ 	.short	0x0000


	//----- nvinfo : EIATTR_MAXREG_COUNT
	.align		4
        /*000c*/ 	.byte	0x03, 0x1b
        /*000e*/ 	.short	0x00ff


	//----- nvinfo : EIATTR_MERCURY_ISA_VERSION
	.align		4
        /*0010*/ 	.byte	0x03, 0x5f
        /*0012*/ 	.short	0x0101


	//----- nvinfo : EIATTR_VRC_CTA_INIT_COUNT
	.align		4
        /*0014*/ 	.byte	0x02, 0x4a
	.zero		1
	.zero		1


	//----- nvinfo : EIATTR_EXIT_INSTR_OFFSETS
	.align		4
        /*0018*/ 	.byte	0x04, 0x1c
        /*001a*/ 	.short	(.L_130 - .L_129)


	//   ....[0]....
.L_129:
        /*001c*/ 	.word	0x00000010


	//----- nvinfo : EIATTR_SW_WAR
	.align		4
.L_130:
        /*0020*/ 	.byte	0x04, 0x36
        /*0022*/ 	.short	(.L_132 - .L_131)
.L_131:
        /*0024*/ 	.word	0x00000008
.L_132:


//--------------------- .nv.info._ZN6thrust24THRUST_300001_SM_1000_NS8cuda_cub4core6detail13_kernel_agentINS1_8__reduce11ReduceAgentIPN4cuda3std3__45tupleIJflEEESC_SB_lNS1_9__extrema9arg_min_fIflNS9_4lessIfEEEEEEJSC_SC_iSH_EEEvDpT0_ --------------------------
	.section	.nv.info._ZN6thrust24THRUST_300001_SM_1000_NS8cuda_cub4core6detail13_kernel_agentINS1_8__reduce11ReduceAgentIPN4cuda3std3__45tupleIJflEEESC_SB_lNS1_9__extrema9arg_min_fIflNS9_4lessIfEEEEEEJSC_SC_iSH_EEEvDpT0_,"",@"SHT_CUDA_INFO"
	.sectionflags	@""
	.align	4


	//----- nvinfo : EIATTR_CUDA_API_VERSION
	.align		4
        /*0000*/ 	.byte	0x04, 0x37
        /*0002*/ 	.short	(.L_134 - .L_133)
.L_133:
        /*0004*/ 	.word	0x00000082


	//----- nvinfo : EIATTR_KPARAM_INFO
	.align		4
.L_134:
        /*0008*/ 	.byte	0x04, 0x17
        /*000a*/ 	.short	(.L_136 - .L_135)
.L_135:
        /*000c*/ 	.word	0x00000000
        /*0010*/ 	.short	0x0003
        /*0012*/ 	.short	0x0014
        /*0014*/ 	.byte	0x00, 0xf0, 0x05, 0x00


	//----- nvinfo : EIATTR_KPARAM_INFO
	.align		4
.L_136:
        /*0018*/ 	.byte	0x04, 0x17
        /*001a*/ 	.short	(.L_138 - .L_137)
.L_137:
        /*001c*/ 	.word	0x00000000
        /*0020*/ 	.short	0x0002
        /*0022*/ 	.short	0x0010
        /*0024*/ 	.byte	0x00, 0xf0, 0x11, 0x00


	//----- nvinfo : EIATTR_KPARAM_INFO
	.align		4
.L_138:
        /*0028*/ 	.byte	0x04, 0x17
        /*002a*/ 	.short	(.L_140 - .L_139)
.L_139:
        /*002c*/ 	.word	0x00000000
        /*0030*/ 	.short	0x0001
        /*0032*/ 	.short	0x0008
        /*0034*/ 	.byte	0x00, 0xf5, 0x21, 0x00


	//----- nvinfo : EIATTR_KPARAM_INFO
	.align		4
.L_140:
        /*0038*/ 	.byte	0x04, 0x17
        /*003a*/ 	.short	(.L_142 - .L_141)
.L_141:
        /*003c*/ 	.word	0x00000000
        /*0040*/ 	.short	0x0000
        /*0042*/ 	.short	0x0000
        /*0044*/ 	.byte	0x00, 0xf5, 0x21, 0x00


	//----- nvinfo : EIATTR_SPARSE_MMA_MASK
	.align		4
.L_142:
        /*0048*/ 	.byte	0x03, 0x50
        /*004a*/ 	.short	0x0000


	//----- nvinfo : EIATTR_MAXREG_COUNT
	.align		4
        /*004c*/ 	.byte	0x03, 0x1b
        /*004e*/ 	.short	0x00ff


	//----- nvinfo : EIATTR_NUM_BARRIERS
	.align		4
        /*0050*/ 	.byte	0x02, 0x4c
        /*0052*/ 	.byte	0x01
	.zero		1


	//----- nvinfo : EIATTR_MERCURY_ISA_VERSION
	.align		4
        /*0054*/ 	.byte	0x03, 0x5f
        /*0056*/ 	.short	0x0101


	//----- nvinfo : EIATTR_COOP_GROUP_MASK_REGIDS
	.align		4
        /*0058*/ 	.byte	0x04, 0x29
        /*005a*/ 	.short	(.L_144 - .L_143)


	//   ....[0]....
.L_143:
        /*005c*/ 	.word	0xffffffff


	//   ....[1]....
        /*0060*/ 	.word	0xffffffff


	//   ....[2]....
        /*0064*/ 	.word	0xffffffff


	//   ....[3]....
        /*0068*/ 	.word	0xffffffff


	//   ....[4]....
        /*006c*/ 	.word	0xffffffff


	//   ....[5]....
        /*0070*/ 	.word	0xffffffff


	//   ....[6]....
        /*0074*/ 	.word	0xffffffff


	//   ....[7]....
        /*0078*/ 	.word	0xffffffff


	//   ....[8]....
        /*007c*/ 	.word	0xffffffff


	//   ....[9]....
        /*0080*/ 	.word	0xffffffff


	//   ....[10]....
        /*0084*/ 	.word	0xffffffff


	//   ....[11]....
        /*0088*/ 	.word	0xffffffff


	//   ....[12]....
        /*008c*/ 	.word	0xffffffff


	//   ....[13]....
        /*0090*/ 	.word	0xffffffff


	//   ....[14]....
        /*0094*/ 	.word	0xffffffff


	//   ....[15]....
        /*0098*/ 	.word	0xffffffff


	//   ....[16]....
        /*009c*/ 	.word	0xffffffff


	//   ....[17]....
        /*00a0*/ 	.word	0xffffffff


	//   ....[18]....
        /*00a4*/ 	.word	0xffffffff


	//   ....[19]....
        /*00a8*/ 	.word	0xffffffff


	//   ....[20]....
        /*00ac*/ 	.word	0xffffffff


	//   ....[21]....
        /*00b0*/ 	.word	0xffffffff


	//   ....[22]....
        /*00b4*/ 	.word	0xffffffff


	//   ....[23]....
        /*00b8*/ 	.word	0xffffffff


	//   ....[24]....
        /*00bc*/ 	.word	0xffffffff


	//   ....[25]....
        /*00c0*/ 	.word	0xffffffff


	//   ....[26]....
        /*00c4*/ 	.word	0xffffffff


	//   ....[27]....
        /*00c8*/ 	.word	0xffffffff


	//   ....[28]....
        /*00cc*/ 	.word	0xffffffff


	//   ....[29]....
        /*00d0*/ 	.word	0xffffffff


	//   ....[30]....
        /*00d4*/ 	.word	0xffffffff


	//   ....[31]....
        /*00d8*/ 	.word	0xffffffff


	//   ....[32]....
        /*00dc*/ 	.word	0xffffffff


	//   ....[33]....
        /*00e0*/ 	.word	0xffffffff


	//   ....[34]....
        /*00e4*/ 	.word	0xffffffff


	//   ....[35]....
        /*00e8*/ 	.word	0xffffffff


	//   ....[36]....
        /*00ec*/ 	.word	0xffffffff


	//   ....[37]....
        /*00f0*/ 	.word	0xffffffff


	//   ....[38]....
        /*00f4*/ 	.word	0xffffffff


	//   ....[39]....
        /*00f8*/ 	.word	0xffffffff


	//   ....[40]....
        /*00fc*/ 	.word	0xffffffff


	//   ....[41]....
        /*0100*/ 	.word	0xffffffff


	//   ....[42]....
        /*0104*/ 	.word	0xffffffff


	//   ....[43]....
        /*0108*/ 	.word	0xffffffff


	//   ....[44]....
        /*010c*/ 	.word	0xffffffff


	//----- nvinfo : EIATTR_COOP_GROUP_INSTR_OFFSETS
	.align		4
.L_144:
        /*0110*/ 	.byte	0x04, 0x28
        /*0112*/ 	.short	(.L_146 - .L_145)


	//   ....[0]....
.L_145:
        /*0114*/ 	.word	0x00000a00


	//   ....[1]....
        /*0118*/ 	.word	0x00000a30


	//   ....[2]....
        /*011c*/ 	.word	0x00000a40


	//   ....[3]....
        /*0120*/ 	.word	0x00000b40


	//   ....[4]....
        /*0124*/ 	.word	0x00000b70


	//   ....[5]....
        /*0128*/ 	.word	0x00000ba0


	//   ....[6]....
        /*012c*/ 	.word	0x00000ca0


	//   ....[7]....
        /*0130*/ 	.word	0x00000cd0


	//   ....[8]....
        /*0134*/ 	.word	0x00000d00


	//   ....[9]....
        /*0138*/ 	.word	0x00000e00


	//   ....[10]....
        /*013c*/ 	.word	0x00000e30


	//   ....[11]....
        /*0140*/ 	.word	0x00000e60


	//   ....[12]....
        /*0144*/ 	.word	0x00000f60


	//   ....[13]....
        /*0148*/ 	.word	0x00000fa0


	//   ....[14]....
        /*014c*/ 	.word	0x00000fd0


	//   ....[15]....
        /*0150*/ 	.word	0x00001b70


	//   ....[16]....
        /*0154*/ 	.word	0x00001b80


	//   ....[17]....
        /*0158*/ 	.word	0x00001b90


	//   ....[18]....
        /*015c*/ 	.word	0x00001c90


	//   ....[19]....
        /*0160*/ 	.word	0x00001cd0


	//   ....[20]....
        /*0164*/ 	.word	0x00001cf0


	//   ....[21]....
        /*0168*/ 	.word	0x00001e00


	//   ....[22]....
        /*016c*/ 	.word	0x00001e40


	//   ....[23]....
        /*0170*/ 	.word	0x00001e60


	//   ....[24]....
        /*0174*/ 	.word	0x00001f70


	//   ....[25]....
        /*0178*/ 	.word	0x00001fb0


	//   ....[26]....
        /*017c*/ 	.word	0x00001fe0


	//   ....[27]....
        /*0180*/ 	.word	0x000020e0


	//   ....[28]....
        /*0184*/ 	.word	0x00002120


	//   ....[29]....
        /*0188*/ 	.word	0x00002150


	//   ....[30]....
        /*018c*/ 	.word	0x00005430


	//   ....[31]....
        /*0190*/ 	.word	0x00005460


	//   ....[32]....
        /*0194*/ 	.word	0x00005470


	//   ....[33]....
        /*0198*/ 	.word	0x00005570


	//   ....[34]....
        /*019c*/ 	.word	0x000055a0


	//   ....[35]....
        /*01a0*/ 	.word	0x000055d0


	//   ....[36]....
        /*01a4*/ 	.word	0x000056d0


	//   ....[37]....
        /*01a8*/ 	.word	0x00005700


	//   ....[38]....
        /*01ac*/ 	.word	0x00005730


	//   ....[39]....
        /*01b0*/ 	.word	0x00005830


	//   ....[40]....
        /*01b4*/ 	.word	0x00005860


	//   ....[41]....
        /*01b8*/ 	.word	0x00005890


	//   ....[42]....
        /*01bc*/ 	.word	0x00005990


	//   ....[43]....
        /*01c0*/ 	.word	0x000059d0


	//   ....[44]....
        /*01c4*/ 	.word	0x00005a00


	//----- nvinfo : EIATTR_VRC_CTA_INIT_COUNT
	.align		4
.L_146:
        /*01c8*/ 	.byte	0x02, 0x4a
	.zero		1
	.zero		1


	//----- nvinfo : EIATTR_EXIT_INSTR_OFFSETS
	.align		4
        /*01cc*/ 	.byte	0x04, 0x1c
        /*01ce*/ 	.short	(.L_148 - .L_147)


	//   ....[0]....
.L_147:
        /*01d0*/ 	.word	0x00000030


	//   ....[1]....
        /*01d4*/ 	.word	0x000064e0


	//   ....[2]....
        /*01d8*/ 	.word	0x00006540


	//----- nvinfo : EIATTR_MAX_THREADS
	.align		4
.L_148:
        /*01dc*/ 	.byte	0x04, 0x05
        /*01de*/ 	.short	(.L_150 - .L_149)
.L_149:
        /*01e0*/ 	.word	0x00000100
        /*01e4*/ 	.word	0x00000001
        /*01e8*/ 	.word	0x00000001


	//----- nvinfo : EIATTR_CRS_STACK_SIZE
	.align		4
.L_150:
        /*01ec*/ 	.byte	0x04, 0x1e
        /*01ee*/ 	.short	(.L_152 - .L_151)
.L_151:
        /*01f0*/ 	.word	0x00000000


	//----- nvinfo : EIATTR_CBANK_PARAM_SIZE
	.align		4
.L_152:
        /*01f4*/ 	.byte	0x03, 0x19
        /*01f6*/ 	.short	0x0015


	//----- nvinfo : EIATTR_PARAM_CBANK
	.align		4
        /*01f8*/ 	.byte	0x04, 0x0a
        /*01fa*/ 	.short	(.L_154 - .L_153)
	.align		4
.L_153:
        /*01fc*/ 	.word	index@(.nv.constant0._ZN6thrust24THRUST_300001_SM_1000_NS8cuda_cub4core6detail13_kernel_agentINS1_8__reduce11ReduceAgentIPN4cuda3std3__45tupleIJflEEESC_SB_lNS1_9__extrema9arg_min_fIflNS9_4lessIfEEEEEEJSC_SC_iSH_EEEvDpT0_)
        /*0200*/ 	.short	0x0380
        /*0202*/ 	.short	0x0015


	//----- nvinfo : EIATTR_SW_WAR
	.align		4
.L_154:
        /*0204*/ 	.byte	0x04, 0x36
        /*0206*/ 	.short	(.L_156 - .L_155)
.L_155:
        /*0208*/ 	.word	0x00000008
.L_156:


//--------------------- .nv.info._ZN6thrust24THRUST_300001_SM_1000_NS8cuda_cub4core6detail13_kernel_agentINS1_8__reduce10DrainAgentIlEEJN3cub18CUB_300001_SM_10009GridQueueIyEElEEEvDpT0_ --------------------------
	.section	.nv.info._ZN6thrust24THRUST_300001_SM_1000_NS8cuda_cub4core6detail13_kernel_agentINS1_8__reduce10DrainAgentIlEEJN3cub18CUB_300001_SM_10009GridQueueIyEElEEEvDpT0_,"",@"SHT_CUDA_INFO"
	.sectionflags	@""
	.align	4


	//----- nvinfo : EIATTR_CUDA_API_VERSION
	.align		4
        /*0000*/ 	.byte	0x04, 0x37
        /*0002*/ 	.short	(.L_158 - .L_157)
.L_157:
        /*0004*/ 	.word	0x00000082


	//----- nvinfo : EIATTR_KPARAM_INFO
	.align		4
.L_158:
        /*0008*/ 	.byte	0x04, 0x17
        /*000a*/ 	.short	(.L_160 - .L_159)
.L_159:
        /*000c*/ 	.word	0x00000000
        /*0010*/ 	.short	0x0001
        /*0012*/ 	.short	0x0008
        /*0014*/ 	.byte	0x00, 0xf0, 0x21, 0x00


	//----- nvinfo : EIATTR_KPARAM_INFO
	.align		4
.L_160:
        /*0018*/ 	.byte	0x04, 0x17
        /*001a*/ 	.short	(.L_162 - .L_161)
.L_161:
        /*001c*/ 	.word	0x00000000
        /*0020*/ 	.short	0x0000
        /*0022*/ 	.short	0x0000
        /*0024*/ 	.byte	0x00, 0xf0, 0x21, 0x00


	//----- nvinfo : EIATTR_SPARSE_MMA_MASK
	.align		4
.L_162:
        /*0028*/ 	.byte	0x03, 0x50
        /*002a*/ 	.short	0x0000


	//----- nvinfo : EIATTR_MAXREG_COUNT
	.align		4
        /*002c*/ 	.byte	0x03, 0x1b
        /*002e*/ 	.short	0x00ff


	//----- nvinfo : EIATTR_MERCURY_ISA_VERSION
	.align		4
        /*0030*/ 	.byte	0x03, 0x5f
        /*0032*/ 	.short	0x0101


	//----- nvinfo : EIATTR_VRC_CTA_INIT_COUNT
	.align		4
        /*0034*/ 	.byte	0x02, 0x4a
	.zero		1
	.zero		1


	//----- nvinfo : EIATTR_EXIT_INSTR_OFFSETS
	.align		4
        /*0038*/ 	.byte	0x04, 0x1c
        /*003a*/ 	.short	(.L_164 - .L_163)


	//   ....[0]....
.L_163:
        /*003c*/ 	.word	0x00000060


	//----- nvinfo : EIATTR_MAX_THREADS
	.align		4
.L_164:
        /*0040*/ 	.byte	0x04, 0x05
        /*0042*/ 	.short	(.L_166 - .L_165)
.L_165:
        /*0044*/ 	.word	0x00000001
        /*0048*/ 	.word	0x00000001
        /*004c*/ 	.word	0x00000001


	//----- nvinfo : EIATTR_CBANK_PARAM_SIZE
	.align		4
.L_166:
        /*0050*/ 	.byte	0x03, 0x19
        /*0052*/ 	.short	0x0010


	//----- nvinfo : EIATTR_PARAM_CBANK
	.align		4
        /*0054*/ 	.byte	0x04, 0x0a
        /*0056*/ 	.short	(.L_168 - .L_167)
	.align		4
.L_167:
        /*0058*/ 	.word	index@(.nv.constant0._ZN6thrust24THRUST_300001_SM_1000_NS8cuda_cub4core6detail13_kernel_agentINS1_8__reduce10DrainAgentIlEEJN3cub18CUB_300001_SM_10009GridQueueIyEElEEEvDpT0_)
        /*005c*/ 	.short	0x0380
        /*005e*/ 	.short	0x0010


	//----- nvinfo : EIATTR_SW_WAR
	.align		4
.L_168:
        /*0060*/ 	.byte	0x04, 0x36
        /*0062*/ 	.short	(.L_170 - .L_169)
.L_169:
        /*0064*/ 	.word	0x00000008
.L_170:


//--------------------- .nv.info._ZN6thrust24THRUST_300001_SM_1000_NS8cuda_cub4core6detail13_kernel_agentINS1_8__reduce11ReduceAgentINS0_12zip_iteratorIN4cuda3std3__45tupleIJNS0_10device_ptrIfEENS0_17counting_iteratorIlNS0_11use_defaultESF_SF_EEEEEEEPNSB_IJflEEESJ_lNS1_9__extrema9arg_min_fIflNSA_4lessIfEEEEEEJSI_SK_lN3cub18CUB_300001_SM_100013GridEvenShareIlEENSS_9GridQueueIyEESP_EEEvDpT0_ --------------------------
	.section	.nv.info._ZN6thrust24THRUST_300001_SM_1000_NS8cuda_cub4core6detail13_kernel_agentINS1_8__reduce11ReduceAgentINS0_12zip_iteratorIN4cuda3std3__45tupleIJNS0_10device_ptrIfEENS0_17counting_iteratorIlNS0_11use_defaultESF_SF_EEEEEEEPNSB_IJflEEESJ_lNS1_9__extrema9arg_min_fIflNSA_4lessIfEEEEEEJSI_SK_lN3cub18CUB_300001_SM_100013GridEvenShareIlEENSS_9GridQueueIyEESP_EEEvDpT0_,"",@"SHT_CUDA_INFO"
	.sectionflags	@""
	.align	4


	//----- nvinfo : EIATTR_CUDA_API_VERSION
	.align		4
        /*0000*/ 	.byte	0x04, 0x37
        /*0002*/ 	.short	(.L_172 - .L_171)
.L_171:
        /*0004*/ 	.word	0x00000082


	//----- nvinfo : EIATTR_KPARAM_INFO
	.align		4
.L_172:
        /*0008*/ 	.byte	0x04, 0x17
        /*000a*/ 	.short	(.L_174 - .L_173)
.L_173:
        /*000c*/ 	.word	0x00000000
        /*0010*/ 	.short	0x0005
        /*0012*/ 	.short	0x0070
        /*0014*/ 	.byte	0x00, 0xf0, 0x05, 0x00


	//----- nvinfo : EIATTR_KPARAM_INFO
	.align		4
.L_174:
        /*0018*/ 	.byte	0x04, 0x17
        /*001a*/ 	.short	(.L_176 - .L_175)
.L_175:
        /*001c*/ 	.word	0x00000000
        /*0020*/ 	.short	0x0004
        /*0022*/ 	.short	0x0068
        /*0024*/ 	.byte	0x00, 0xf0, 0x21, 0x00


	//----- nvinfo : EIATTR_KPARAM_INFO
	.align		4
.L_176:
        /*0028*/ 	.byte	0x04, 0x17
        /*002a*/ 	.short	(.L_178 - .L_177)
.L_177:
        /*002c*/ 	.word	0x00000000
        /*0030*/ 	.short	0x0003
        /*0032*/ 	.short	0x0020
        /*0034*/ 	.byte	0x00, 0xf0, 0x21, 0x01


	//----- nvinfo : EIATTR_KPARAM_INFO
	.align		4
.L_178:
        /*0038*/ 	.byte	0x04, 0x17
        /*003a*/ 	.short	(.L_180 - .L_179)
.L_179:
        /*003c*/ 	.word	0x00000000
        /*0040*/ 	.short	0x0002
        /*0042*/ 	.short	0x0018
        /*0044*/ 	.byte	0x00, 0xf0, 0x21, 0x00


	//----- nvinfo : EIATTR_KPARAM_INFO
	.align		4
.L_180:
        /*0048*/ 	.byte	0x04, 0x17
        /*004a*/ 	.short	(.L_182 - .L_181)
.L_181:
        /*004c*/ 	.word	0x00000000
        /*0050*/ 	.short	0x0001
        /*0052*/ 	.short	0x0010
        /*0054*/ 	.byte	0x00, 0xf5, 0x21, 0x00


	//----- nvinfo : EIATTR_KPARAM_INFO
	.align		4
.L_182:
        /*0058*/ 	.byte	0x04, 0x17
        /*005a*/ 	.short	(.L_184 - .L_183)
.L_183:
        /*005c*/ 	.word	0x00000000
        /*0060*/ 	.short	0x0000
        /*0062*/ 	.short	0x0000
        /*0064*/ 	.byte	0x00, 0xf0, 0x41, 0x00


	//----- nvinfo : EIATTR_SPARSE_MMA_MASK
	.align		4
.L_184:
        /*0068*/ 	.byte	0x03, 0x50
        /*006a*/ 	.short	0x0000


	//----- nvinfo : EIATTR_MAXREG_COUNT
	.align		4
        /*006c*/ 	.byte	0x03, 0x1b
        /*006e*/ 	.short	0x00ff


	//----- nvinfo : EIATTR_NUM_BARRIERS
	.align		4
        /*0070*/ 	.byte	0x02, 0x4c
        /*0072*/ 	.byte	0x01
	.zero		1


	//----- nvinfo : EIATTR_MERCURY_ISA_VERSION
	.align		4
        /*0074*/ 	.byte	0x03, 0x5f
        /*0076*/ 	.short	0x0101


	//----- nvinfo : EIATTR_COOP_GROUP_MASK_REGIDS
	.align		4
        /*0078*/ 	.byte	0x04, 0x29
        /*007a*/ 	.short	(.L_186 - .L_185)


	//   ....[0]....
.L_185:
        /*007c*/ 	.word	0xffffffff


	//   ....[1]....
        /*0080*/ 	.word	0xffffffff


	//   ....[2]....
        /*0084*/ 	.word	0xffffffff


	//   ....[3]....
        /*0088*/ 	.word	0xffffffff


	//   ....[4]....
        /*008c*/ 	.word	0xffffffff


	//   ....[5]....
        /*0090*/ 	.word	0xffffffff


	//   ....[6]....
        /*0094*/ 	.word	0xffffffff


	//   ....[7]....
        /*0098*/ 	.word	0xffffffff


	//   ....[8]....
        /*009c*/ 	.word	0xffffffff


	//   ....[9]....
        /*00a0*/ 	.word	0xffffffff


	//   ....[10]....
        /*00a4*/ 	.word	0xffffffff


	//   ....[11]....
        /*00a8*/ 	.word	0xffffffff


	//   ....[12]....
        /*00ac*/ 	.word	0xffffffff


	//   ....[13]....
        /*00b0*/ 	.word	0xffffffff


	//   ....[14]....
        /*00b4*/ 	.word	0xffffffff


	//   ....[15]....
        /*00b8*/ 	.word	0xffffffff


	//   ....[16]....
        /*00bc*/ 	.word	0xffffffff


	//   ....[17]....
        /*00c0*/ 	.word	0xffffffff


	//   ....[18]....
        /*00c4*/ 	.word	0xffffffff


	//   ....[19]....
        /*00c8*/ 	.word	0xffffffff


	//   ....[20]....
        /*00cc*/ 	.word	0xffffffff


	//   ....[21]....
        /*00d0*/ 	.word	0xffffffff


	//   ....[22]....
        /*00d4*/ 	.word	0xffffffff


	//   ....[23]....
        /*00d8*/ 	.word	0xffffffff


	//   ....[24]....
        /*00dc*/ 	.word	0xffffffff


	//   ....[25]....
        /*00e0*/ 	.word	0xffffffff


	//   ....[26]....
        /*00e4*/ 	.word	0xffffffff


	//   ....[27]....
        /*00e8*/ 	.word	0xffffffff


	//   ....[28]....
        /*00ec*/ 	.word	0xffffffff


	//   ....[29]....
        /*00f0*/ 	.word	0xffffffff


	//   ....[30]....
        /*00f4*/ 	.word	0xffffffff


	//   ....[31]....
        /*00f8*/ 	.word	0xffffffff


	//   ....[32]....
        /*00fc*/ 	.word	0xffffffff


	//   ....[33]....
        /*0100*/ 	.word	0xffffffff


	//   ....[34]....
        /*0104*/ 	.word	0xffffffff


	//   ....[35]....
        /*0108*/ 	.word	0xffffffff


	//   ....[36]....
        /*010c*/ 	.word	0xffffffff


	//   ....[37]....
        /*0110*/ 	.word	0xffffffff


	//   ....[38]....
        /*0114*/ 	.word	0xffffffff


	//   ....[39]....
        /*0118*/ 	.word	0xffffffff


	//   ....[40]....
        /*011c*/ 	.word	0xffffffff


	//   ....[41]....
        /*0120*/ 	.word	0xffffffff


	//   ....[42]....
        /*0124*/ 	.word	0xffffffff


	//   ....[43]....
        /*0128*/ 	.word	0xffffffff


	//   ....[44]....
        /*012c*/ 	.word	0xffffffff


	//----- nvinfo : EIATTR_COOP_GROUP_INSTR_OFFSETS
	.align		4
.L_186:
        /*0130*/ 	.byte	0x04, 0x28
        /*0132*/ 	.short	(.L_188 - .L_187)


	//   ....[0]....
.L_187:
        /*0134*/ 	.word	0x00000bf0


	//   ....[1]....
        /*0138*/ 	.word	0x00000c20


	//   ....[2]....
        /*013c*/ 	.word	0x00000c30


	//   ....[3]....
        /*0140*/ 	.word	0x00000d30


	//   ....[4]....
        /*0144*/ 	.word	0x00000d60


	//   ....[5]....
        /*0148*/ 	.word	0x00000d90


	//   ....[6]....
        /*014c*/ 	.word	0x00000e90


	//   ....[7]....
        /*0150*/ 	.word	0x00000ec0


	//   ....[8]....
        /*0154*/ 	.word	0x00000ef0


	//   ....[9]....
        /*0158*/ 	.word	0x00000ff0


	//   ....[10]....
        /*015c*/ 	.word	0x00001020


	//   ....[11]....
        /*0160*/ 	.word	0x00001050


	//   ....[12]....
        /*0164*/ 	.word	0x00001150


	//   ....[13]....
        /*0168*/ 	.word	0x00001190


	//   ....[14]....
        /*016c*/ 	.word	0x000011c0


	//   ....[15]....
        /*0170*/ 	.word	0x00001d60


	//   ....[16]....
        /*0174*/ 	.word	0x00001d70


	//   ....[17]....
        /*0178*/ 	.word	0x00001d80


	//   ....[18]....
        /*017c*/ 	.word	0x00001e80


	//   ....[19]....
        /*0180*/ 	.word	0x00001ec0


	//   ....[20]....
        /*0184*/ 	.word	0x00001ee0


	//   ....[21]....
        /*0188*/ 	.word	0x00001ff0


	//   ....[22]....
        /*018c*/ 	.word	0x00002030


	//   ....[23]....
        /*0190*/ 	.word	0x00002050


	//   ....[24]....
        /*0194*/ 	.word	0x00002160


	//   ....[25]....
        /*0198*/ 	.word	0x000021a0


	//   ....[26]....
        /*019c*/ 	.word	0x000021c0


	//   ....[27]....
        /*01a0*/ 	.word	0x000022d0


	//   ....[28]....
        /*01a4*/ 	.word	0x00002310


	//   ....[29]....
        /*01a8*/ 	.word	0x00002340


	//   ....[30]....
        /*01ac*/ 	.word	0x00004a10


	//   ....[31]....
        /*01b0*/ 	.word	0x00004a40


	//   ....[32]....
        /*01b4*/ 	.word	0x00004a50


	//   ....[33]....
        /*01b8*/ 	.word	0x00004b50


	//   ....[34]....
        /*01bc*/ 	.word	0x00004b80


	//   ....[35]....
        /*01c0*/ 	.word	0x00004bb0


	//   ....[36]....
        /*01c4*/ 	.word	0x00004cb0


	//   ....[37]....
        /*01c8*/ 	.word	0x00004ce0


	//   ....[38]....
        /*01cc*/ 	.word	0x00004d10


	//   ....[39]....
        /*01d0*/ 	.word	0x00004e10


	//   ....[40]....
        /*01d4*/ 	.word	0x00004e40


	//   ....[41]....
        /*01d8*/ 	.word	0x00004e70


	//   ....[42]....
        /*01dc*/ 	.word	0x00004f70


	//   ....[43]....
        /*01e0*/ 	.word	0x00004fb0


	//   ....[44]....
        /*01e4*/ 	.word	0x00004fe0


	//----- nvinfo : EIATTR_VRC_CTA_INIT_COUNT
	.align		4
.L_188:
        /*01e8*/ 	.byte	0x02, 0x4a
	.zero		1
	.zero		1


	//----- nvinfo : EIATTR_EXIT_INSTR_OFFSETS
	.align		4
        /*01ec*/ 	.byte	0x04, 0x1c
        /*01ee*/ 	.short	(.L_190 - .L_189)


	//   ....[0]....
.L_189:
        /*01f0*/ 	.word	0x00005aa0


	//   ....[1]....
        /*01f4*/ 	.word	0x00005b20


	//----- nvinfo : EIATTR_MAX_THREADS
	.align		4
.L_190:
        /*01f8*/ 	.byte	0x04, 0x05
        /*01fa*/ 	.short	(.L_192 - .L_191)
.L_191:
        /*01fc*/ 	.word	0x00000100
        /*0200*/ 	.word	0x00000001
        /*0204*/ 	.word	0x00000001


	//----- nvinfo : EIATTR_CRS_STACK_SIZE
	.align		4
.L_192:
        /*0208*/ 	.byte	0x04, 0x1e
        /*020a*/ 	.short	(.L_194 - .L_193)
.L_193:
        /*020c*/ 	.word	0x00000000


	//----- nvinfo : EIATTR_CBANK_PARAM_SIZE
	.align		4
.L_194:
        /*0210*/ 	.byte	0x03, 0x19
        /*0212*/ 	.short	0x0071


	//----- nvinfo : EIATTR_PARAM_CBANK
	.align		4
        /*0214*/ 	.byte	0x04, 0x0a
        /*0216*/ 	.short	(.L_196 - .L_195)
	.align		4
.L_195:
        /*0218*/ 	.word	index@(.nv.constant0._ZN6thrust24THRUST_300001_SM_1000_NS8cuda_cub4core6detail13_kernel_agentINS1_8__reduce11ReduceAgentINS0_12zip_iteratorIN4cuda3std3__45tupleIJNS0_10device_ptrIfEENS0_17counting_iteratorIlNS0_11use_defaultESF_SF_EEEEEEEPNSB_IJflEEESJ_lNS1_9__extrema9arg_min_fIflNSA_4lessIfEEEEEEJSI_SK_lN3cub18CUB_300001_SM_100013GridEvenShareIlEENSS_9GridQueueIyEESP_EEEvDpT0_)
        /*021c*/ 	.short	0x0380
        /*021e*/ 	.short	0x0071


	//----- nvinfo : EIATTR_SW_WAR
	.align		4
.L_196:
        /*0220*/ 	.byte	0x04, 0x36
        /*0222*/ 	.short	(.L_198 - .L_197)
.L_197:
        /*0224*/ 	.word	0x00000008
.L_198:


//--------------------- .nv.info._ZN6thrust24THRUST_300001_SM_1000_NS8cuda_cub4core6detail13_kernel_agentINS1_8__reduce11ReduceAgentINS0_12zip_iteratorIN4cuda3std3__45tupleIJNS0_10device_ptrIfEENS0_17counting_iteratorIlNS0_11use_defaultESF_SF_EEEEEEEPNSB_IJflEEESJ_lNS1_9__extrema9arg_min_fIflNSA_4lessIfEEEEEEJSI_SK_lSP_EEEvDpT0_ --------------------------
	.section	.nv.info._ZN6thrust24THRUST_300001_SM_1000_NS8cuda_cub4core6detail13_kernel_agentINS1_8__reduce11ReduceAgentINS0_12zip_iteratorIN4cuda3std3__45tupleIJNS0_10device_ptrIfEENS0_17counting_iteratorIlNS0_11use_defaultESF_SF_EEEEEEEPNSB_IJflEEESJ_lNS1_9__extrema9arg_min_fIflNSA_4lessIfEEEEEEJSI_SK_lSP_EEEvDpT0_,"",@"SHT_CUDA_INFO"
	.sectionflags	@""
	.align	4


	//----- nvinfo : EIATTR_CUDA_API_VERSION
	.align		4
        /*0000*/ 	.byte	0x04, 0x37
        /*0002*/ 	.short	(.L_200 - .L_199)
.L_199:
        /*0004*/ 	.word	0x00000082


	//----- nvinfo : EIATTR_KPARAM_INFO
	.align		4
.L_200:
        /*0008*/ 	.byte	0x04, 0x17
        /*000a*/ 	.short	(.L_202 - .L_201)
.L_201:
        /*000c*/ 	.word	0x00000000
        /*0010*/ 	.short	0x0003
        /*0012*/ 	.short	0x0020
        /*0014*/ 	.byte	0x00, 0xf0, 0x05, 0x00


	//----- nvinfo : EIATTR_KPARAM_INFO
	.align		4
.L_202:
        /*0018*/ 	.byte	0x04, 0x17
        /*001a*/ 	.short	(.L_204 - .L_203)
.L_203:
        /*001c*/ 	.word	0x00000000
        /*0020*/ 	.short	0x0002
        /*0022*/ 	.short	0x0018
        /*0024*/ 	.byte	0x00, 0xf0, 0x21, 0x00


	//----- nvinfo : EIATTR_KPARAM_INFO
	.align		4
.L_204:
        /*0028*/ 	.byte	0x04, 0x17
        /*002a*/ 	.short	(.L_206 - .L_205)
.L_205:
        /*002c*/ 	.word	0x00000000
        /*0030*/ 	.short	0x0001
        /*0032*/ 	.short	0x0010
        /*0034*/ 	.byte	0x00, 0xf5, 0x21, 0x00


	//----- nvinfo : EIATTR_KPARAM_INFO
	.align		4
.L_206:
        /*0038*/ 	.byte	0x04, 0x17
        /*003a*/ 	.short	(.L_208 - .L_207)
.L_207:
        /*003c*/ 	.word	0x00000000
        /*0040*/ 	.short	0x0000
        /*0042*/ 	.short	0x0000
        /*0044*/ 	.byte	0x00, 0xf0, 0x41, 0x00


	//----- nvinfo : EIATTR_SPARSE_MMA_MASK
	.align		4
.L_208:
        /*0048*/ 	.byte	0x03, 0x50
        /*004a*/ 	.short	0x0000


	//----- nvinfo : EIATTR_MAXREG_COUNT
	.align		4
        /*004c*/ 	.byte	0x03, 0x1b
        /*004e*/ 	.short	0x00ff


	//----- nvinfo : EIATTR_NUM_BARRIERS
	.align		4
        /*0050*/ 	.byte	0x02, 0x4c
        /*0052*/ 	.byte	0x01
	.zero		1


	//----- nvinfo : EIATTR_MERCURY_ISA_VERSION
	.align		4
        /*0054*/ 	.byte	0x03, 0x5f
        /*0056*/ 	.short	0x0101


	//----- nvinfo : EIATTR_COOP_GROUP_MASK_REGIDS
	.align		4
        /*0058*/ 	.byte	0x04, 0x29
        /*005a*/ 	.short	(.L_210 - .L_209)


	//   ....[0]....
.L_209:
        /*005c*/ 	.word	0xffffffff


	//   ....[1]....
        /*0060*/ 	.word	0xffffffff


	//   ....[2]....
        /*0064*/ 	.word	0xffffffff


	//   ....[3]....
        /*0068*/ 	.word	0xffffffff


	//   ....[4]....
        /*006c*/ 	.word	0xffffffff


	//   ....[5]....
        /*0070*/ 	.word	0xffffffff


	//   ....[6]....
        /*0074*/ 	.word	0xffffffff


	//   ....[7]....
        /*0078*/ 	.word	0xffffffff


	//   ....[8]....
        /*007c*/ 	.word	0xffffffff


	//   ....[9]....
        /*0080*/ 	.word	0xffffffff


	//   ....[10]....
        /*0084*/ 	.word	0xffffffff


	//   ....[11]....
        /*0088*/ 	.word	0xffffffff


	//   ....[12]....
        /*008c*/ 	.word	0xffffffff


	//   ....[13]....
        /*0090*/ 	.word	0xffffffff


	//   ....[14]....
        /*0094*/ 	.word	0xffffffff


	//   ....[15]....
        /*0098*/ 	.word	0xffffffff


	//   ....[16]....
        /*009c*/ 	.word	0xffffffff


	//   ....[17]....
        /*00a0*/ 	.word	0xffffffff


	//   ....[18]....
        /*00a4*/ 	.word	0xffffffff


	//   ....[19]....
        /*00a8*/ 	.word	0xffffffff


	//   ....[20]....
        /*00ac*/ 	.word	0xffffffff


	//   ....[21]....
        /*00b0*/ 	.word	0xffffffff


	//   ....[22]....
        /*00b4*/ 	.word	0xffffffff


	//   ....[23]....
        /*00b8*/ 	.word	0xffffffff


	//   ....[24]....
        /*00bc*/ 	.word	0xffffffff


	//   ....[25]....
        /*00c0*/ 	.word	0xffffffff


	//   ....[26]....
        /*00c4*/ 	.word	0xffffffff


	//   ....[27]....
        /*00c8*/ 	.word	0xffffffff


	//   ....[28]....
        /*00cc*/ 	.word	0xffffffff


	//   ....[29]....
        /*00d0*/ 	.word	0xffffffff


	//   ....[30]....
        /*00d4*/ 	.word	0xffffffff


	//   ....[31]....
        /*00d8*/ 	.word	0xffffffff


	//   ....[32]....
        /*00dc*/ 	.word	0xffffffff


	//   ....[33]....
        /*00e0*/ 	.word	0xffffffff


	//   ....[34]....
        /*00e4*/ 	.word	0xffffffff


	//   ....[35]....
        /*00e8*/ 	.word	0xffffffff


	//   ....[36]....
        /*00ec*/ 	.word	0xffffffff


	//   ....[37]....
        /*00f0*/ 	.word	0xffffffff


	//   ....[38]....
        /*00f4*/ 	.word	0xffffffff


	//   ....[39]....
        /*00f8*/ 	.word	0xffffffff


	//   ....[40]....
        /*00fc*/ 	.word	0xffffffff


	//   ....[41]....
        /*0100*/ 	.word	0xffffffff


	//   ....[42]....
        /*0104*/ 	.word	0xffffffff


	//   ....[43]....
        /*0108*/ 	.word	0xffffffff


	//   ....[44]....
        /*010c*/ 	.word	0xffffffff


	//----- nvinfo : EIATTR_COOP_GROUP_INSTR_OFFSETS
	.align		4
.L_210:
        /*0110*/ 	.byte	0x04, 0x28
        /*0112*/ 	.short	(.L_212 - .L_211)


	//   ....[0]....
.L_211:
        /*0114*/ 	.word	0x00000b30


	//   ....[1]....
        /*0118*/ 	.word	0x00000b60


	//   ....[2]....
        /*011c*/ 	.word	0x00000b70


	//   ....[3]....
        /*0120*/ 	.word	0x00000c70


	//   ....[4]....
        /*0124*/ 	.word	0x00000ca0


	//   ....[5]....
        /*0128*/ 	.word	0x00000cd0


	//   ....[6]....
        /*012c*/ 	.word	0x00000dd0


	//   ....[7]....
        /*0130*/ 	.word	0x00000e00


	//   ....[8]....
        /*0134*/ 	.word	0x00000e30


	//   ....[9]....
        /*0138*/ 	.word	0x00000f30


	//   ....[10]....
        /*013c*/ 	.word	0x00000f60


	//   ....[11]....
        /*0140*/ 	.word	0x00000f90


	//   ....[12]....
        /*0144*/ 	.word	0x00001090


	//   ....[13]....
        /*0148*/ 	.word	0x000010d0


	//   ....[14]....
        /*014c*/ 	.word	0x00001100


	//   ....[15]....
        /*0150*/ 	.word	0x00001ca0


	//   ....[16]....
        /*0154*/ 	.word	0x00001cb0


	//   ....[17]....
        /*0158*/ 	.word	0x00001cc0


	//   ....[18]....
        /*015c*/ 	.word	0x00001dc0


	//   ....[19]....
        /*0160*/ 	.word	0x00001e00


	//   ....[20]....
        /*0164*/ 	.word	0x00001e20


	//   ....[21]....
        /*0168*/ 	.word	0x00001f30


	//   ....[22]....
        /*016c*/ 	.word	0x00001f70


	//   ....[23]....
        /*0170*/ 	.word	0x00001f90


	//   ....[24]....
        /*0174*/ 	.word	0x000020a0


	//   ....[25]....
        /*0178*/ 	.word	0x000020e0


	//   ....[26]....
        /*017c*/ 	.word	0x00002110


	//   ....[27]....
        /*0180*/ 	.word	0x00002210


	//   ....[28]....
        /*0184*/ 	.word	0x00002250


	//   ....[29]....
        /*0188*/ 	.word	0x00002280


	//   ....[30]....
        /*018c*/ 	.word	0x00004540


	//   ....[31]....
        /*0190*/ 	.word	0x00004570


	//   ....[32]....
        /*0194*/ 	.word	0x00004580


	//   ....[33]....
        /*0198*/ 	.word	0x00004680


	//   ....[34]....
        /*019c*/ 	.word	0x000046b0


	//   ....[35]....
        /*01a0*/ 	.word	0x000046e0


	//   ....[36]....
        /*01a4*/ 	.word	0x000047e0


	//   ....[37]....
        /*01a8*/ 	.word	0x00004810


	//   ....[38]....
        /*01ac*/ 	.word	0x00004840


	//   ....[39]....
        /*01b0*/ 	.word	0x00004940


	//   ....[40]....
        /*01b4*/ 	.word	0x00004970


	//   ....[41]....
        /*01b8*/ 	.word	0x000049a0


	//   ....[42]....
        /*01bc*/ 	.word	0x00004aa0


	//   ....[43]....
        /*01c0*/ 	.word	0x00004ae0


	//   ....[44]....
        /*01c4*/ 	.word	0x00004b10


	//----- nvinfo : EIATTR_VRC_CTA_INIT_COUNT
	.align		4
.L_212:
        /*01c8*/ 	.byte	0x02, 0x4a
	.zero		1
	.zero		1


	//----- nvinfo : EIATTR_EXIT_INSTR_OFFSETS
	.align		4
        /*01cc*/ 	.byte	0x04, 0x1c
        /*01ce*/ 	.short	(.L_214 - .L_213)


	//   ....[0]....
.L_213:
        /*01d0*/ 	.word	0x00000040


	//   ....[1]....
        /*01d4*/ 	.word	0x000055f0


	//   ....[2]....
        /*01d8*/ 	.word	0x00005650


	//----- nvinfo : EIATTR_MAX_THREADS
	.align		4
.L_214:
        /*01dc*/ 	.byte	0x04, 0x05
        /*01de*/ 	.short	(.L_216 - .L_215)
.L_215:
        /*01e0*/ 	.word	0x00000100
        /*01e4*/ 	.word	0x00000001
        /*01e8*/ 	.word	0x00000001


	//----- nvinfo : EIATTR_CRS_STACK_SIZE
	.align		4
.L_216:
        /*01ec*/ 	.byte	0x04, 0x1e
        /*01ee*/ 	.short	(.L_218 - .L_217)
.L_217:
        /*01f0*/ 	.word	0x00000000


	//----- nvinfo : EIATTR_CBANK_PARAM_SIZE
	.align		4
.L_218:
        /*01f4*/ 	.byte	0x03, 0x19
        /*01f6*/ 	.short	0x0021


	//----- nvinfo : EIATTR_PARAM_CBANK
	.align		4
        /*01f8*/ 	.byte	0x04, 0x0a
        /*01fa*/ 	.short	(.L_220 - .L_219)
	.align		4
.L_219:
        /*01fc*/ 	.word	index@(.nv.constant0._ZN6thrust24THRUST_300001_SM_1000_NS8cuda_cub4core6detail13_kernel_agentINS1_8__reduce11ReduceAgentINS0_12zip_iteratorIN4cuda3std3__45tupleIJNS0_10device_ptrIfEENS0_17counting_iteratorIlNS0_11use_defaultESF_SF_EEEEEEEPNSB_IJflEEESJ_lNS1_9__extrema9arg_min_fIflNSA_4lessIfEEEEEEJSI_SK_lSP_EEEvDpT0_)
        /*0200*/ 	.short	0x0380
        /*0202*/ 	.short	0x0021


	//----- nvinfo : EIATTR_SW_WAR
	.align		4
.L_220:
        /*0204*/ 	.byte	0x04, 0x36
        /*0206*/ 	.short	(.L_222 - .L_221)
.L_221:
        /*0208*/ 	.word	0x00000008
.L_222:


//--------------------- .nv.info._ZN6thrust24THRUST_300001_SM_1000_NS8cuda_cub4core6detail13_kernel_agentINS1_8__reduce11ReduceAgentIPN4cuda3std3__45tupleIJflEEESC_SB_iNS1_9__extrema9arg_min_fIflNS9_4lessIfEEEEEEJSC_SC_iSH_EEEvDpT0_ --------------------------
	.section	.nv.info._ZN6thrust24THRUST_300001_SM_1000_NS8cuda_cub4core6detail13_kernel_agentINS1_8__reduce11ReduceAgentIPN4cuda3std3__45tupleIJflEEESC_SB_iNS1_9__extrema9arg_min_fIflNS9_4lessIfEEEEEEJSC_SC_iSH_EEEvDpT0_,"",@"SHT_CUDA_INFO"
	.sectionflags	@""
	.align	4


	//----- nvinfo : EIATTR_CUDA_API_VERSION
	.align		4
        /*0000*/ 	.byte	0x04, 0x37
        /*0002*/ 	.short	(.L_224 - .L_223)
.L_223:
        /*0004*/ 	.word	0x00000082


	//----- nvinfo : EIATTR_KPARAM_INFO
	.align		4
.L_224:
        /*0008*/ 	.byte	0x04, 0x17
        /*000a*/ 	.short	(.L_226 - .L_225)
.L_225:
        /*000c*/ 	.word	0x00000000
        /*0010*/ 	.short	0x0003
        /*0012*/ 	.short	0x0014
        /*0014*/ 	.byte	0x00, 0xf0, 0x05, 0x00


	//----- nvinfo : EIATTR_KPARAM_INFO
	.align		4
.L_226:
        /*0018*/ 	.byte	0x04, 0x17
        /*001a*/ 	.short	(.L_228 - .L_227)
.L_227:
        /*001c*/ 	.word	0x00000000
        /*0020*/ 	.short	0x0002
        /*0022*/ 	.short	0x0010
        /*0024*/ 	.byte	0x00, 0xf0, 0x11, 0x00


	//----- nvinfo : EIATTR_KPARAM_INFO
	.align		4
.L_228:
        /*0028*/ 	.byte	0x04, 0x17
        /*002a*/ 	.short	(.L_230 - .L_229)
.L_229:
        /*002c*/ 	.word	0x00000000
        /*0030*/ 	.short	0x0001
        /*0032*/ 	.short	0x0008
        /*0034*/ 	.byte	0x00, 0xf5, 0x21, 0x00


	//----- nvinfo : EIATTR_KPARAM_INFO
	.align		4
.L_230:
        /*0038*/ 	.byte	0x04, 0x17
        /*003a*/ 	.short	(.L_232 - .L_231)
.L_231:
        /*003c*/ 	.word	0x00000000
        /*0040*/ 	.short	0x0000
        /*0042*/ 	.short	0x0000
        /*0044*/ 	.byte	0x00, 0xf5, 0x21, 0x00


	//----- nvinfo : EIATTR_SPARSE_MMA_MASK
	.align		4
.L_232:
        /*0048*/ 	.byte	0x03, 0x50
        /*004a*/ 	.short	0x0000


	//----- nvinfo : EIATTR_MAXREG_COUNT
	.align		4
        /*004c*/ 	.byte	0x03, 0x1b
        /*004e*/ 	.short	0x00ff


	//----- nvinfo : EIATTR_NUM_BARRIERS
	.align		4
        /*0050*/ 	.byte	0x02, 0x4c
        /*0052*/ 	.byte	0x01
	.zero		1


	//----- nvinfo : EIATTR_MERCURY_ISA_VERSION
	.align		4
        /*0054*/ 	.byte	0x03, 0x5f
        /*0056*/ 	.short	0x0101


	//----- nvinfo : EIATTR_COOP_GROUP_MASK_REGIDS
	.align		4
        /*0058*/ 	.byte	0x04, 0x29
        /*005a*/ 	.short	(.L_234 - .L_233)


	//   ....[0]....
.L_233:
        /*005c*/ 	.word	0xffffffff


	//   ....[1]....
        /*0060*/ 	.word	0xffffffff


	//   ....[2]....
        /*0064*/ 	.word	0xffffffff


	//   ....[3]....
        /*0068*/ 	.word	0xffffffff


	//   ....[4]....
        /*006c*/ 	.word	0xffffffff


	//   ....[5]....
        /*0070*/ 	.word	0xffffffff


	//   ....[6]....
        /*0074*/ 	.word	0xffffffff


	//   ....[7]....
        /*0078*/ 	.word	0xffffffff


	//   ....[8]....
        /*007c*/ 	.word	0xffffffff


	//   ....[9]....
        /*0080*/ 	.word	0xffffffff


	//   ....[10]....
        /*0084*/ 	.word	0xffffffff


	//   ....[11]....
        /*0088*/ 	.word	0xffffffff


	//   ....[12]....
        /*008c*/ 	.word	0xffffffff


	//   ....[13]....
        /*0090*/ 	.word	0xffffffff


	//   ....[14]....
        /*0094*/ 	.word	0xffffffff


	//   ....[15]....
        /*0098*/ 	.word	0xffffffff


	//   ....[16]....
        /*009c*/ 	.word	0xffffffff


	//   ....[17]....
        /*00a0*/ 	.word	0xffffffff


	//   ....[18]....
        /*00a4*/ 	.word	0xffffffff


	//   ....[19]....
        /*00a8*/ 	.word	0xffffffff


	//   ....[20]....
        /*00ac*/ 	.word	0xffffffff


	//   ....[21]....
        /*00b0*/ 	.word	0xffffffff


	//   ....[22]....
        /*00b4*/ 	.word	0xffffffff


	//   ....[23]....
        /*00b8*/ 	.word	0xffffffff


	//   ....[24]....
        /*00bc*/ 	.word	0xffffffff


	//   ....[25]....
        /*00c0*/ 	.word	0xffffffff


	//   ....[26]....
        /*00c4*/ 	.word	0xffffffff


	//   ....[27]....
        /*00c8*/ 	.word	0xffffffff


	//   ....[28]....
        /*00cc*/ 	.word	0xffffffff


	//   ....[29]....
        /*00d0*/ 	.word	0xffffffff


	//   ....[30]....
        /*00d4*/ 	.word	0xffffffff


	//   ....[31]....
        /*00d8*/ 	.word	0xffffffff


	//   ....[32]....
        /*00dc*/ 	.word	0xffffffff


	//   ....[33]....
        /*00e0*/ 	.word	0xffffffff


	//   ....[34]....
        /*00e4*/ 	.word	0xffffffff


	//   ....[35]....
        /*00e8*/ 	.word	0xffffffff


	//   ....[36]....
        /*00ec*/ 	.word	0xffffffff


	//   ....[37]....
        /*00f0*/ 	.word	0xffffffff


	//   ....[38]....
        /*00f4*/ 	.word	0xffffffff


	//   ....[39]....
        /*00f8*/ 	.word	0xffffffff


	//   ....[40]....
        /*00fc*/ 	.word	0xffffffff


	//   ....[41]....
        /*0100*/ 	.word	0xffffffff


	//   ....[42]....
        /*0104*/ 	.word	0xffffffff


	//   ....[43]....
        /*0108*/ 	.word	0xffffffff


	//   ....[44]....
        /*010c*/ 	.word	0xffffffff


	//----- nvinfo : EIATTR_COOP_GROUP_INSTR_OFFSETS
	.align		4
.L_234:
        /*0110*/ 	.byte	0x04, 0x28
        /*0112*/ 	.short	(.L_236 - .L_235)


	//   ....[0]....
.L_235:
        /*0114*/ 	.word	0x00000a00


	//   ....[1]....
        /*0118*/ 	.word	0x00000a30


	//   ....[2]....
        /*011c*/ 	.word	0x00000a40


	//   ....[3]....
        /*0120*/ 	.word	0x00000b40


	//   ....[4]....
        /*0124*/ 	.word	0x00000b70


	//   ....[5]....
        /*0128*/ 	.word	0x00000ba0


	//   ....[6]....
        /*012c*/ 	.word	0x00000ca0


	//   ....[7]....
        /*0130*/ 	.word	0x00000cd0


	//   ....[8]....
        /*0134*/ 	.word	0x00000d00


	//   ....[9]....
        /*0138*/ 	.word	0x00000e00


	//   ....[10]....
        /*013c*/ 	.word	0x00000e30


	//   ....[11]....
        /*0140*/ 	.word	0x00000e60


	//   ....[12]....
        /*0144*/ 	.word	0x00000f60


	//   ....[13]....
        /*0148*/ 	.word	0x00000fa0


	//   ....[14]....
        /*014c*/ 	.word	0x00000fd0


	//   ....[15]....
        /*0150*/ 	.word	0x00001b70


	//   ....[16]....
        /*0154*/ 	.word	0x00001b80


	//   ....[17]....
        /*0158*/ 	.word	0x00001b90


	//   ....[18]....
        /*015c*/ 	.word	0x00001c90


	//   ....[19]....
        /*0160*/ 	.word	0x00001cd0


	//   ....[20]....
        /*0164*/ 	.word	0x00001cf0


	//   ....[21]....
        /*0168*/ 	.word	0x00001e00


	//   ....[22]....
        /*016c*/ 	.word	0x00001e40


	//   ....[23]....
        /*0170*/ 	.word	0x00001e60


	//   ....[24]....
        /*0174*/ 	.word	0x00001f70


	//   ....[25]....
        /*0178*/ 	.word	0x00001fb0


	//   ....[26]....
        /*017c*/ 	.word	0x00001fe0


	//   ....[27]....
        /*0180*/ 	.word	0x000020e0


	//   ....[28]....
        /*0184*/ 	.word	0x00002120


	//   ....[29]....
        /*0188*/ 	.word	0x00002150


	//   ....[30]....
        /*018c*/ 	.word	0x00004530


	//   ....[31]....
        /*0190*/ 	.word	0x00004560


	//   ....[32]....
        /*0194*/ 	.word	0x00004570


	//   ....[33]....
        /*0198*/ 	.word	0x00004670


	//   ....[34]....
        /*019c*/ 	.word	0x000046a0


	//   ....[35]....
        /*01a0*/ 	.word	0x000046d0


	//   ....[36]....
        /*01a4*/ 	.word	0x000047d0


	//   ....[37]....
        /*01a8*/ 	.word	0x00004800


	//   ....[38]....
        /*01ac*/ 	.word	0x00004830


	//   ....[39]....
        /*01b0*/ 	.word	0x00004930


	//   ....[40]....
        /*01b4*/ 	.word	0x00004960


	//   ....[41]....
        /*01b8*/ 	.word	0x00004990


	//   ....[42]....
        /*01bc*/ 	.word	0x00004a90


	//   ....[43]....
        /*01c0*/ 	.word	0x00004ad0


	//   ....[44]....
        /*01c4*/ 	.word	0x00004b00


	//----- nvinfo : EIATTR_VRC_CTA_INIT_COUNT
	.align		4
.L_236:
        /*01c8*/ 	.byte	0x02, 0x4a
	.zero		1
	.zero		1


	//----- nvinfo : EIATTR_EXIT_INSTR_OFFSETS
	.align		4
        /*01cc*/ 	.byte	0x04, 0x1c
        /*01ce*/ 	.short	(.L_238 - .L_237)


	//   ....[0]....
.L_237:
        /*01d0*/ 	.word	0x00000030


	//   ....[1]....
        /*01d4*/ 	.word	0x000055e0


	//   ....[2]....
        /*01d8*/ 	.word	0x00005640


	//----- nvinfo : EIATTR_MAX_THREADS
	.align		4
.L_238:
        /*01dc*/ 	.byte	0x04, 0x05
        /*01de*/ 	.short	(.L_240 - .L_239)
.L_239:
        /*01e0*/ 	.word	0x00000100
        /*01e4*/ 	.word	0x00000001
        /*01e8*/ 	.word	0x00000001


	//----- nvinfo : EIATTR_CRS_STACK_SIZE
	.align		4
.L_240:
        /*01ec*/ 	.byte	0x04, 0x1e
        /*01ee*/ 	.short	(.L_242 - .L_241)
.L_241:
        /*01f0*/ 	.word	0x00000000


	//----- nvinfo : EIATTR_CBANK_PARAM_SIZE
	.align		4
.L_242:
        /*01f4*/ 	.byte	0x03, 0x19
        /*01f6*/ 	.short	0x0015


	//----- nvinfo : EIATTR_PARAM_CBANK
	.align		4
        /*01f8*/ 	.byte	0x04, 0x0a
        /*01fa*/ 	.short	(.L_244 - .L_243)
	.align		4
.L_243:
        /*01fc*/ 	.word	index@(.nv.constant0._ZN6thrust24THRUST_300001_SM_1000_NS8cuda_cub4core6detail13_kernel_agentINS1_8__reduce11ReduceAgentIPN4cuda3std3__45tupleIJflEEESC_SB_iNS1_9__extrema9arg_min_fIflNS9_4lessIfEEEEEEJSC_SC_iSH_EEEvDpT0_)
        /*0200*/ 	.short	0x0380
        /*0202*/ 	.short	0x0015


	//----- nvinfo : EIATTR_SW_WAR
	.align		4
.L_244:
        /*0204*/ 	.byte	0x04, 0x36
        /*0206*/ 	.short	(.L_246 - .L_245)
.L_245:
        /*0208*/ 	.word	0x00000008
.L_246:


//--------------------- .nv.info._ZN6thrust24THRUST_300001_SM_1000_NS8cuda_cub4core6detail13_kernel_agentINS1_8__reduce10DrainAgentIiEEJN3cub18CUB_300001_SM_10009GridQueueIjEEiEEEvDpT0_ --------------------------
	.section	.nv.info._ZN6thrust24THRUST_300001_SM_1000_NS8cuda_cub4core6detail13_kernel_agentINS1_8__reduce10DrainAgentIiEEJN3cub18CUB_300001_SM_10009GridQueueIjEEiEEEvDpT0_,"",@"SHT_CUDA_INFO"
	.sectionflags	@""
	.align	4


	//----- nvinfo : EIATTR_CUDA_API_VERSION
	.align		4
        /*0000*/ 	.byte	0x04, 0x37
        /*0002*/ 	.short	(.L_248 - .L_247)
.L_247:
        /*0004*/ 	.word	0x00000082


	//----- nvinfo : EIATTR_KPARAM_INFO
	.align		4
.L_248:
        /*0008*/ 	.byte	0x04, 0x17
        /*000a*/ 	.short	(.L_250 - .L_249)
.L_249:
        /*000c*/ 	.word	0x00000000
        /*0010*/ 	.short	0x0001
        /*0012*/ 	.short	0x0008
        /*0014*/ 	.byte	0x00, 0xf0, 0x11, 0x00


	//----- nvinfo : EIATTR_KPARAM_INFO
	.align		4
.L_250:
        /*0018*/ 	.byte	0x04, 0x17
        /*001a*/ 	.short	(.L_252 - .L_251)
.L_251:
        /*001c*/ 	.word	0x00000000
        /*0020*/ 	.short	0x0000
        /*0022*/ 	.short	0x0000
        /*0024*/ 	.byte	0x00, 0xf0, 0x21, 0x00


	//----- nvinfo : EIATTR_SPARSE_MMA_MASK
	.align		4
.L_252:
        /*0028*/ 	.byte	0x03, 0x50
        /*002a*/ 	.short	0x0000


	//----- nvinfo : EIATTR_MAXREG_COUNT
	.align		4
        /*002c*/ 	.byte	0x03, 0x1b
        /*002e*/ 	.short	0x00ff


	//----- nvinfo : EIATTR_MERCURY_ISA_VERSION
	.align		4
        /*0030*/ 	.byte	0x03, 0x5f
        /*0032*/ 	.short	0x0101


	//----- nvinfo : EIATTR_VRC_CTA_INIT_COUNT
	.align		4
        /*0034*/ 	.byte	0x02, 0x4a
	.zero		1
	.zero		1


	//----- nvinfo : EIATTR_EXIT_INSTR_OFFSETS
	.align		4
        /*0038*/ 	.byte	0x04, 0x1c
        /*003a*/ 	.short	(.L_254 - .L_253)


	//   ....[0]....
.L_253:
        /*003c*/ 	.word	0x00000060


	//----- nvinfo : EIATTR_MAX_THREADS
	.align		4
.L_254:
        /*0040*/ 	.byte	0x04, 0x05
        /*0042*/ 	.short	(.L_256 - .L_255)
.L_255:
        /*0044*/ 	.word	0x00000001
        /*0048*/ 	.word	0x00000001
        /*004c*/ 	.word	0x00000001


	//----- nvinfo : EIATTR_CBANK_PARAM_SIZE
	.align		4
.L_256:
        /*0050*/ 	.byte	0x03, 0x19
        /*0052*/ 	.short	0x000c


	//----- nvinfo : EIATTR_PARAM_CBANK
	.align		4
        /*0054*/ 	.byte	0x04, 0x0a
        /*0056*/ 	.short	(.L_258 - .L_257)
	.align		4
.L_257:
        /*0058*/ 	.word	index@(.nv.constant0._ZN6thrust24THRUST_300001_SM_1000_NS8cuda_cub4core6detail13_kernel_agentINS1_8__reduce10DrainAgentIiEEJN3cub18CUB_300001_SM_10009GridQueueIjEEiEEEvDpT0_)
        /*005c*/ 	.short	0x0380
        /*005e*/ 	.short	0x000c


	//----- nvinfo : EIATTR_SW_WAR
	.align		4
.L_258:
        /*0060*/ 	.byte	0x04, 0x36
        /*0062*/ 	.short	(.L_260 - .L_259)
.L_259:
        /*0064*/ 	.word	0x00000008
.L_260:


//--------------------- .nv.info._ZN6thrust24THRUST_300001_SM_1000_NS8cuda_cub4core6detail13_kernel_agentINS1_8__reduce11ReduceAgentINS0_12zip_iteratorIN4cuda3std3__45tupleIJNS0_10device_ptrIfEENS0_17counting_iteratorIlNS0_11use_defaultESF_SF_EEEEEEEPNSB_IJflEEESJ_iNS1_9__extrema9arg_min_fIflNSA_4lessIfEEEEEEJSI_SK_iN3cub18CUB_300001_SM_100013GridEvenShareIiEENSS_9GridQueueIjEESP_EEEvDpT0_ --------------------------
	.section	.nv.info._ZN6thrust24THRUST_300001_SM_1000_NS8cuda_cub4core6detail13_kernel_agentINS1_8__reduce11ReduceAgentINS0_12zip_iteratorIN4cuda3std3__45tupleIJNS0_10device_ptrIfEENS0_17counting_iteratorIlNS0_11use_defaultESF_SF_EEEEEEEPNSB_IJflEEESJ_iNS1_9__extrema9arg_min_fIflNSA_4lessIfEEEEEEJSI_SK_iN3cub18CUB_300001_SM_100013GridEvenShareIiEENSS_9GridQueueIjEESP_EEEvDpT0_,"",@"SHT_CUDA_INFO"
	.sectionflags	@""
	.align	4


	//----- nvinfo : EIATTR_CUDA_API_VERSION
	.align		4
        /*0000*/ 	.byte	0x04, 0x37
        /*0002*/ 	.short	(.L_262 - .L_261)
.L_261:
        /*0004*/ 	.word	0x00000082


	//----- nvinfo : EIATTR_KPARAM_INFO
	.align		4
.L_262:
        /*0008*/ 	.byte	0x04, 0x17
        /*000a*/ 	.short	(.L_264 - .L_263)
.L_263:
        /*000c*/ 	.word	0x00000000
        /*0010*/ 	.short	0x0005
        /*0012*/ 	.short	0x0050
        /*0014*/ 	.byte	0x00, 0xf0, 0x05, 0x00


	//----- nvinfo : EIATTR_KPARAM_INFO
	.align		4
.L_264:
        /*0018*/ 	.byte	0x04, 0x17
        /*001a*/ 	.short	(.L_266 - .L_265)
.L_265:
        /*001c*/ 	.word	0x00000000
        /*0020*/ 	.short	0x0004
        /*0022*/ 	.short	0x0048
        /*0024*/ 	.byte	0x00, 0xf0, 0x21, 0x00


	//----- nvinfo : EIATTR_KPARAM_INFO
	.align		4
.L_266:
        /*0028*/ 	.byte	0x04, 0x17
        /*002a*/ 	.short	(.L_268 - .L_267)
.L_267:
        /*002c*/ 	.word	0x00000000
        /*0030*/ 	.short	0x0003
        /*0032*/ 	.short	0x001c
        /*0034*/ 	.byte	0x00, 0xf0, 0xa1, 0x00


	//----- nvinfo : EIATTR_KPARAM_INFO
	.align		4
.L_268:
        /*0038*/ 	.byte	0x04, 0x17
        /*003a*/ 	.short	(.L_270 - .L_269)
.L_269:
        /*003c*/ 	.word	0x00000000
        /*0040*/ 	.short	0x0002
        /*0042*/ 	.short	0x0018
        /*0044*/ 	.byte	0x00, 0xf0, 0x11, 0x00


	//----- nvinfo : EIATTR_KPARAM_INFO
	.align		4
.L_270:
        /*0048*/ 	.byte	0x04, 0x17
        /*004a*/ 	.short	(.L_272 - .L_271)
.L_271:
        /*004c*/ 	.word	0x00000000
        /*0050*/ 	.short	0x0001
        /*0052*/ 	.short	0x0010
        /*0054*/ 	.byte	0x00, 0xf5, 0x21, 0x00


	//----- nvinfo : EIATTR_KPARAM_INFO
	.align		4
.L_272:
        /*0058*/ 	.byte	0x04, 0x17
        /*005a*/ 	.short	(.L_274 - .L_273)
.L_273:
        /*005c*/ 	.word	0x00000000
        /*0060*/ 	.short	0x0000
        /*0062*/ 	.short	0x0000
        /*0064*/ 	.byte	0x00, 0xf0, 0x41, 0x00


	//----- nvinfo : EIATTR_SPARSE_MMA_MASK
	.align		4
.L_274:
        /*0068*/ 	.byte	0x03, 0x50
        /*006a*/ 	.short	0x0000


	//----- nvinfo : EIATTR_MAXREG_COUNT
	.align		4
        /*006c*/ 	.byte	0x03, 0x1b
        /*006e*/ 	.short	0x00ff


	//----- nvinfo : EIATTR_NUM_BARRIERS
	.align		4
        /*0070*/ 	.byte	0x02, 0x4c
        /*0072*/ 	.byte	0x01
	.zero		1


	//----- nvinfo : EIATTR_MERCURY_ISA_VERSION
	.align		4
        /*0074*/ 	.byte	0x03, 0x5f
        /*0076*/ 	.short	0x0101


	//----- nvinfo : EIATTR_COOP_GROUP_MASK_REGIDS
	.align		4
        /*0078*/ 	.byte	0x04, 0x29
        /*007a*/ 	.short	(.L_276 - .L_275)


	//   ....[0]....
.L_275:
        /*007c*/ 	.word	0xffffffff


	//   ....[1]....
        /*0080*/ 	.word	0xffffffff


	//   ....[2]....
        /*0084*/ 	.word	0xffffffff


	//   ....[3]....
        /*0088*/ 	.word	0xffffffff


	//   ....[4]....
        /*008c*/ 	.word	0xffffffff


	//   ....[5]....
        /*0090*/ 	.word	0xffffffff


	//   ....[6]....
        /*0094*/ 	.word	0xffffffff


	//   ....[7]....
        /*0098*/ 	.word	0xffffffff


	//   ....[8]....
        /*009c*/ 	.word	0xffffffff


	//   ....[9]....
        /*00a0*/ 	.word	0xffffffff


	//   ....[10]....
        /*00a4*/ 	.word	0xffffffff


	//   ....[11]....
        /*00a8*/ 	.word	0xffffffff


	//   ....[12]....
        /*00ac*/ 	.word	0xffffffff


	//   ....[13]....
        /*00b0*/ 	.word	0xffffffff


	//   ....[14]....
        /*00b4*/ 	.word	0xffffffff


	//   ....[15]....
        /*00b8*/ 	.word	0xffffffff


	//   ....[16]....
        /*00bc*/ 	.word	0xffffffff


	//   ....[17]....
        /*00c0*/ 	.word	0xffffffff


	//   ....[18]....
        /*00c4*/ 	.word	0xffffffff


	//   ....[19]....
        /*00c8*/ 	.word	0xffffffff


	//   ....[20]....
        /*00cc*/ 	.word	0xffffffff


	//   ....[21]....
        /*00d0*/ 	.word	0xffffffff


	//   ....[22]....
        /*00d4*/ 	.word	0xffffffff


	//   ....[23]....
        /*00d8*/ 	.word	0xffffffff


	//   ....[24]....
        /*00dc*/ 	.word	0xffffffff


	//   ....[25]....
        /*00e0*/ 	.word	0xffffffff


	//   ....[26]....
        /*00e4*/ 	.word	0xffffffff


	//   ....[27]....
        /*00e8*/ 	.word	0xffffffff


	//   ....[28]....
        /*00ec*/ 	.word	0xffffffff


	//   ....[29]....
        /*00f0*/ 	.word	0xffffffff


	//   ....[30]....
        /*00f4*/ 	.word	0xffffffff


	//   ....[31]....
        /*00f8*/ 	.word	0xffffffff


	//   ....[32]....
        /*00fc*/ 	.word	0xffffffff


	//   ....[33]....
        /*0100*/ 	.word	0xffffffff


	//   ....[34]....
        /*0104*/ 	.word	0xffffffff


	//   ....[35]....
        /*0108*/ 	.word	0xffffffff


	//   ....[36]....
        /*010c*/ 	.word	0xffffffff


	//   ....[37]....
        /*0110*/ 	.word	0xffffffff


	//   ....[38]....
        /*0114*/ 	.word	0xffffffff


	//   ....[39]....
        /*0118*/ 	.word	0xffffffff


	//   ....[40]....
        /*011c*/ 	.word	0xffffffff


	//   ....[41]....
        /*0120*/ 	.word	0xffffffff


	//   ....[42]....
        /*0124*/ 	.word	0xffffffff


	//   ....[43]....
        /*0128*/ 	.word	0xffffffff


	//   ....[44]....
        /*012c*/ 	.word	0xffffffff


	//----- nvinfo : EIATTR_COOP_GROUP_INSTR_OFFSETS
	.align		4
.L_276:
        /*0130*/ 	.byte	0x04, 0x28
        /*0132*/ 	.short	(.L_278 - .L_277)


	//   ....[0]....
.L_277:
        /*0134*/ 	.word	0x00000b40


	//   ....[1]....
        /*0138*/ 	.word	0x00000b70


	//   ....[2]....
        /*013c*/ 	.word	0x00000b80


	//   ....[3]....
        /*0140*/ 	.word	0x00000c80


	//   ....[4]....
        /*0144*/ 	.word	0x00000cb0


	//   ....[5]....
        /*0148*/ 	.word	0x00000ce0


	//   ....[6]....
        /*014c*/ 	.word	0x00000de0


	//   ....[7]....
        /*0150*/ 	.word	0x00000e10


	//   ....[8]....
        /*0154*/ 	.word	0x00000e40


	//   ....[9]....
        /*0158*/ 	.word	0x00000f40


	//   ....[10]....
        /*015c*/ 	.word	0x00000f70


	//   ....[11]....
        /*0160*/ 	.word	0x00000fa0


	//   ....[12]....
        /*0164*/ 	.word	0x000010a0


	//   ....[13]....
        /*0168*/ 	.word	0x000010e0


	//   ....[14]....
        /*016c*/ 	.word	0x00001110


	//   ....[15]....
        /*0170*/ 	.word	0x00001cb0


	//   ....[16]....
        /*0174*/ 	.word	0x00001cc0


	//   ....[17]....
        /*0178*/ 	.word	0x00001cd0


	//   ....[18]....
        /*017c*/ 	.word	0x00001dd0


	//   ....[19]....
        /*0180*/ 	.word	0x00001e10


	//   ....[20]....
        /*0184*/ 	.word	0x00001e30


	//   ....[21]....
        /*0188*/ 	.word	0x00001f40


	//   ....[22]....
        /*018c*/ 	.word	0x00001f80


	//   ....[23]....
        /*0190*/ 	.word	0x00001fa0


	//   ....[24]....
        /*0194*/ 	.word	0x000020b0


	//   ....[25]....
        /*0198*/ 	.word	0x000020f0


	//   ....[26]....
        /*019c*/ 	.word	0x00002110


	//   ....[27]....
        /*01a0*/ 	.word	0x00002220


	//   ....[28]....
        /*01a4*/ 	.word	0x00002260


	//   ....[29]....
        /*01a8*/ 	.word	0x00002290


	//   ....[30]....
        /*01ac*/ 	.word	0x00004810


	//   ....[31]....
        /*01b0*/ 	.word	0x00004840


	//   ....[32]....
        /*01b4*/ 	.word	0x00004850


	//   ....[33]....
        /*01b8*/ 	.word	0x00004950


	//   ....[34]....
        /*01bc*/ 	.word	0x00004980


	//   ....[35]....
        /*01c0*/ 	.word	0x000049b0


	//   ....[36]....
        /*01c4*/ 	.word	0x00004ab0


	//   ....[37]....
        /*01c8*/ 	.word	0x00004ae0


	//   ....[38]....
        /*01cc*/ 	.word	0x00004b10


	//   ....[39]....
        /*01d0*/ 	.word	0x00004c10


	//   ....[40]....
        /*01d4*/ 	.word	0x00004c40


	//   ....[41]....
        /*01d8*/ 	.word	0x00004c70


	//   ....[42]....
        /*01dc*/ 	.word	0x00004d70


	//   ....[43]....
        /*01e0*/ 	.word	0x00004db0


	//   ....[44]....
        /*01e4*/ 	.word	0x00004de0


	//----- nvinfo : EIATTR_VRC_CTA_INIT_COUNT
	.align		4
.L_278:
        /*01e8*/ 	.byte	0x02, 0x4a
	.zero		1
	.zero		1


	//----- nvinfo : EIATTR_EXIT_INSTR_OFFSETS
	.align		4
        /*01ec*/ 	.byte	0x04, 0x1c
        /*01ee*/ 	.short	(.L_280 - .L_279)


	//   ....[0]....
.L_279:
        /*01f0*/ 	.word	0x000058a0


	//   ....[1]....
        /*01f4*/ 	.word	0x00005920


	//----- nvinfo : EIATTR_MAX_THREADS
	.align		4
.L_280:
        /*01f8*/ 	.byte	0x04, 0x05
        /*01fa*/ 	.short	(.L_282 - .L_281)
.L_281:
        /*01fc*/ 	.word	0x00000100
        /*0200*/ 	.word	0x00000001
        /*0204*/ 	.word	0x00000001


	//----- nvinfo : EIATTR_CRS_STACK_SIZE
	.align		4
.L_282:
        /*0208*/ 	.byte	0x04, 0x1e
        /*020a*/ 	.short	(.L_284 - .L_283)
.L_283:
        /*020c*/ 	.word	0x00000000


	//----- nvinfo : EIATTR_CBANK_PARAM_SIZE
	.align		4
.L_284:
        /*0210*/ 	.byte	0x03, 0x19
        /*0212*/ 	.short	0x0051


	//----- nvinfo : EIATTR_PARAM_CBANK
	.align		4
        /*0214*/ 	.byte	0x04, 0x0a
        /*0216*/ 	.short	(.L_286 - .L_285)
	.align		4
.L_285:
        /*0218*/ 	.word	index@(.nv.constant0._ZN6thrust24THRUST_300001_SM_1000_NS8cuda_cub4core6detail13_kernel_agentINS1_8__reduce11ReduceAgentINS0_12zip_iteratorIN4cuda3std3__45tupleIJNS0_10device_ptrIfEENS0_17counting_iteratorIlNS0_11use_defaultESF_SF_EEEEEEEPNSB_IJflEEESJ_iNS1_9__extrema9arg_min_fIflNSA_4lessIfEEEEEEJSI_SK_iN3cub18CUB_300001_SM_100013GridEvenShareIiEENSS_9GridQueueIjEESP_EEEvDpT0_)
        /*021c*/ 	.short	0x0380
        /*021e*/ 	.short	0x0051


	//----- nvinfo : EIATTR_SW_WAR
	.align		4
.L_286:
        /*0220*/ 	.byte	0x04, 0x36
        /*0222*/ 	.short	(.L_288 - .L_287)
.L_287:
        /*0224*/ 	.word	0x00000008
.L_288:


//--------------------- .nv.info._ZN6thrust24THRUST_300001_SM_1000_NS8cuda_cub4core6detail13_kernel_agentINS1_8__reduce11ReduceAgentINS0_12zip_iteratorIN4cuda3std3__45tupleIJNS0_10device_ptrIfEENS0_17counting_iteratorIlNS0_11use_defaultESF_SF_EEEEEEEPNSB_IJflEEESJ_iNS1_9__extrema9arg_min_fIflNSA_4lessIfEEEEEEJSI_SK_iSP_EEEvDpT0_ --------------------------
	.section	.nv.info._ZN6thrust24THRUST_300001_SM_1000_NS8cuda_cub4core6detail13_kernel_agentINS1_8__reduce11ReduceAgentINS0_12zip_iteratorIN4cuda3std3__45tupleIJNS0_10device_ptrIfEENS0_17counting_iteratorIlNS0_11use_defaultESF_SF_EEEEEEEPNSB_IJflEEESJ_iNS1_9__extrema9arg_min_fIflNSA_4lessIfEEEEEEJSI_SK_iSP_EEEvDpT0_,"",@"SHT_CUDA_INFO"
	.sectionflags	@""
	.align	4


	//----- nvinfo : EIATTR_CUDA_API_VERSION
	.align		4
        /*0000*/ 	.byte	0x04, 0x37
        /*0002*/ 	.short	(.L_290 - .L_289)
.L_289:
        /*0004*/ 	.word	0x00000082


	//----- nvinfo : EIATTR_KPARAM_INFO
	.align		4
.L_290:
        /*0008*/ 	.byte	0x04, 0x17
        /*000a*/ 	.short	(.L_292 - .L_291)
.L_291:
        /*000c*/ 	.word	0x00000000
        /*0010*/ 	.short	0x0003
        /*0012*/ 	.short	0x001c
        /*0014*/ 	.byte	0x00, 0xf0, 0x05, 0x00


	//----- nvinfo : EIATTR_KPARAM_INFO
	.align		4
.L_292:
        /*0018*/ 	.byte	0x04, 0x17
        /*001a*/ 	.short	(.L_294 - .L_293)
.L_293:
        /*001c*/ 	.word	0x00000000
        /*0020*/ 	.short	0x0002
        /*0022*/ 	.short	0x0018
        /*0024*/ 	.byte	0x00, 0xf0, 0x11, 0x00


	//----- nvinfo : EIATTR_KPARAM_INFO
	.align		4
.L_294:
        /*0028*/ 	.byte	0x04, 0x17
        /*002a*/ 	.short	(.L_296 - .L_295)
.L_295:
        /*002c*/ 	.word	0x00000000
        /*0030*/ 	.short	0x0001
        /*0032*/ 	.short	0x0010
        /*0034*/ 	.byte	0x00, 0xf5, 0x21, 0x00


	//----- nvinfo : EIATTR_KPARAM_INFO
	.align		4
.L_296:
        /*0038*/ 	.byte	0x04, 0x17
        /*003a*/ 	.short	(.L_298 - .L_297)
.L_297:
        /*003c*/ 	.word	0x00000000
        /*0040*/ 	.short	0x0000
        /*0042*/ 	.short	0x0000
        /*0044*/ 	.byte	0x00, 0xf0, 0x41, 0x00


	//----- nvinfo : EIATTR_SPARSE_MMA_MASK
	.align		4
.L_298:
        /*0048*/ 	.byte	0x03, 0x50
        /*004a*/ 	.short	0x0000


	//----- nvinfo : EIATTR_MAXREG_COUNT
	.align		4
        /*004c*/ 	.byte	0x03, 0x1b
        /*004e*/ 	.short	0x00ff


	//----- nvinfo : EIATTR_NUM_BARRIERS
	.align		4
        /*0050*/ 	.byte	0x02, 0x4c
        /*0052*/ 	.byte	0x01
	.zero		1


	//----- nvinfo : EIATTR_MERCURY_ISA_VERSION
	.align		4
        /*0054*/ 	.byte	0x03, 0x5f
        /*0056*/ 	.short	0x0101


	//----- nvinfo : EIATTR_COOP_GROUP_MASK_REGIDS
	.align		4
        /*0058*/ 	.byte	0x04, 0x29
        /*005a*/ 	.short	(.L_300 - .L_299)


	//   ....[0]....
.L_299:
        /*005c*/ 	.word	0xffffffff


	//   ....[1]....
        /*0060*/ 	.word	0xffffffff


	//   ....[2]....
        /*0064*/ 	.word	0xffffffff


	//   ....[3]....
        /*0068*/ 	.word	0xffffffff


	//   ....[4]....
        /*006c*/ 	.word	0xffffffff


	//   ....[5]....
        /*0070*/ 	.word	0xffffffff


	//   ....[6]....
        /*0074*/ 	.word	0xffffffff


	//   ....[7]....
        /*0078*/ 	.word	0xffffffff


	//   ....[8]....
        /*007c*/ 	.word	0xffffffff


	//   ....[9]....
        /*0080*/ 	.word	0xffffffff


	//   ....[10]....
        /*0084*/ 	.word	0xffffffff


	//   ....[11]....
        /*0088*/ 	.word	0xffffffff


	//   ....[12]....
        /*008c*/ 	.word	0xffffffff


	//   ....[13]....
        /*0090*/ 	.word	0xffffffff


	//   ....[14]....
        /*0094*/ 	.word	0xffffffff


	//   ....[15]....
        /*0098*/ 	.word	0xffffffff


	//   ....[16]....
        /*009c*/ 	.word	0xffffffff


	//   ....[17]....
        /*00a0*/ 	.word	0xffffffff


	//   ....[18]....
        /*00a4*/ 	.word	0xffffffff


	//   ....[19]....
        /*00a8*/ 	.word	0xffffffff


	//   ....[20]....
        /*00ac*/ 	.word	0xffffffff


	//   ....[21]....
        /*00b0*/ 	.word	0xffffffff


	//   ....[22]....
        /*00b4*/ 	.word	0xffffffff


	//   ....[23]....
        /*00b8*/ 	.word	0xffffffff


	//   ....[24]....
        /*00bc*/ 	.word	0xffffffff


	//   ....[25]....
        /*00c0*/ 	.word	0xffffffff


	//   ....[26]....
        /*00c4*/ 	.word	0xffffffff


	//   ....[27]....
        /*00c8*/ 	.word	0xffffffff


	//   ....[28]....
        /*00cc*/ 	.word	0xffffffff


	//   ....[29]....
        /*00d0*/ 	.word	0xffffffff


	//   ....[30]....
        /*00d4*/ 	.word	0xffffffff


	//   ....[31]....
        /*00d8*/ 	.word	0xffffffff


	//   ....[32]....
        /*00dc*/ 	.word	0xffffffff


	//   ....[33]....
        /*00e0*/ 	.word	0xffffffff


	//   ....[34]....
        /*00e4*/ 	.word	0xffffffff


	//   ....[35]....
        /*00e8*/ 	.word	0xffffffff


	//   ....[36]....
        /*00ec*/ 	.word	0xffffffff


	//   ....[37]....
        /*00f0*/ 	.word	0xffffffff


	//   ....[38]....
        /*00f4*/ 	.word	0xffffffff


	//   ....[39]....
        /*00f8*/ 	.word	0xffffffff


	//   ....[40]....
        /*00fc*/ 	.word	0xffffffff


	//   ....[41]....
        /*0100*/ 	.word	0xffffffff


	//   ....[42]....
        /*0104*/ 	.word	0xffffffff


	//   ....[43]....
        /*0108*/ 	.word	0xffffffff


	//   ....[44]....
        /*010c*/ 	.word	0xffffffff


	//----- nvinfo : EIATTR_COOP_GROUP_INSTR_OFFSETS
	.align		4
.L_300:
        /*0110*/ 	.byte	0x04, 0x28
        /*0112*/ 	.short	(.L_302 - .L_301)


	//   ....[0]....
.L_301:
        /*0114*/ 	.word	0x00000b10


	//   ....[1]....
        /*0118*/ 	.word	0x00000b40


	//   ....[2]....
        /*011c*/ 	.word	0x00000b50


	//   ....[3]....
        /*0120*/ 	.word	0x00000c50


	//   ....[4]....
        /*0124*/ 	.word	0x00000c80


	//   ....[5]....
        /*0128*/ 	.word	0x00000cb0


	//   ....[6]....
        /*012c*/ 	.word	0x00000db0


	//   ....[7]....
        /*0130*/ 	.word	0x00000de0


	//   ....[8]....
        /*0134*/ 	.word	0x00000e10


	//   ....[9]....
        /*0138*/ 	.word	0x00000f10


	//   ....[10]....
        /*013c*/ 	.word	0x00000f40


	//   ....[11]....
        /*0140*/ 	.word	0x00000f70


	//   ....[12]....
        /*0144*/ 	.word	0x00001070


	//   ....[13]....
        /*0148*/ 	.word	0x000010b0


	//   ....[14]....
        /*014c*/ 	.word	0x000010e0


	//   ....[15]....
        /*0150*/ 	.word	0x00001c80


	//   ....[16]....
        /*0154*/ 	.word	0x00001c90


	//   ....[17]....
        /*0158*/ 	.word	0x00001ca0


	//   ....[18]....
        /*015c*/ 	.word	0x00001da0


	//   ....[19]....
        /*0160*/ 	.word	0x00001de0


	//   ....[20]....
        /*0164*/ 	.word	0x00001e00


	//   ....[21]....
        /*0168*/ 	.word	0x00001f10


	//   ....[22]....
        /*016c*/ 	.word	0x00001f50


	//   ....[23]....
        /*0170*/ 	.word	0x00001f70


	//   ....[24]....
        /*0174*/ 	.word	0x00002080


	//   ....[25]....
        /*0178*/ 	.word	0x000020c0


	//   ....[26]....
        /*017c*/ 	.word	0x000020f0


	//   ....[27]....
        /*0180*/ 	.word	0x000021f0


	//   ....[28]....
        /*0184*/ 	.word	0x00002230


	//   ....[29]....
        /*0188*/ 	.word	0x00002260


	//   ....[30]....
        /*018c*/ 	.word	0x000045f0


	//   ....[31]....
        /*0190*/ 	.word	0x00004620


	//   ....[32]....
        /*0194*/ 	.word	0x00004630


	//   ....[33]....
        /*0198*/ 	.word	0x00004730


	//   ....[34]....
        /*019c*/ 	.word	0x00004760


	//   ....[35]....
        /*01a0*/ 	.word	0x00004790


	//   ....[36]....
        /*01a4*/ 	.word	0x00004890


	//   ....[37]....
        /*01a8*/ 	.word	0x000048c0


	//   ....[38]....
        /*01ac*/ 	.word	0x000048f0


	//   ....[39]....
        /*01b0*/ 	.word	0x000049f0


	//   ....[40]....
        /*01b4*/ 	.word	0x00004a20


	//   ....[41]....
        /*01b8*/ 	.word	0x00004a50


	//   ....[42]....
        /*01bc*/ 	.word	0x00004b50


	//   ....[43]....
        /*01c0*/ 	.word	0x00004b90


	//   ....[44]....
        /*01c4*/ 	.word	0x00004bc0


	//----- nvinfo : EIATTR_VRC_CTA_INIT_COUNT
	.align		4
.L_302:
        /*01c8*/ 	.byte	0x02, 0x4a
	.zero		1
	.zero		1


	//----- nvinfo : EIATTR_EXIT_INSTR_OFFSETS
	.align		4
        /*01cc*/ 	.byte	0x04, 0x1c
        /*01ce*/ 	.short	(.L_304 - .L_303)


	//   ....[0]....
.L_303:
        /*01d0*/ 	.word	0x00000030


	//   ....[1]....
        /*01d4*/ 	.word	0x000056a0


	//   ....[2]....
        /*01d8*/ 	.word	0x00005700


	//----- nvinfo : EIATTR_MAX_THREADS
	.align		4
.L_304:
        /*01dc*/ 	.byte	0x04, 0x05
        /*01de*/ 	.short	(.L_306 - .L_305)
.L_305:
        /*01e0*/ 	.word	0x00000100
        /*01e4*/ 	.word	0x00000001
        /*01e8*/ 	.word	0x00000001


	//----- nvinfo : EIATTR_CRS_STACK_SIZE
	.align		4
.L_306:
        /*01ec*/ 	.byte	0x04, 0x1e
        /*01ee*/ 	.short	(.L_308 - .L_307)
.L_307:
        /*01f0*/ 	.word	0x00000000


	//----- nvinfo : EIATTR_CBANK_PARAM_SIZE
	.align		4
.L_308:
        /*01f4*/ 	.byte	0x03, 0x19
        /*01f6*/ 	.short	0x001d


	//----- nvinfo : EIATTR_PARAM_CBANK
	.align		4
        /*01f8*/ 	.byte	0x04, 0x0a
        /*01fa*/ 	.short	(.L_310 - .L_309)
	.align		4
.L_309:
        /*01fc*/ 	.word	index@(.nv.constant0._ZN6thrust24THRUST_300001_SM_1000_NS8cuda_cub4core6detail13_kernel_agentINS1_8__reduce11ReduceAgentINS0_12zip_iteratorIN4cuda3std3__45tupleIJNS0_10device_ptrIfEENS0_17counting_iteratorIlNS0_11use_defaultESF_SF_EEEEEEEPNSB_IJflEEESJ_iNS1_9__extrema9arg_min_fIflNSA_4lessIfEEEEEEJSI_SK_iSP_EEEvDpT0_)
        /*0200*/ 	.short	0x0380
        /*0202*/ 	.short	0x001d


	//----- nvinfo : EIATTR_SW_WAR
	.align		4
.L_310:
        /*0204*/ 	.byte	0x04, 0x36
        /*0206*/ 	.short	(.L_312 - .L_311)
.L_311:
        /*0208*/ 	.word	0x00000008
.L_312:


//--------------------- .nv.info._Z12weightUpdatePiS_PfPbS_ii --------------------------
	.section	.nv.info._Z12weightUpdatePiS_PfPbS_ii,"",@"SHT_CUDA_INFO"
	.sectionflags	@""
	.align	4


	//----- nvinfo : EIATTR_CUDA_API_VERSION
	.align		4
        /*0000*/ 	.byte	0x04, 0x37
        /*0002*/ 	.short	(.L_314 - .L_313)
.L_313:
        /*0004*/ 	.word	0x00000082


	//----- nvinfo : EIATTR_KPARAM_INFO
	.align		4
.L_314:
        /*0008*/ 	.byte	0x04, 0x17
        /*000a*/ 	.short	(.L_316 - .L_315)
.L_315:
        /*000c*/ 	.word	0x00000000
        /*0010*/ 	.short	0x0006
        /*0012*/ 	.short	0x002c
        /*0014*/ 	.byte	0x00, 0xf0, 0x11, 0x00


	//----- nvinfo : EIATTR_KPARAM_INFO
	.align		4
.L_316:
        /*0018*/ 	.byte	0x04, 0x17
        /*001a*/ 	.short	(.L_318 - .L_317)
.L_317:
        /*001c*/ 	.word	0x00000000
        /*0020*/ 	.short	0x0005
        /*0022*/ 	.short	0x0028
        /*0024*/ 	.byte	0x00, 0xf0, 0x11, 0x00


	//----- nvinfo : EIATTR_KPARAM_INFO
	.align		4
.L_318:
        /*0028*/ 	.byte	0x04, 0x17
        /*002a*/ 	.short	(.L_320 - .L_319)
.L_319:
        /*002c*/ 	.word	0x00000000
        /*0030*/ 	.short	0x0004
        /*0032*/ 	.short	0x0020
        /*0034*/ 	.byte	0x00, 0xf5, 0x21, 0x00


	//----- nvinfo : EIATTR_KPARAM_INFO
	.align		4
.L_320:
        /*0038*/ 	.byte	0x04, 0x17
        /*003a*/ 	.short	(.L_322 - .L_321)
.L_321:
        /*003c*/ 	.word	0x00000000
        /*0040*/ 	.short	0x0003
        /*0042*/ 	.short	0x0018
        /*0044*/ 	.byte	0x00, 0xf5, 0x21, 0x00


	//----- nvinfo : EIATTR_KPARAM_INFO
	.align		4
.L_322:
        /*0048*/ 	.byte	0x04, 0x17
        /*004a*/ 	.short	(.L_324 - .L_323)
.L_323:
        /*004c*/ 	.word	0x00000000
        /*0050*/ 	.short	0x0002
        /*0052*/ 	.short	0x0010
        /*0054*/ 	.byte	0x00, 0xf5, 0x21, 0x00


	//----- nvinfo : EIATTR_KPARAM_INFO
	.align		4
.L_324:
        /*0058*/ 	.byte	0x04, 0x17
        /*005a*/ 	.short	(.L_326 - .L_325)
.L_325:
        /*005c*/ 	.word	0x00000000
        /*0060*/ 	.short	0x0001
        /*0062*/ 	.short	0x0008
        /*0064*/ 	.byte	0x00, 0xf5, 0x21, 0x00


	//----- nvinfo : EIATTR_KPARAM_INFO
	.align		4
.L_326:
        /*0068*/ 	.byte	0x04, 0x17
        /*006a*/ 	.short	(.L_328 - .L_327)
.L_327:
        /*006c*/ 	.word	0x00000000
        /*0070*/ 	.short	0x0000
        /*0072*/ 	.short	0x0000
        /*0074*/ 	.byte	0x00, 0xf5, 0x21, 0x00


	//----- nvinfo : EIATTR_SPARSE_MMA_MASK
	.align		4
.L_328:
        /*0078*/ 	.byte	0x03, 0x50
        /*007a*/ 	.short	0x0000


	//----- nvinfo : EIATTR_MAXREG_COUNT
	.align		4
        /*007c*/ 	.byte	0x03, 0x1b
        /*007e*/ 	.short	0x00ff


	//----- nvinfo : EIATTR_MERCURY_ISA_VERSION
	.align		4
        /*0080*/ 	.byte	0x03, 0x5f
        /*0082*/ 	.short	0x0101


	//----- nvinfo : EIATTR_VRC_CTA_INIT_COUNT
	.align		4
        /*0084*/ 	.byte	0x02, 0x4a
	.zero		1
	.zero		1


	//----- nvinfo : EIATTR_EXIT_INSTR_OFFSETS
	.align		4
        /*0088*/ 	.byte	0x04, 0x1c
        /*008a*/ 	.short	(.L_330 - .L_329)


	//   ....[0]....
.L_329:
        /*008c*/ 	.word	0x000000c0


	//   ....[1]....
        /*0090*/ 	.word	0x000000f0


	//   ....[2]....
        /*0094*/ 	.word	0x00000150


	//   ....[3]....
        /*0098*/ 	.word	0x00000370


	//   ....[4]....
        /*009c*/ 	.word	0x000003d0


	//----- nvinfo : EIATTR_CRS_STACK_SIZE
	.align		4
.L_330:
        /*00a0*/ 	.byte	0x04, 0x1e
        /*00a2*/ 	.short	(.L_332 - .L_331)
.L_331:
        /*00a4*/ 	.word	0x00000000


	//----- nvinfo : EIATTR_CBANK_PARAM_SIZE
	.align		4
.L_332:
        /*00a8*/ 	.byte	0x03, 0x19
        /*00aa*/ 	.short	0x0030


	//----- nvinfo : EIATTR_PARAM_CBANK
	.align		4
        /*00ac*/ 	.byte	0x04, 0x0a
        /*00ae*/ 	.short	(.L_334 - .L_333)
	.align		4
.L_333:
        /*00b0*/ 	.word	index@(.nv.constant0._Z12weightUpdatePiS_PfPbS_ii)
        /*00b4*/ 	.short	0x0380
        /*00b6*/ 	.short	0x0030


	//----- nvinfo : EIATTR_SW_WAR
	.align		4
.L_334:
        /*00b8*/ 	.byte	0x04, 0x36
        /*00ba*/ 	.short	(.L_336 - .L_335)
.L_335:
        /*00bc*/ 	.word	0x00000008
.L_336:


//--------------------- .nv.callgraph             --------------------------
	.section	.nv.callgraph,"",@"SHT_CUDA_CALLGRAPH"
	.align	4
	.sectionentsize	8
	.align		4
        /*0000*/ 	.word	0x00000000
	.align		4
        /*0004*/ 	.word	0xffffffff
	.align		4
        /*0008*/ 	.word	0x00000000
	.align		4
        /*000c*/ 	.word	0xfffffffe
	.align		4
        /*0010*/ 	.word	0x00000000
	.align		4
        /*0014*/ 	.word	0xfffffffd
	.align		4
        /*0018*/ 	.word	0x00000000
	.align		4
        /*001c*/ 	.word	0xfffffffc


//--------------------- .nv.constant4             --------------------------
	.section	.nv.constant4,"a",@progbits
	.align	8
	.align		8
.nv.constant4:
        /*0000*/ 	.dword	_ZN34_INTERNAL_b71a7965_4_k_cu_49e0637f4cuda3std3__45__cpo5beginE
	.align		8
        /*0008*/ 	.dword	_ZN34_INTERNAL_b71a7965_4_k_cu_49e0637f4cuda3std3__45__cpo3endE
	.align		8
        /*0010*/ 	.dword	_ZN34_INTERNAL_b71a7965_4_k_cu_49e0637f4cuda3std3__45__cpo6cbeginE
	.align		8
        /*0018*/ 	.dword	_ZN34_INTERNAL_b71a7965_4_k_cu_49e0637f4cuda3std3__45__cpo4cendE
	.align		8
        /*0020*/ 	.dword	_ZN34_INTERNAL_b71a7965_4_k_cu_49e0637f4cuda3std3__45__cpo6rbeginE
	.align		8
        /*0028*/ 	.dword	_ZN34_INTERNAL_b71a7965_4_k_cu_49e0637f4cuda3std3__45__cpo4rendE
	.align		8
        /*0030*/ 	.dword	_ZN34_INTERNAL_b71a7965_4_k_cu_49e0637f4cuda3std3__45__cpo7crbeginE
	.align		8
        /*0038*/ 	.dword	_ZN34_INTERNAL_b71a7965_4_k_cu_49e0637f4cuda3std3__45__cpo5crendE
	.align		8
        /*0040*/ 	.dword	_ZN34_INTERNAL_b71a7965_4_k_cu_49e0637f4cuda3std3__436_GLOBAL__N__b71a7965_4_k_cu_49e0637f6ignoreE
	.align		8
        /*0048*/ 	.dword	_ZN34_INTERNAL_b71a7965_4_k_cu_49e0637f4cuda3std3__419piecewise_constructE
	.align		8
        /*0050*/ 	.dword	_ZN34_INTERNAL_b71a7965_4_k_cu_49e0637f4cuda3std3__48in_placeE
	.align		8
        /*0058*/ 	.dword	_ZN34_INTERNAL_b71a7965_4_k_cu_49e0637f4cuda3std3__420unreachable_sentinelE
	.align		8
        /*0060*/ 	.dword	_ZN34_INTERNAL_b71a7965_4_k_cu_49e0637f4cuda3std3__47nulloptE
	.align		8
        /*0068*/ 	.dword	_ZN34_INTERNAL_b71a7965_4_k_cu_49e0637f4cuda3std3__48unexpectE
	.align		8
        /*0070*/ 	.dword	_ZN34_INTERNAL_b71a7965_4_k_cu_49e0637f4cuda3std6ranges3__45__cpo4swapE
	.align		8
        /*0078*/ 	.dword	_ZN34_INTERNAL_b71a7965_4_k_cu_49e0637f4cuda3std6ranges3__45__cpo9iter_moveE
	.align		8
        /*0080*/ 	.dword	_ZN34_INTERNAL_b71a7965_4_k_cu_49e0637f4cuda3std6ranges3__45__cpo5beginE
	.align		8
        /*0088*/ 	.dword	_ZN34_INTERNAL_b71a7965_4_k_cu_49e0637f4cuda3std6ranges3__45__cpo3endE
	.align		8
        /*0090*/ 	.dword	_ZN34_INTERNAL_b71a7965_4_k_cu_49e0637f4cuda3std6ranges3__45__cpo6cbeginE
	.align		8
        /*0098*/ 	.dword	_ZN34_INTERNAL_b71a7965_4_k_cu_49e0637f4cuda3std6ranges3__45__cpo4cendE
	.align		8
        /*00a0*/ 	.dword	_ZN34_INTERNAL_b71a7965_4_k_cu_49e0637f4cuda3std6ranges3__45__cpo7advanceE
	.align		8
        /*00a8*/ 	.dword	_ZN34_INTERNAL_b71a7965_4_k_cu_49e0637f4cuda3std6ranges3__45__cpo9iter_swapE
	.align		8
        /*00b0*/ 	.dword	_ZN34_INTERNAL_b71a7965_4_k_cu_49e0637f4cuda3std6ranges3__45__cpo4nextE
	.align		8
        /*00b8*/ 	.dword	_ZN34_INTERNAL_b71a7965_4_k_cu_49e0637f4cuda3std6ranges3__45__cpo4prevE
	.align		8
        /*00c0*/ 	.dword	_ZN34_INTERNAL_b71a7965_4_k_cu_49e0637f4cuda3std6ranges3__45__cpo4dataE
	.align		8
        /*00c8*/ 	.dword	_ZN34_INTERNAL_b71a7965_4_k_cu_49e0637f4cuda3std6ranges3__45__cpo5cdataE
	.align		8
        /*00d0*/ 	.dword	_ZN34_INTERNAL_b71a7965_4_k_cu_49e0637f4cuda3std6ranges3__45__cpo4sizeE
	.align		8
        /*00d8*/ 	.dword	_ZN34_INTERNAL_b71a7965_4_k_cu_49e0637f4cuda3std6ranges3__45__cpo5ssizeE
	.align		8
        /*00e0*/ 	.dword	_ZN34_INTERNAL_b71a7965_4_k_cu_49e0637f4cuda3std6ranges3__45__cpo8distanceE
	.align		8
        /*00e8*/ 	.dword	_ZN34_INTERNAL_b71a7965_4_k_cu_49e0637f6thrust24THRUST_300001_SM_1000_NS8cuda_cub3parE
	.align		8
        /*00f0*/ 	.dword	_ZN34_INTERNAL_b71a7965_4_k_cu_49e0637f6thrust24THRUST_300001_SM_1000_NS8cuda_cub10par_nosyncE
	.align		8
        /*00f8*/ 	.dword	_ZN34_INTERNAL_b71a7965_4_k_cu_49e0637f6thrust24THRUST_300001_SM_1000_NS6system6detail10sequential3seqE
	.align		8
        /*0100*/ 	.dword	_ZN34_INTERNAL_b71a7965_4_k_cu_49e0637f6thrust24THRUST_300001_SM_1000_NS6system3cpp3parE
	.align		8
        /*0108*/ 	.dword	_ZN34_INTERNAL_b71a7965_4_k_cu_49e0637f6thrust24THRUST_300001_SM_1000_NS12placeholders2_1E
	.align		8
        /*0110*/ 	.dword	_ZN34_INTERNAL_b71a7965_4_k_cu_49e0637f6thrust24THRUST_300001_SM_1000_NS12placeholders2_2E
	.align		8
        /*0118*/ 	.dword	_ZN34_INTERNAL_b71a7965_4_k_cu_49e0637f6thrust24THRUST_300001_SM_1000_NS12placeholders2_3E
	.align		8
        /*0120*/ 	.dword	_ZN34_INTERNAL_b71a7965_4_k_cu_49e0637f6thrust24THRUST_300001_SM_1000_NS12placeholders2_4E
	.align		8
        /*0128*/ 	.dword	_ZN34_INTERNAL_b71a7965_4_k_cu_49e0637f6thrust24THRUST_300001_SM_1000_NS12placeholders2_5E
	.align		8
        /*0130*/ 	.dword	_ZN34_INTERNAL_b71a7965_4_k_cu_49e0637f6thrust24THRUST_300001_SM_1000_NS12placeholders2_6E
	.align		8
        /*0138*/ 	.dword	_ZN34_INTERNAL_b71a7965_4_k_cu_49e0637f6thrust24THRUST_300001_SM_1000_NS12placeholders2_7E
	.align		8
        /*0140*/ 	.dword	_ZN34_INTERNAL_b71a7965_4_k_cu_49e0637f6thrust24THRUST_300001_SM_1000_NS12placeholders2_8E
	.align		8
        /*0148*/ 	.dword	_ZN34_INTERNAL_b71a7965_4_k_cu_49e0637f6thrust24THRUST_300001_SM_1000_NS12placeholders2_9E
	.align		8
        /*0150*/ 	.dword	_ZN34_INTERNAL_b71a7965_4_k_cu_49e0637f6thrust24THRUST_300001_SM_1000_NS12placeholders3_10E
	.align		8
        /*0158*/ 	.dword	_ZN34_INTERNAL_b71a7965_4_k_cu_49e0637f6thrust24THRUST_300001_SM_1000_NS3seqE
	.align		8
        /*0160*/ 	.dword	_ZN34_INTERNAL_b71a7965_4_k_cu_49e0637f6thrust24THRUST_300001_SM_1000_NS6deviceE


//--------------------- .text._ZN3cub18CUB_300001_SM_10006detail8for_each13static_kernelINS2_12policy_hub_t12policy_500_tEmN6thrust24THRUST_300001_SM_1000_NS8cuda_cub20__uninitialized_fill7functorINS7_10device_ptrIiEEiEEEEvT0_T1_ --------------------------
	.section	.text._ZN3cub18CUB_300001_SM_10006detail8for_each13static_kernelINS2_12policy_hub_t12policy_500_tEmN6thrust24THRUST_300001_SM_1000_NS8cuda_cub20__uninitialized_fill7functorINS7_10device_ptrIiEEiEEEEvT0_T1_,"ax",@progbits
	.align	128
        .global         _ZN3cub18CUB_300001_SM_10006detail8for_each13static_kernelINS2_12policy_hub_t12policy_500_tEmN6thrust24THRUST_300001_SM_1000_NS8cuda_cub20__uninitialized_fill7functorINS7_10device_ptrIiEEiEEEEvT0_T1_
        .type           _ZN3cub18CUB_300001_SM_10006detail8for_each13static_kernelINS2_12policy_hub_t12policy_500_tEmN6thrust24THRUST_300001_SM_1000_NS8cuda_cub20__uninitialized_fill7functorINS7_10device_ptrIiEEiEEEEvT0_T1_,@function
        .size           _ZN3cub18CUB_300001_SM_10006detail8for_each13static_kernelINS2_12policy_hub_t12policy_500_tEmN6thrust24THRUST_300001_SM_1000_NS8cuda_cub20__uninitialized_fill7functorINS7_10device_ptrIiEEiEEEEvT0_T1_,(.L_x_810 - _ZN3cub18CUB_300001_SM_10006detail8for_each13static_kernelINS2_12policy_hub_t12policy_500_tEmN6thrust24THRUST_300001_SM_1000_NS8cuda_cub20__uninitialized_fill7functorINS7_10device_ptrIiEEiEEEEvT0_T1_)
        .other          _ZN3cub18CUB_300001_SM_10006detail8for_each13static_kernelINS2_12policy_hub_t12policy_500_tEmN6thrust24THRUST_300001_SM_1000_NS8cuda_cub20__uninitialized_fill7functorINS7_10device_ptrIiEEiEEEEvT0_T1_,@"STO_CUDA_ENTRY STV_DEFAULT"
_ZN3cub18CUB_300001_SM_10006detail8for_each13static_kernelINS2_12policy_hub_t12policy_500_tEmN6thrust24THRUST_300001_SM_1000_NS8cuda_cub20__uninitialized_fill7functorINS7_10device_ptrIiEEiEEEEvT0_T1_:
.text._ZN3cub18CUB_300001_SM_10006detail8for_each13static_kernelINS2_12policy_hub_t12policy_500_tEmN6thrust24THRUST_300001_SM_1000_NS8cuda_cub20__uninitialized_fill7functorINS7_10device_ptrIiEEiEEEEvT0_T1_:
[----:B------:R-:W-:Y:S08]  /*0000*/  LDC R1, c[0x0][0x37c] ;  /* 0x0000df00ff017b82 */ /* 0x000ff00000000800 */
[----:B------:R-:W0:Y:S01]  /*0010*/  S2UR UR4, SR_CTAID.X ;  /* 0x00000000000479c3 */ /* 0x000e220000002500 */
[----:B------:R-:W1:Y:S01]  /*0020*/  LDCU.64 UR6, c[0x0][0x380] ;  /* 0x00007000ff0677ac */ /* 0x000e620008000a00 */
[----:B------:R-:W2:Y:S01]  /*0030*/  LDCU.64 UR8, c[0x0][0x358] ;  /* 0x00006b00ff0877ac */ /* 0x000ea20008000a00 */
[----:B0-----:R-:W-:-:S04]  /*0040*/  UIMAD.WIDE.U32 UR4, UR4, 0x200, URZ ;  /* 0x00000200040478a5 */ /* 0x001fc8000f8e00ff */
[----:B-1----:R-:W-:-:S04]  /*0050*/  UIADD3 UR6, UP0, UPT, -UR4, UR6, URZ ;  /* 0x0000000604067290 */ /* 0x002fc8000ff1e1ff */
[----:B------:R-:W-:Y:S02]  /*0060*/  UIADD3.X UR7, UPT, UPT, ~UR5, UR7, URZ, UP0, !UPT ;  /* 0x0000000705077290 */ /* 0x000fe400087fe5ff */
[----:B------:R-:W-:-:S04]  /*0070*/  UISETP.GE.U32.AND UP0, UPT, UR6, 0x200, UPT ;  /* 0x000002000600788c */ /* 0x000fc8000bf06070 */
[----:B------:R-:W-:-:S09]  /*0080*/  UISETP.GE.U32.AND.EX UP0, UPT, UR7, URZ, UPT, UP0 ;  /* 0x000000ff0700728c */ /* 0x000fd2000bf06100 */
[----:B--2---:R-:W-:Y:S05]  /*0090*/  BRA.U !UP0, `(.L_x_0) ;  /* 0x0000000108287547 */ /* 0x004fea000b800000 */
[----:B------:R-:W0:Y:S01]  /*00a0*/  S2R R0, SR_TID.X ;  /* 0x0000000000007919 */ /* 0x000e220000002100 */
[----:B------:R-:W1:Y:S01]  /*00b0*/  LDCU.64 UR6, c[0x0][0x388] ;  /* 0x00007100ff0677ac */ /* 0x000e620008000a00 */
[----:B------:R-:W2:Y:S01]  /*00c0*/  LDC R5, c[0x0][0x390] ;  /* 0x0000e400ff057b82 */ /* 0x000ea20000000800 */
[----:B0-----:R-:W-:-:S05]  /*00d0*/  IADD3 R0, P0, PT, R0, UR4, RZ ;  /* 0x0000000400007c10 */ /* 0x001fca000ff1e0ff */
[----:B------:R-:W-:Y:S01]  /*00e0*/  IMAD.X R3, RZ, RZ, UR5, P0 ;  /* 0x00000005ff037e24 */ /* 0x000fe200080e06ff */
[----:B-1----:R-:W-:-:S04]  /*00f0*/  LEA R2, P0, R0, UR6, 0x2 ;  /* 0x0000000600027c11 */ /* 0x002fc8000f8010ff */
[----:B------:R-:W-:-:S05]  /*0100*/  LEA.HI.X R3, R0, UR7, R3, 0x2, P0 ;  /* 0x0000000700037c11 */ /* 0x000fca00080f1403 */
[----:B--2---:R-:W-:Y:S04]  /*0110*/  STG.E desc[UR8][R2.64], R5 ;  /* 0x0000000502007986 */ /* 0x004fe8000c101908 */
[----:B------:R-:W-:Y:S01]  /*0120*/  STG.E desc[UR8][R2.64+0x400], R5 ;  /* 0x0004000502007986 */ /* 0x000fe2000c101908 */
[----:B------:R-:W-:Y:S05]  /*0130*/  EXIT ;  /* 0x000000000000794d */ /* 0x000fea0003800000 */
.L_x_0:
[----:B------:R-:W0:Y:S01]  /*0140*/  S2R R0, SR_TID.X ;  /* 0x0000000000007919 */ /* 0x000e220000002100 */
[----:B------:R-:W-:Y:S01]  /*0150*/  IMAD.U32 R2, RZ, RZ, UR7 ;  /* 0x00000007ff027e24 */ /* 0x000fe2000f8e00ff */
[----:B------:R-:W1:Y:S01]  /*0160*/  LDCU.64 UR10, c[0x0][0x388] ;  /* 0x00007100ff0a77ac */ /* 0x000e620008000a00 */
[----:B------:R-:W-:Y:S01]  /*0170*/  IMAD.U32 R4, RZ, RZ, UR7 ;  /* 0x00000007ff047e24 */ /* 0x000fe2000f8e00ff */
[----:B0-----:R-:W-:-:S04]  /*0180*/  ISETP.LT.U32.AND P0, PT, R0, UR6, PT ;  /* 0x0000000600007c0c */ /* 0x001fc8000bf01070 */
[----:B------:R-:W-:Y:S01]  /*0190*/  ISETP.GT.U32.AND.EX P0, PT, R2, RZ, PT, P0 ;  /* 0x000000ff0200720c */ /* 0x000fe20003f04100 */
[C---:B------:R-:W-:Y:S01]  /*01a0*/  VIADD R2, R0.reuse, 0x100 ;  /* 0x0000010000027836 */ /* 0x040fe20000000000 */
[----:B------:R-:W-:-:S04]  /*01b0*/  IADD3 R0, P2, PT, R0, UR4, RZ ;  /* 0x0000000400007c10 */ /* 0x000fc8000ff5e0ff */
[----:B------:R-:W-:Y:S01]  /*01c0*/  ISETP.LT.U32.AND P1, PT, R2, UR6, PT ;  /* 0x0000000602007c0c */ /* 0x000fe2000bf21070 */
[----:B------:R-:W-:Y:S01]  /*01d0*/  IMAD.X R3, RZ, RZ, UR5, P2 ;  /* 0x00000005ff037e24 */ /* 0x000fe200090e06ff */
[----:B-1----:R-:W-:Y:S02]  /*01e0*/  LEA R2, P2, R0, UR10, 0x2 ;  /* 0x0000000a00027c11 */ /* 0x002fe4000f8410ff */
[----:B------:R-:W-:Y:S02]  /*01f0*/  ISETP.GT.U32.AND.EX P1, PT, R4, RZ, PT, P1 ;  /* 0x000000ff0400720c */ /* 0x000fe40003f24110 */
[----:B------:R-:W-:Y:S01]  /*0200*/  LEA.HI.X R3, R0, UR11, R3, 0x2, P2 ;  /* 0x0000000b00037c11 */ /* 0x000fe200090f1403 */
[----:B------:R-:W0:Y:S04]  /*0210*/  @P0 LDC R5, c[0x0][0x390] ;  /* 0x0000e400ff050b82 */ /* 0x000e280000000800 */
[----:B0-----:R0:W-:Y:S06]  /*0220*/  @P0 STG.E desc[UR8][R2.64], R5 ;  /* 0x0000000502000986 */ /* 0x0011ec000c101908 */
[----:B------:R-:W-:Y:S05]  /*0230*/  @!P1 EXIT ;  /* 0x000000000000994d */ /* 0x000fea0003800000 */
[----:B0-----:R-:W0:Y:S02]  /*0240*/  LDC R5, c[0x0][0x390] ;  /* 0x0000e400ff057b82 */ /* 0x001e240000000800 */
[----:B0-----:R-:W-:Y:S01]  /*0250*/  STG.E desc[UR8][R2.64+0x400], R5 ;  /* 0x0004000502007986 */ /* 0x001fe2000c101908 */
[----:B------:R-:W-:Y:S05]  /*0260*/  EXIT ;  /* 0x000000000000794d */ /* 0x000fea0003800000 */
.L_x_1:
[----:B------:R-:W-:-:S00]  /*0270*/  BRA `(.L_x_1) ;  /* 0xfffffffc00fc7947 */ /* 0x000fc0000383ffff */
[----:B------:R-:W-:-:S00]  /*0280*/  NOP ;  /* 0x0000000000007918 */ /* 0x000fc00000000000 */
[----:B------:R-:W-:-:S00]  /*0290*/  NOP ;  /* 0x0000000000007918 */ /* 0x000fc00000000000 */
[----:B------:R-:W-:-:S00]  /*02a0*/  NOP ;  /* 0x0000000000007918 */ /* 0x000fc00000000000 */
[----:B------:R-:W-:-:S00]  /*02b0*/  NOP ;  /* 0x0000000000007918 */ /* 0x000fc00000000000 */
[----:B------:R-:W-:-:S00]  /*02c0*/  NOP ;  /* 0x0000000000007918 */ /* 0x000fc00000000000 */
[----:B------:R-:W-:-:S00]  /*02d0*/  NOP ;  /* 0x0000000000007918 */ /* 0x000fc00000000000 */
[----:B------:R-:W-:-:S00]  /*02e0*/  NOP ;  /* 0x0000000000007918 */ /* 0x000fc00000000000 */
[----:B------:R-:W-:-:S00]  /*02f0*/  NOP ;  /* 0x0000000000007918 */ /* 0x000fc00000000000 */
.L_x_810:


//--------------------- .text._ZN3cub18CUB_300001_SM_10006detail11EmptyKernelIvEEvv --------------------------
	.section	.text._ZN3cub18CUB_300001_SM_10006detail11EmptyKernelIvEEvv,"ax",@progbits
	.align	128
        .global         _ZN3cub18CUB_300001_SM_10006detail11EmptyKernelIvEEvv
        .type           _ZN3cub18CUB_300001_SM_10006detail11EmptyKernelIvEEvv,@function
        .size           _ZN3cub18CUB_300001_SM_10006detail11EmptyKernelIvEEvv,(.L_x_811 - _ZN3cub18CUB_300001_SM_10006detail11EmptyKernelIvEEvv)
        .other          _ZN3cub18CUB_300001_SM_10006detail11EmptyKernelIvEEvv,@"STO_CUDA_ENTRY STV_DEFAULT"
_ZN3cub18CUB_300001_SM_10006detail11EmptyKernelIvEEvv:
.text._ZN3cub18CUB_300001_SM_10006detail11EmptyKernelIvEEvv:
[----:B------:R-:W-:Y:S01]  /*0000*/  LDC R1, c[0x0][0x37c] ;  /* 0x0000df00ff017b82 */ /* 0x000fe20000000800 */
[----:B------:R-:W-:Y:S05]  /*0010*/  EXIT ;  /* 0x000000000000794d */ /* 0x000fea0003800000 */
.L_x_2:
        /* <DEDUP_REMOVED lines=14> */
.L_x_811:


//--------------------- .text._ZN6thrust24THRUST_300001_SM_1000_NS8cuda_cub4core6detail13_kernel_agentINS1_8__reduce11ReduceAgentIPN4cuda3std3__45tupleIJflEEESC_SB_lNS1_9__extrema9arg_min_fIflNS9_4lessIfEEEEEEJSC_SC_iSH_EEEvDpT0_ --------------------------
	.section	.text._ZN6thrust24THRUST_300001_SM_1000_NS8cuda_cub4core6detail13_kernel_agentINS1_8__reduce11ReduceAgentIPN4cuda3std3__45tupleIJflEEESC_SB_lNS1_9__extrema9arg_min_fIflNS9_4lessIfEEEEEEJSC_SC_iSH_EEEvDpT0_,"ax",@progbits
	.align	128
        .global         _ZN6thrust24THRUST_300001_SM_1000_NS8cuda_cub4core6detail13_kernel_agentINS1_8__reduce11ReduceAgentIPN4cuda3std3__45tupleIJflEEESC_SB_lNS1_9__extrema9arg_min_fIflNS9_4lessIfEEEEEEJSC_SC_iSH_EEEvDpT0_
        .type           _ZN6thrust24THRUST_300001_SM_1000_NS8cuda_cub4core6detail13_kernel_agentINS1_8__reduce11ReduceAgentIPN4cuda3std3__45tupleIJflEEESC_SB_lNS1_9__extrema9arg_min_fIflNS9_4lessIfEEEEEEJSC_SC_iSH_EEEvDpT0_,@function
        .size           _ZN6thrust24THRUST_300001_SM_1000_NS8cuda_cub4core6detail13_kernel_agentINS1_8__reduce11ReduceAgentIPN4cuda3std3__45tupleIJflEEESC_SB_lNS1_9__extrema9arg_min_fIflNS9_4lessIfEEEEEEJSC_SC_iSH_EEEvDpT0_,(.L_x_812 - _ZN6thrust24THRUST_300001_SM_1000_NS8cuda_cub4core6detail13_kernel_agentINS1_8__reduce11ReduceAgentIPN4cuda3std3__45tupleIJflEEESC_SB_lNS1_9__extrema9arg_min_fIflNS9_4lessIfEEEEEEJSC_SC_iSH_EEEvDpT0_)
        .other          _ZN6thrust24THRUST_300001_SM_1000_NS8cuda_cub4core6detail13_kernel_agentINS1_8__reduce11ReduceAgentIPN4cuda3std3__45tupleIJflEEESC_SB_lNS1_9__extrema9arg_min_fIflNS9_4lessIfEEEEEEJSC_SC_iSH_EEEvDpT0_,@"STO_CUDA_ENTRY STV_DEFAULT"
_ZN6thrust24THRUST_300001_SM_1000_NS8cuda_cub4core6detail13_kernel_agentINS1_8__reduce11ReduceAgentIPN4cuda3std3__45tupleIJflEEESC_SB_lNS1_9__extrema9arg_min_fIflNS9_4lessIfEEEEEEJSC_SC_iSH_EEEvDpT0_:
.text._ZN6thrust24THRUST_300001_SM_1000_NS8cuda_cub4core6detail13_kernel_agentINS1_8__reduce11ReduceAgentIPN4cuda3std3__45tupleIJflEEESC_SB_lNS1_9__extrema9arg_min_fIflNS9_4lessIfEEEEEEJSC_SC_iSH_EEEvDpT0_:
[----:B------:R-:W-:Y:S01]  /*0000*/  LDC R1, c[0x0][0x37c] ;  /* 0x0000df00ff017b82 */ /* 0x000fe20000000800 */
[----:B------:R-:W0:Y:S02]  /*0010*/  LDCU UR8, c[0x0][0x390] ;  /* 0x00007200ff0877ac */ /* 0x000e240008000800 */
[----:B0-----:R-:W-:-:S13]  /*0020*/  ISETP.NE.AND P0, PT, RZ, UR8, PT ;  /* 0x00000008ff007c0c */ /* 0x001fda000bf05270 */
[----:B------:R-:W-:Y:S05]  /*0030*/  @!P0 EXIT ;  /* 0x000000000000894d */ /* 0x000fea0003800000 */
[----:B------:R-:W-:Y:S01]  /*0040*/  UISETP.GT.AND UP0, UPT, UR8, 0x4ff, UPT ;  /* 0x000004ff0800788c */ /* 0x000fe2000bf04270 */
[----:B------:R-:W-:Y:S01]  /*0050*/  BSSY.RECONVERGENT B0, `(.L_x_3) ;  /* 0x0000648000007945 */ /* 0x000fe20003800200 */
[----:B------:R-:W0:Y:S07]  /*0060*/  LDCU.64 UR10, c[0x0][0x358] ;  /* 0x00006b00ff0a77ac */ /* 0x000e2e0008000a00 */
[----:B------:R-:W-:Y:S05]  /*0070*/  BRA.U UP0, `(.L_x_4) ;  /* 0x0000002d00c87547 */ /* 0x000fea000b800000 */
[----:B------:R-:W1:Y:S01]  /*0080*/  S2R R0, SR_TID.X ;  /* 0x0000000000007919 */ /* 0x000e620000002100 */
[----:B------:R-:W2:Y:S01]  /*0090*/  LDCU UR4, c[0x0][0x390] ;  /* 0x00007200ff0477ac */ /* 0x000ea20008000800 */
[----:B------:R-:W-:Y:S01]  /*00a0*/  BSSY.RECONVERGENT B1, `(.L_x_5) ;  /* 0x000000b000017945 */ /* 0x000fe20003800200 */
[----:B------:R-:W-:Y:S01]  /*00b0*/  IMAD.MOV.U32 R5, RZ, RZ, RZ ;  /* 0x000000ffff057224 */ /* 0x000fe200078e00ff */
[----:B------:R-:W-:Y:S02]  /*00c0*/  CS2R R2, SRZ ;  /* 0x0000000000027805 */ /* 0x000fe4000001ff00 */
[----:B-1----:R-:W-:Y:S01]  /*00d0*/  ISETP.GE.AND P0, PT, R0, UR8, PT ;  /* 0x0000000800007c0c */ /* 0x002fe2000bf06270 */
[----:B------:R-:W-:-:S12]  /*00e0*/  IMAD.MOV.U32 R4, RZ, RZ, R0 ;  /* 0x000000ffff047224 */ /* 0x000fd800078e0000 */
[----:B--2---:R-:W-:Y:S05]  /*00f0*/  @P0 BRA `(.L_x_6) ;  /* 0x0000000000140947 */ /* 0x004fea0003800000 */
[----:B------:R-:W1:Y:S02]  /*0100*/  LDC.64 R6, c[0x0][0x380] ;  /* 0x0000e000ff067b82 */ /* 0x000e640000000a00 */
[----:B-1----:R-:W-:-:S05]  /*0110*/  IMAD.WIDE.U32 R6, R0, 0x10, R6 ;  /* 0x0000001000067825 */ /* 0x002fca00078e0006 */
[----:B0-----:R1:W5:Y:S04]  /*0120*/  LDG.E.CONSTANT R5, desc[UR10][R6.64] ;  /* 0x0000000a06057981 */ /* 0x001368000c1e9900 */
[----:B------:R1:W5:Y:S01]  /*0130*/  LDG.E.64.CONSTANT R2, desc[UR10][R6.64+0x8] ;  /* 0x0000080a06027981 */ /* 0x000362000c1e9b00 */
[----:B------:R-:W-:-:S07]  /*0140*/  VIADD R4, R0, 0x100 ;  /* 0x0000010000047836 */ /* 0x000fce0000000000 */
.L_x_6:
[----:B0-----:R-:W-:Y:S05]  /*0150*/  BSYNC.RECONVERGENT B1 ;  /* 0x0000000000017941 */ /* 0x001fea0003800200 */
.L_x_5:
[----:B------:R-:W-:Y:S01]  /*0160*/  ISETP.GE.AND P0, PT, R4, UR8, PT ;  /* 0x0000000804007c0c */ /* 0x000fe2000bf06270 */
[----:B------:R-:W-:-:S12]  /*0170*/  BSSY.RECONVERGENT B1, `(.L_x_7) ;  /* 0x0000082000017945 */ /* 0x000fd80003800200 */
[----:B------:R-:W-:Y:S05]  /*0180*/  @P0 BRA `(.L_x_8) ;  /* 0x0000000800000947 */ /* 0x000fea0003800000 */
[----:B-1----:R-:W-:Y:S01]  /*0190*/  LOP3.LUT R6, RZ, R4, RZ, 0x33, !PT ;  /* 0x00000004ff067212 */ /* 0x002fe200078e33ff */
[----:B------:R-:W-:Y:S04]  /*01a0*/  BSSY.RECONVERGENT B2, `(.L_x_9) ;  /* 0x0000027000027945 */ /* 0x000fe80003800200 */
[----:B------:R-:W-:-:S05]  /*01b0*/  VIADD R14, R6, UR8 ;  /* 0x00000008060e7c36 */ /* 0x000fca0008000000 */
[----:B------:R-:W-:-:S04]  /*01c0*/  LOP3.LUT R6, R14, 0x300, RZ, 0xc0, !PT ;  /* 0x000003000e067812 */ /* 0x000fc800078ec0ff */
[----:B------:R-:W-:-:S13]  /*01d0*/  ISETP.NE.AND P0, PT, R6, 0x300, PT ;  /* 0x000003000600780c */ /* 0x000fda0003f05270 */
[----:B------:R-:W-:Y:S05]  /*01e0*/  @!P0 BRA `(.L_x_10) ;  /* 0x0000000000888947 */ /* 0x000fea0003800000 */
[----:B------:R-:W0:Y:S01]  /*01f0*/  LDC.64 R6, c[0x0][0x380] ;  /* 0x0000e000ff067b82 */ /* 0x000e220000000a00 */
[----:B------:R-:W-:-:S04]  /*0200*/  LEA.HI R8, R14, 0x1, RZ, 0x18 ;  /* 0x000000010e087811 */ /* 0x000fc800078fc0ff */
[----:B------:R-:W-:-:S05]  /*0210*/  LOP3.LUT R8, R8, 0x3, RZ, 0xc0, !PT ;  /* 0x0000000308087812 */ /* 0x000fca00078ec0ff */
[----:B------:R-:W-:Y:S02]  /*0220*/  IMAD.MOV R10, RZ, RZ, -R8 ;  /* 0x000000ffff0a7224 */ /* 0x000fe400078e0a08 */
[----:B0-----:R-:W-:-:S04]  /*0230*/  IMAD.WIDE.U32 R6, R4, 0x10, R6 ;  /* 0x0000001004067825 */ /* 0x001fc800078e0006 */
[----:B------:R-:W-:-:S07]  /*0240*/  IMAD.MOV.U32 R13, RZ, RZ, R6 ;  /* 0x000000ffff0d7224 */ /* 0x000fce00078e0006 */
.L_x_13:
[----:B------:R-:W-:-:S05]  /*0250*/  IMAD.MOV.U32 R6, RZ, RZ, R13 ;  /* 0x000000ffff067224 */ /* 0x000fca00078e000d */
[----:B------:R-:W2:Y:S01]  /*0260*/  LDG.E.CONSTANT R12, desc[UR10][R6.64] ;  /* 0x0000000a060c7981 */ /* 0x000ea2000c1e9900 */
[----:B------:R-:W-:Y:S01]  /*0270*/  VIADD R10, R10, 0x1 ;  /* 0x000000010a0a7836 */ /* 0x000fe20000000000 */
[----:B------:R-:W-:Y:S01]  /*0280*/  BSSY.RECONVERGENT B3, `(.L_x_11) ;  /* 0x0000015000037945 */ /* 0x000fe20003800200 */
[----:B------:R-:W-:-:S03]  /*0290*/  IADD3 R13, P3, PT, R6, 0x1000, RZ ;  /* 0x00001000060d7810 */ /* 0x000fc60007f7e0ff */
[----:B------:R-:W-:Y:S02]  /*02a0*/  ISETP.NE.AND P2, PT, R10, RZ, PT ;  /* 0x000000ff0a00720c */ /* 0x000fe40003f45270 */
[----:B--2--5:R-:W-:-:S13]  /*02b0*/  FSETP.GEU.AND P0, PT, R5, R12, PT ;  /* 0x0000000c0500720b */ /* 0x024fda0003f0e000 */
[----:B------:R-:W-:Y:S05]  /*02c0*/  @!P0 BRA `(.L_x_12) ;  /* 0x0000000000408947 */ /* 0x000fea0003800000 */
[----:B------:R-:W2:Y:S01]  /*02d0*/  LDG.E.64.CONSTANT R8, desc[UR10][R6.64+0x8] ;  /* 0x0000080a06087981 */ /* 0x000ea2000c1e9b00 */
[----:B------:R-:W-:Y:S01]  /*02e0*/  FSETP.GEU.AND P4, PT, R12, R5, PT ;  /* 0x000000050c00720b */ /* 0x000fe20003f8e000 */
[----:B------:R-:W-:Y:S02]  /*02f0*/  IMAD.MOV.U32 R11, RZ, RZ, R2 ;  /* 0x000000ffff0b7224 */ /* 0x000fe400078e0002 */
[----:B------:R-:W-:Y:S02]  /*0300*/  IMAD.MOV.U32 R2, RZ, RZ, R5 ;  /* 0x000000ffff027224 */ /* 0x000fe400078e0005 */
[----:B------:R-:W-:-:S08]  /*0310*/  IMAD.MOV.U32 R5, RZ, RZ, R12 ;  /* 0x000000ffff057224 */ /* 0x000fd000078e000c */
[CC--:B--2---:R-:W-:Y:S02]  /*0320*/  @P4 ISETP.GE.U32.AND P1, PT, R11.reuse, R8.reuse, PT ;  /* 0x000000080b00420c */ /* 0x0c4fe40003f26070 */
[----:B------:R-:W-:Y:S02]  /*0330*/  @P4 ISETP.LT.U32.AND P0, PT, R11, R8, PT ;  /* 0x000000080b00420c */ /* 0x000fe40003f01070 */
[CC--:B------:R-:W-:Y:S02]  /*0340*/  @P4 ISETP.GE.AND.EX P1, PT, R3.reuse, R9.reuse, PT, P1 ;  /* 0x000000090300420c */ /* 0x0c0fe40003f26310 */
[----:B------:R-:W-:Y:S02]  /*0350*/  @P4 ISETP.LT.AND.EX P0, PT, R3, R9, PT, P0 ;  /* 0x000000090300420c */ /* 0x000fe40003f01300 */
[----:B------:R-:W-:Y:S01]  /*0360*/  @P4 FSEL R5, R2, R12, !P1 ;  /* 0x0000000c02054208 */ /* 0x000fe20004800000 */
[----:B------:R-:W-:Y:S01]  /*0370*/  IMAD.MOV.U32 R2, RZ, RZ, R8 ;  /* 0x000000ffff027224 */ /* 0x000fe200078e0008 */
[----:B------:R-:W-:-:S02]  /*0380*/  @P4 SEL R11, R11, R8, P0 ;  /* 0x000000080b0b4207 */ /* 0x000fc40000000000 */
[----:B------:R-:W-:Y:S01]  /*0390*/  @P4 SEL R12, R3, R9, P0 ;  /* 0x00000009030c4207 */ /* 0x000fe20000000000 */
[----:B------:R-:W-:Y:S02]  /*03a0*/  IMAD.MOV.U32 R3, RZ, RZ, R9 ;  /* 0x000000ffff037224 */ /* 0x000fe400078e0009 */
[----:B------:R-:W-:Y:S02]  /*03b0*/  @P4 IMAD.MOV.U32 R2, RZ, RZ, R11 ;  /* 0x000000ffff024224 */ /* 0x000fe400078e000b */
[----:B------:R-:W-:-:S07]  /*03c0*/  @P4 IMAD.MOV.U32 R3, RZ, RZ, R12 ;  /* 0x000000ffff034224 */ /* 0x000fce00078e000c */
.L_x_12:
[----:B------:R-:W-:Y:S05]  /*03d0*/  BSYNC.RECONVERGENT B3 ;  /* 0x0000000000037941 */ /* 0x000fea0003800200 */
.L_x_11:
[----:B------:R-:W-:Y:S02]  /*03e0*/  IMAD.X R7, RZ, RZ, R7, P3 ;  /* 0x000000ffff077224 */ /* 0x000fe400018e0607 */
[----:B------:R-:W-:Y:S01]  /*03f0*/  VIADD R4, R4, 0x100 ;  /* 0x0000010004047836 */ /* 0x000fe20000000000 */
[----:B------:R-:W-:Y:S06]  /*0400*/  @P2 BRA `(.L_x_13) ;  /* 0xfffffffc00902947 */ /* 0x000fec000383ffff */
.L_x_10:
[----:B------:R-:W-:Y:S05]  /*0410*/  BSYNC.RECONVERGENT B2 ;  /* 0x0000000000027941 */ /* 0x000fea0003800200 */
.L_x_9:
[----:B------:R-:W0:Y:S01]  /*0420*/  LDC.64 R6, c[0x0][0x380] ;  /* 0x0000e000ff067b82 */ /* 0x000e220000000a00 */
[----:B------:R-:W-:-:S13]  /*0430*/  ISETP.GE.U32.AND P0, PT, R14, 0x300, PT ;  /* 0x000003000e00780c */ /* 0x000fda0003f06070 */
[----:B------:R-:W-:Y:S05]  /*0440*/  @!P0 BRA `(.L_x_8) ;  /* 0x0000000400508947 */ /* 0x000fea0003800000 */
.L_x_22:
[----:B0-----:R-:W-:-:S05]  /*0450*/  IMAD.WIDE R8, R4, 0x10, R6 ;  /* 0x0000001004087825 */ /* 0x001fca00078e0206 */
[----:B------:R-:W2:Y:S04]  /*0460*/  LDG.E.CONSTANT R14, desc[UR10][R8.64] ;  /* 0x0000000a080e7981 */ /* 0x000ea8000c1e9900 */
[----:B-----5:R0:W5:Y:S04]  /*0470*/  LDG.E.CONSTANT R16, desc[UR10][R8.64+0x1000] ;  /* 0x0010000a08107981 */ /* 0x020168000c1e9900 */
[----:B------:R0:W5:Y:S04]  /*0480*/  LDG.E.CONSTANT R18, desc[UR10][R8.64+0x2000] ;  /* 0x0020000a08127981 */ /* 0x000168000c1e9900 */
[----:B------:R0:W5:Y:S01]  /*0490*/  LDG.E.CONSTANT R10, desc[UR10][R8.64+0x3000] ;  /* 0x0030000a080a7981 */ /* 0x000162000c1e9900 */
[----:B------:R-:W-:Y:S01]  /*04a0*/  BSSY.RECONVERGENT B2, `(.L_x_14) ;  /* 0x0000012000027945 */ /* 0x000fe20003800200 */
[----:B------:R-:W-:-:S02]  /*04b0*/  IMAD.MOV.U32 R15, RZ, RZ, R2 ;  /* 0x000000ffff0f7224 */ /* 0x000fc400078e0002 */
[----:B------:R-:W-:Y:S02]  /*04c0*/  IMAD.MOV.U32 R21, RZ, RZ, R3 ;  /* 0x000000ffff157224 */ /* 0x000fe400078e0003 */
[----:B------:R-:W-:Y:S01]  /*04d0*/  IMAD.MOV.U32 R11, RZ, RZ, R5 ;  /* 0x000000ffff0b7224 */ /* 0x000fe200078e0005 */
[----:B--2---:R-:W-:-:S13]  /*04e0*/  FSETP.GEU.AND P0, PT, R5, R14, PT ;  /* 0x0000000e0500720b */ /* 0x004fda0003f0e000 */
[----:B0-----:R-:W-:Y:S05]  /*04f0*/  @!P0 BRA `(.L_x_15) ;  /* 0x0000000000308947 */ /* 0x001fea0003800000 */
[----:B------:R-:W2:Y:S01]  /*0500*/  LDG.E.64.CONSTANT R12, desc[UR10][R8.64+0x8] ;  /* 0x0000080a080c7981 */ /* 0x000ea2000c1e9b00 */
[----:B------:R-:W-:Y:S01]  /*0510*/  FSETP.GEU.AND P2, PT, R14, R5, PT ;  /* 0x000000050e00720b */ /* 0x000fe20003f4e000 */
[----:B------:R-:W-:-:S12]  /*0520*/  IMAD.MOV.U32 R11, RZ, RZ, R14 ;  /* 0x000000ffff0b7224 */ /* 0x000fd800078e000e */
[CC--:B--2---:R-:W-:Y:S01]  /*0530*/  @P2 ISETP.GE.U32.AND P0, PT, R2.reuse, R12.reuse, PT ;  /* 0x0000000c0200220c */ /* 0x0c4fe20003f06070 */
[----:B------:R-:W-:Y:S01]  /*0540*/  IMAD.MOV.U32 R15, RZ, RZ, R12 ;  /* 0x000000ffff0f7224 */ /* 0x000fe200078e000c */
[C---:B------:R-:W-:Y:S01]  /*0550*/  @P2 ISETP.LT.U32.AND P1, PT, R2.reuse, R12, PT ;  /* 0x0000000c0200220c */ /* 0x040fe20003f21070 */
[----:B------:R-:W-:Y:S01]  /*0560*/  IMAD.MOV.U32 R21, RZ, RZ, R13 ;  /* 0x000000ffff157224 */ /* 0x000fe200078e000d */
[CC--:B------:R-:W-:Y:S02]  /*0570*/  @P2 ISETP.GE.AND.EX P0, PT, R3.reuse, R13.reuse, PT, P0 ;  /* 0x0000000d0300220c */ /* 0x0c0fe40003f06300 */
[----:B------:R-:W-:Y:S02]  /*0580*/  @P2 ISETP.LT.AND.EX P1, PT, R3, R13, PT, P1 ;  /* 0x0000000d0300220c */ /* 0x000fe40003f21310 */
[----:B------:R-:W-:Y:S02]  /*0590*/  @P2 FSEL R11, R5, R14, !P0 ;  /* 0x0000000e050b2208 */ /* 0x000fe40004000000 */
[----:B------:R-:W-:-:S02]  /*05a0*/  @P2 SEL R15, R2, R12, P1 ;  /* 0x0000000c020f2207 */ /* 0x000fc40000800000 */
[----:B------:R-:W-:-:S07]  /*05b0*/  @P2 SEL R21, R3, R13, P1 ;  /* 0x0000000d03152207 */ /* 0x000fce0000800000 */
.L_x_15:
[----:B------:R-:W-:Y:S05]  /*05c0*/  BSYNC.RECONVERGENT B2 ;  /* 0x0000000000027941 */ /* 0x000fea0003800200 */
.L_x_14:
[----:B-----5:R-:W-:Y:S01]  /*05d0*/  FSETP.GEU.AND P0, PT, R11, R16, PT ;  /* 0x000000100b00720b */ /* 0x020fe20003f0e000 */
[----:B------:R-:W-:Y:S01]  /*05e0*/  BSSY.RECONVERGENT B2, `(.L_x_16) ;  /* 0x0000011000027945 */ /* 0x000fe20003800200 */
[----:B------:R-:W-:Y:S02]  /*05f0*/  IMAD.MOV.U32 R17, RZ, RZ, R15 ;  /* 0x000000ffff117224 */ /* 0x000fe400078e000f */
[----:B------:R-:W-:Y:S02]  /*0600*/  IMAD.MOV.U32 R19, RZ, RZ, R21 ;  /* 0x000000ffff137224 */ /* 0x000fe400078e0015 */
[----:B------:R-:W-:-:S07]  /*0610*/  IMAD.MOV.U32 R5, RZ, RZ, R11 ;  /* 0x000000ffff057224 */ /* 0x000fce00078e000b */
[----:B------:R-:W-:Y:S05]  /*0620*/  @!P0 BRA `(.L_x_17) ;  /* 0x0000000000308947 */ /* 0x000fea0003800000 */
[----:B------:R-:W2:Y:S01]  /*0630*/  LDG.E.64.CONSTANT R2, desc[UR10][R8.64+0x1008] ;  /* 0x0010080a08027981 */ /* 0x000ea2000c1e9b00 */
[----:B------:R-:W-:Y:S01]  /*0640*/  FSETP.GEU.AND P2, PT, R16, R11, PT ;  /* 0x0000000b1000720b */ /* 0x000fe20003f4e000 */
[----:B------:R-:W-:-:S12]  /*0650*/  IMAD.MOV.U32 R5, RZ, RZ, R16 ;  /* 0x000000ffff057224 */ /* 0x000fd800078e0010 */
[CC--:B--2---:R-:W-:Y:S01]  /*0660*/  @P2 ISETP.GE.U32.AND P0, PT, R15.reuse, R2.reuse, PT ;  /* 0x000000020f00220c */ /* 0x0c4fe20003f06070 */
[----:B------:R-:W-:Y:S01]  /*0670*/  IMAD.MOV.U32 R17, RZ, RZ, R2 ;  /* 0x000000ffff117224 */ /* 0x000fe200078e0002 */
[----:B------:R-:W-:Y:S01]  /*0680*/  @P2 ISETP.LT.U32.AND P1, PT, R15, R2, PT ;  /* 0x000000020f00220c */ /* 0x000fe20003f21070 */
[----:B------:R-:W-:Y:S01]  /*0690*/  IMAD.MOV.U32 R19, RZ, RZ, R3 ;  /* 0x000000ffff137224 */ /* 0x000fe200078e0003 */
[CC--:B------:R-:W-:Y:S02]  /*06a0*/  @P2 ISETP.GE.AND.EX P0, PT, R21.reuse, R3.reuse, PT, P0 ;  /* 0x000000031500220c */ /* 0x0c0fe40003f06300 */
[----:B------:R-:W-:Y:S02]  /*06b0*/  @P2 ISETP.LT.AND.EX P1, PT, R21, R3, PT, P1 ;  /* 0x000000031500220c */ /* 0x000fe40003f21310 */
[----:B------:R-:W-:Y:S02]  /*06c0*/  @P2 FSEL R5, R11, R16, !P0 ;  /* 0x000000100b052208 */ /* 0x000fe40004000000 */
[----:B------:R-:W-:-:S02]  /*06d0*/  @P2 SEL R17, R15, R2, P1 ;  /* 0x000000020f112207 */ /* 0x000fc40000800000 */
[----:B------:R-:W-:-:S07]  /*06e0*/  @P2 SEL R19, R21, R3, P1 ;  /* 0x0000000315132207 */ /* 0x000fce0000800000 */
.L_x_17:
[----:B------:R-:W-:Y:S05]  /*06f0*/  BSYNC.RECONVERGENT B2 ;  /* 0x0000000000027941 */ /* 0x000fea0003800200 */
.L_x_16:
[----:B------:R-:W-:Y:S01]  /*0700*/  FSETP.GEU.AND P0, PT, R5, R18, PT ;  /* 0x000000120500720b */ /* 0x000fe20003f0e000 */
        /* <DEDUP_REMOVED lines=17> */
.L_x_19:
[----:B------:R-:W-:Y:S05]  /*0820*/  BSYNC.RECONVERGENT B2 ;  /* 0x0000000000027941 */ /* 0x000fea0003800200 */
.L_x_18:
        /* <DEDUP_REMOVED lines=9> */
[CC--:B--2---:R-:W-:Y:S02]  /*08c0*/  @P2 ISETP.GE.U32.AND P0, PT, R13.reuse, R2.reuse, PT ;  /* 0x000000020d00220c */ /* 0x0c4fe40003f06070 */
[----:B------:R-:W-:Y:S02]  /*08d0*/  @P2 ISETP.LT.U32.AND P1, PT, R13, R2, PT ;  /* 0x000000020d00220c */ /* 0x000fe40003f21070 */
[CC--:B------:R-:W-:Y:S02]  /*08e0*/  @P2 ISETP.GE.AND.EX P0, PT, R15.reuse, R3.reuse, PT, P0 ;  /* 0x000000030f00220c */ /* 0x0c0fe40003f06300 */
[----:B------:R-:W-:Y:S02]  /*08f0*/  @P2 ISETP.LT.AND.EX P1, PT, R15, R3, PT, P1 ;  /* 0x000000030f00220c */ /* 0x000fe40003f21310 */
[----:B------:R-:W-:Y:S02]  /*0900*/  @P2 FSEL R5, R11, R10, !P0 ;  /* 0x0000000a0b052208 */ /* 0x000fe40004000000 */
[----:B------:R-:W-:-:S02]  /*0910*/  @P2 SEL R10, R13, R2, P1 ;  /* 0x000000020d0a2207 */ /* 0x000fc40000800000 */
[----:B------:R-:W-:-:S03]  /*0920*/  @P2 SEL R11, R15, R3, P1 ;  /* 0x000000030f0b2207 */ /* 0x000fc60000800000 */
[----:B------:R-:W-:Y:S02]  /*0930*/  @P2 IMAD.MOV.U32 R2, RZ, RZ, R10 ;  /* 0x000000ffff022224 */ /* 0x000fe400078e000a */
[----:B------:R-:W-:-:S07]  /*0940*/  @P2 IMAD.MOV.U32 R3, RZ, RZ, R11 ;  /* 0x000000ffff032224 */ /* 0x000fce00078e000b */
.L_x_21:
[----:B------:R-:W-:Y:S05]  /*0950*/  BSYNC.RECONVERGENT B2 ;  /* 0x0000000000027941 */ /* 0x000fea0003800200 */
.L_x_20:
[----:B------:R-:W-:-:S05]  /*0960*/  VIADD R4, R4, 0x400 ;  /* 0x0000040004047836 */ /* 0x000fca0000000000 */
[----:B------:R-:W-:-:S13]  /*0970*/  ISETP.GE.AND P0, PT, R4, UR4, PT ;  /* 0x0000000404007c0c */ /* 0x000fda000bf06270 */
[----:B------:R-:W-:Y:S05]  /*0980*/  @!P0 BRA `(.L_x_22) ;  /* 0xfffffff800b08947 */ /* 0x000fea000383ffff */
.L_x_8:
[----:B------:R-:W-:Y:S05]  /*0990*/  BSYNC.RECONVERGENT B1 ;  /* 0x0000000000017941 */ /* 0x000fea0003800200 */
.L_x_7:
[----:B------:R-:W2:Y:S02]  /*09a0*/  LDCU UR4, c[0x0][0x390] ;  /* 0x00007200ff0477ac */ /* 0x000ea40008000800 */
[----:B--2---:R-:W-:-:S09]  /*09b0*/  UISETP.GE.AND UP0, UPT, UR4, 0x100, UPT ;  /* 0x000001000400788c */ /* 0x004fd2000bf06270 */
[----:B------:R-:W-:Y:S05]  /*09c0*/  BRA.U !UP0, `(.L_x_23) ;  /* 0x00000011083c7547 */ /* 0x000fea000b800000 */
[----:B------:R-:W2:Y:S01]  /*09d0*/  S2R R12, SR_LANEID ;  /* 0x00000000000c7919 */ /* 0x000ea20000000000 */
[----:B------:R-:W-:Y:S01]  /*09e0*/  BSSY.RECONVERGENT B1, `(.L_x_24) ;  /* 0x0000015000017945 */ /* 0x000fe20003800200 */
[----:B01---5:R-:W-:Y:S01]  /*09f0*/  IMAD.MOV.U32 R7, RZ, RZ, R2 ;  /* 0x000000ffff077224 */ /* 0x023fe200078e0002 */
[----:B------:R-:W0:Y:S01]  /*0a00*/  SHFL.DOWN PT, R6, R5, 0x1, 0x1f ;  /* 0x08201f0005067f89 */ /* 0x000e2200000e0000 */
[----:B------:R-:W-:Y:S02]  /*0a10*/  IMAD.MOV.U32 R8, RZ, RZ, R3 ;  /* 0x000000ffff087224 */ /* 0x000fe400078e0003 */
[----:B------:R-:W-:Y:S01]  /*0a20*/  IMAD.MOV.U32 R4, RZ, RZ, R5 ;  /* 0x000000ffff047224 */ /* 0x000fe200078e0005 */
[----:B------:R1:W3:Y:S04]  /*0a30*/  SHFL.DOWN PT, R9, R2, 0x1, 0x1f ;  /* 0x08201f0002097f89 */ /* 0x0002e800000e0000 */
[----:B------:R1:W4:Y:S01]  /*0a40*/  SHFL.DOWN PT, R11, R3, 0x1, 0x1f ;  /* 0x08201f00030b7f89 */ /* 0x00032200000e0000 */
[----:B0-----:R-:W-:-:S04]  /*0a50*/  FSETP.GEU.AND P0, PT, R5, R6, PT ;  /* 0x000000060500720b */ /* 0x001fc80003f0e000 */
[----:B--2---:R-:W-:-:S13]  /*0a60*/  ISETP.GT.OR P0, PT, R12, 0x1e, !P0 ;  /* 0x0000001e0c00780c */ /* 0x004fda0004704670 */
[----:B-1-34-:R-:W-:Y:S05]  /*0a70*/  @P0 BRA `(.L_x_25) ;  /* 0x00000000002c0947 */ /* 0x01afea0003800000 */
[----:B------:R-:W-:Y:S01]  /*0a80*/  FSETP.GT.AND P2, PT, R5, R6, PT ;  /* 0x000000060500720b */ /* 0x000fe20003f44000 */
[----:B------:R-:W-:Y:S02]  /*0a90*/  IMAD.MOV.U32 R7, RZ, RZ, R9 ;  /* 0x000000ffff077224 */ /* 0x000fe400078e0009 */
[----:B------:R-:W-:Y:S02]  /*0aa0*/  IMAD.MOV.U32 R8, RZ, RZ, R11 ;  /* 0x000000ffff087224 */ /* 0x000fe400078e000b */
[----:B------:R-:W-:-:S08]  /*0ab0*/  IMAD.MOV.U32 R4, RZ, RZ, R6 ;  /* 0x000000ffff047224 */ /* 0x000fd000078e0006 */
[CC--:B------:R-:W-:Y:S02]  /*0ac0*/  @!P2 ISETP.GE.U32.AND P0, PT, R2.reuse, R9.reuse, PT ;  /* 0x000000090200a20c */ /* 0x0c0fe40003f06070 */
[C---:B------:R-:W-:Y:S02]  /*0ad0*/  @!P2 ISETP.LT.U32.AND P1, PT, R2.reuse, R9, PT ;  /* 0x000000090200a20c */ /* 0x040fe40003f21070 */
[CC--:B------:R-:W-:Y:S02]  /*0ae0*/  @!P2 ISETP.GE.AND.EX P0, PT, R3.reuse, R11.reuse, PT, P0 ;  /* 0x0000000b0300a20c */ /* 0x0c0fe40003f06300 */
[----:B------:R-:W-:Y:S02]  /*0af0*/  @!P2 ISETP.LT.AND.EX P1, PT, R3, R11, PT, P1 ;  /* 0x0000000b0300a20c */ /* 0x000fe40003f21310 */
[----:B------:R-:W-:Y:S02]  /*0b00*/  @!P2 FSEL R4, R5, R6, !P0 ;  /* 0x000000060504a208 */ /* 0x000fe40004000000 */
[----:B------:R-:W-:-:S02]  /*0b10*/  @!P2 SEL R7, R2, R9, P1 ;  /* 0x000000090207a207 */ /* 0x000fc40000800000 */
[----:B------:R-:W-:-:S07]  /*0b20*/  @!P2 SEL R8, R3, R11, P1 ;  /* 0x0000000b0308a207 */ /* 0x000fce0000800000 */
.L_x_25:
[----:B------:R-:W-:Y:S05]  /*0b30*/  BSYNC.RECONVERGENT B1 ;  /* 0x0000000000017941 */ /* 0x000fea0003800200 */
.L_x_24:
[----:B------:R-:W0:Y:S01]  /*0b40*/  SHFL.DOWN PT, R3, R4, 0x2, 0x1f ;  /* 0x08401f0004037f89 */ /* 0x000e2200000e0000 */
[----:B------:R-:W-:Y:S01]  /*0b50*/  BSSY.RECONVERGENT B1, `(.L_x_26) ;  /* 0x0000014000017945 */ /* 0x000fe20003800200 */
[----:B------:R-:W-:Y:S02]  /*0b60*/  IMAD.MOV.U32 R5, RZ, RZ, R7 ;  /* 0x000000ffff057224 */ /* 0x000fe400078e0007 */
[----:B------:R1:W2:Y:S01]  /*0b70*/  SHFL.DOWN PT, R10, R7, 0x2, 0x1f ;  /* 0x08401f00070a7f89 */ /* 0x0002a200000e0000 */
[----:B------:R-:W-:Y:S02]  /*0b80*/  IMAD.MOV.U32 R6, RZ, RZ, R8 ;  /* 0x000000ffff067224 */ /* 0x000fe400078e0008 */
[----:B------:R-:W-:Y:S01]  /*0b90*/  IMAD.MOV.U32 R2, RZ, RZ, R4 ;  /* 0x000000ffff027224 */ /* 0x000fe200078e0004 */
[----:B------:R1:W3:Y:S01]  /*0ba0*/  SHFL.DOWN PT, R9, R8, 0x2, 0x1f ;  /* 0x08401f0008097f89 */ /* 0x0002e200000e0000 */
[----:B0-----:R-:W-:-:S04]  /*0bb0*/  FSETP.GEU.AND P0, PT, R4, R3, PT ;  /* 0x000000030400720b */ /* 0x001fc80003f0e000 */
[----:B------:R-:W-:-:S13]  /*0bc0*/  ISETP.GT.OR P0, PT, R12, 0x1d, !P0 ;  /* 0x0000001d0c00780c */ /* 0x000fda0004704670 */
[----:B-123--:R-:W-:Y:S05]  /*0bd0*/  @P0 BRA `(.L_x_27) ;  /* 0x00000000002c0947 */ /* 0x00efea0003800000 */
[----:B------:R-:W-:Y:S01]  /*0be0*/  FSETP.GT.AND P2, PT, R4, R3, PT ;  /* 0x000000030400720b */ /* 0x000fe20003f44000 */
[----:B------:R-:W-:Y:S02]  /*0bf0*/  IMAD.MOV.U32 R5, RZ, RZ, R10 ;  /* 0x000000ffff057224 */ /* 0x000fe400078e000a */
[----:B------:R-:W-:Y:S02]  /*0c00*/  IMAD.MOV.U32 R6, RZ, RZ, R9 ;  /* 0x000000ffff067224 */ /* 0x000fe400078e0009 */
[----:B------:R-:W-:-:S08]  /*0c10*/  IMAD.MOV.U32 R2, RZ, RZ, R3 ;  /* 0x000000ffff027224 */ /* 0x000fd000078e0003 */
[CC--:B------:R-:W-:Y:S02]  /*0c20*/  @!P2 ISETP.GE.U32.AND P0, PT, R7.reuse, R10.reuse, PT ;  /* 0x0000000a0700a20c */ /* 0x0c0fe40003f06070 */
[CC--:B------:R-:W-:Y:S02]  /*0c30*/  @!P2 ISETP.LT.U32.AND P1, PT, R7.reuse, R10.reuse, PT ;  /* 0x0000000a0700a20c */ /* 0x0c0fe40003f21070 */
[CC--:B------:R-:W-:Y:S02]  /*0c40*/  @!P2 ISETP.GE.AND.EX P0, PT, R8.reuse, R9.reuse, PT, P0 ;  /* 0x000000090800a20c */ /* 0x0c0fe40003f06300 */
[----:B------:R-:W-:Y:S02]  /*0c50*/  @!P2 ISETP.LT.AND.EX P1, PT, R8, R9, PT, P1 ;  /* 0x000000090800a20c */ /* 0x000fe40003f21310 */
[----:B------:R-:W-:Y:S02]  /*0c60*/  @!P2 FSEL R2, R4, R3, !P0 ;  /* 0x000000030402a208 */ /* 0x000fe40004000000 */
[----:B------:R-:W-:-:S02]  /*0c70*/  @!P2 SEL R5, R7, R10, P1 ;  /* 0x0000000a0705a207 */ /* 0x000fc40000800000 */
[----:B------:R-:W-:-:S07]  /*0c80*/  @!P2 SEL R6, R8, R9, P1 ;  /* 0x000000090806a207 */ /* 0x000fce0000800000 */
.L_x_27:
[----:B------:R-:W-:Y:S05]  /*0c90*/  BSYNC.RECONVERGENT B1 ;  /* 0x0000000000017941 */ /* 0x000fea0003800200 */
.L_x_26:
        /* <DEDUP_REMOVED lines=21> */
.L_x_29:
[----:B------:R-:W-:Y:S05]  /*0df0*/  BSYNC.RECONVERGENT B1 ;  /* 0x0000000000017941 */ /* 0x000fea0003800200 */
.L_x_28:
        /* <DEDUP_REMOVED lines=15> */
[----:B------:R-:W-:Y:S02]  /*0ef0*/  @!P2 ISETP.LT.U32.AND P1, PT, R4, R9, PT ;  /* 0x000000090400a20c */ /* 0x000fe40003f21070 */
[CC--:B------:R-:W-:Y:S02]  /*0f00*/  @!P2 ISETP.GE.AND.EX P0, PT, R8.reuse, R11.reuse, PT, P0 ;  /* 0x0000000b0800a20c */ /* 0x0c0fe40003f06300 */
[----:B------:R-:W-:Y:S02]  /*0f10*/  @!P2 ISETP.LT.AND.EX P1, PT, R8, R11, PT, P1 ;  /* 0x0000000b0800a20c */ /* 0x000fe40003f21310 */
[----:B------:R-:W-:Y:S02]  /*0f20*/  @!P2 FSEL R5, R3, R2, !P0 ;  /* 0x000000020305a208 */ /* 0x000fe40004000000 */
[----:B------:R-:W-:-:S02]  /*0f30*/  @!P2 SEL R6, R4, R9, P1 ;  /* 0x000000090406a207 */ /* 0x000fc40000800000 */
[----:B------:R-:W-:-:S07]  /*0f40*/  @!P2 SEL R7, R8, R11, P1 ;  /* 0x0000000b0807a207 */ /* 0x000fce0000800000 */
.L_x_31:
[----:B------:R-:W-:Y:S05]  /*0f50*/  BSYNC.RECONVERGENT B1 ;  /* 0x0000000000017941 */ /* 0x000fea0003800200 */
.L_x_30:
[----:B------:R-:W0:Y:S01]  /*0f60*/  SHFL.DOWN PT, R8, R5, 0x10, 0x1f ;  /* 0x0a001f0005087f89 */ /* 0x000e2200000e0000 */
[----:B------:R-:W-:Y:S01]  /*0f70*/  BSSY.RECONVERGENT B1, `(.L_x_32) ;  /* 0x0000015000017945 */ /* 0x000fe20003800200 */
[----:B------:R-:W-:Y:S01]  /*0f80*/  ISETP.NE.AND P2, PT, R12, RZ, PT ;  /* 0x000000ff0c00720c */ /* 0x000fe20003f45270 */
[----:B------:R-:W-:Y:S01]  /*0f90*/  IMAD.MOV.U32 R3, RZ, RZ, R6 ;  /* 0x000000ffff037224 */ /* 0x000fe200078e0006 */
        /* <DEDUP_REMOVED lines=18> */
.L_x_33:
[----:B------:R-:W-:Y:S05]  /*10c0*/  BSYNC.RECONVERGENT B1 ;  /* 0x0000000000017941 */ /* 0x000fea0003800200 */
.L_x_32:
[----:B------:R-:W-:Y:S04]  /*10d0*/  BSSY.RECONVERGENT B1, `(.L_x_34) ;  /* 0x000000c000017945 */ /* 0x000fe80003800200 */
[----:B------:R-:W-:Y:S05]  /*10e0*/  @P2 BRA `(.L_x_35) ;  /* 0x0000000000282947 */ /* 0x000fea0003800000 */
[----:B------:R-:W0:Y:S01]  /*10f0*/  S2R R7, SR_CgaCtaId ;  /* 0x0000000000077919 */ /* 0x000e220000008800 */
[----:B------:R-:W-:Y:S02]  /*1100*/  MOV R6, 0x400 ;  /* 0x0000040000067802 */ /* 0x000fe40000000f00 */
[----:B------:R-:W-:-:S04]  /*1110*/  SHF.R.U32.HI R5, RZ, 0x1, R0 ;  /* 0x00000001ff057819 */ /* 0x000fc80000011600 */
[----:B------:R-:W-:Y:S02]  /*1120*/  LOP3.LUT R5, R5, 0x1f0, RZ, 0xc0, !PT ;  /* 0x000001f005057812 */ /* 0x000fe400078ec0ff */
[----:B0-----:R-:W-:Y:S01]  /*1130*/  LEA R6, R7, R6, 0x18 ;  /* 0x0000000607067211 */ /* 0x001fe200078ec0ff */
[----:B------:R-:W-:-:S04]  /*1140*/  IMAD.MOV.U32 R7, RZ, RZ, R4 ;  /* 0x000000ffff077224 */ /* 0x000fc800078e0004 */
[----:B------:R-:W-:Y:S02]  /*1150*/  IMAD.IADD R5, R5, 0x1, R6 ;  /* 0x0000000105057824 */ /* 0x000fe400078e0206 */
[----:B------:R-:W-:-:S03]  /*1160*/  IMAD.MOV.U32 R6, RZ, RZ, R3 ;  /* 0x000000ffff067224 */ /* 0x000fc600078e0003 */
[----:B------:R0:W-:Y:S04]  /*1170*/  STS [R5+0x8], R2 ;  /* 0x0000080205007388 */ /* 0x0001e80000000800 */
[----:B------:R0:W-:Y:S02]  /*1180*/  STS.64 [R5+0x10], R6 ;  /* 0x0000100605007388 */ /* 0x0001e40000000a00 */
.L_x_35:
[----:B------:R-:W-:Y:S05]  /*1190*/  BSYNC.RECONVERGENT B1 ;  /* 0x0000000000017941 */ /* 0x000fea0003800200 */
.L_x_34:
[----:B------:R-:W-:Y:S01]  /*11a0*/  BAR.SYNC.DEFER_BLOCKING 0x0 ;  /* 0x0000000000007b1d */ /* 0x000fe20000010000 */
[----:B------:R-:W-:-:S13]  /*11b0*/  ISETP.NE.AND P1, PT, R0, RZ, PT ;  /* 0x000000ff0000720c */ /* 0x000fda0003f25270 */
[----:B------:R-:W-:Y:S05]  /*11c0*/  @P1 BRA `(.L_x_36) ;  /* 0x0000005000c01947 */ /* 0x000fea0003800000 */
[----:B0-----:R-:W0:Y:S01]  /*11d0*/  S2R R5, SR_CgaCtaId ;  /* 0x0000000000057919 */ /* 0x001e220000008800 */
[----:B------:R-:W-:Y:S01]  /*11e0*/  MOV R8, 0x400 ;  /* 0x0000040000087802 */ /* 0x000fe20000000f00 */
[----:B------:R-:W-:Y:S01]  /*11f0*/  BSSY.RECONVERGENT B1, `(.L_x_37) ;  /* 0x000001a000017945 */ /* 0x000fe20003800200 */
[----:B------:R-:W-:Y:S02]  /*1200*/  IMAD.MOV.U32 R12, RZ, RZ, R2 ;  /* 0x000000ffff0c7224 */ /* 0x000fe400078e0002 */
[----:B------:R-:W-:Y:S02]  /*1210*/  IMAD.MOV.U32 R6, RZ, RZ, R3 ;  /* 0x000000ffff067224 */ /* 0x000fe400078e0003 */
[----:B------:R-:W-:Y:S01]  /*1220*/  IMAD.MOV.U32 R7, RZ, RZ, R4 ;  /* 0x000000ffff077224 */ /* 0x000fe200078e0004 */
[----:B0-----:R-:W-:-:S05]  /*1230*/  LEA R8, R5, R8, 0x18 ;  /* 0x0000000805087211 */ /* 0x001fca00078ec0ff */
[----:B------:R-:W0:Y:S04]  /*1240*/  LDS R11, [R8+0x18] ;  /* 0x00001800080b7984 */ /* 0x000e280000000800 */
[----:B------:R1:W2:Y:S04]  /*1250*/  LDS R13, [R8+0x28] ;  /* 0x00002800080d7984 */ /* 0x0002a80000000800 */
[----:B------:R1:W3:Y:S04]  /*1260*/  LDS R15, [R8+0x38] ;  /* 0x00003800080f7984 */ /* 0x0002e80000000800 */
[----:B------:R1:W4:Y:S04]  /*1270*/  LDS R10, [R8+0x48] ;  /* 0x00004800080a7984 */ /* 0x0003280000000800 */
[----:B------:R1:W1:Y:S04]  /*1280*/  LDS R9, [R8+0x58] ;  /* 0x0000580008097984 */ /* 0x0002680000000800 */
[----:B------:R0:W1:Y:S04]  /*1290*/  LDS R5, [R8+0x68] ;  /* 0x0000680008057984 */ /* 0x0000680000000800 */
[----:B------:R0:W1:Y:S02]  /*12a0*/  LDS R0, [R8+0x78] ;  /* 0x0000780008007984 */ /* 0x0000640000000800 */
[----:B0-----:R-:W-:-:S13]  /*12b0*/  FSETP.GEU.AND P0, PT, R2, R11, PT ;  /* 0x0000000b0200720b */ /* 0x001fda0003f0e000 */
[----:B--234-:R-:W-:Y:S05]  /*12c0*/  @!P0 BRA `(.L_x_38) ;  /* 0x0000000000308947 */ /* 0x01cfea0003800000 */
[----:B------:R-:W0:Y:S01]  /*12d0*/  LDS.64 R6, [R8+0x20] ;  /* 0x0000200008067984 */ /* 0x000e220000000a00 */
[----:B------:R-:W-:Y:S01]  /*12e0*/  FSETP.GEU.AND P3, PT, R11, R2, PT ;  /* 0x000000020b00720b */ /* 0x000fe20003f6e000 */
[----:B------:R-:W-:-:S12]  /*12f0*/  IMAD.MOV.U32 R12, RZ, RZ, R11 ;  /* 0x000000ffff0c7224 */ /* 0x000fd800078e000b */
[CC--:B0-----:R-:W-:Y:S02]  /*1300*/  @P3 ISETP.LT.U32.AND P2, PT, R3.reuse, R6.reuse, PT ;  /* 0x000000060300320c */ /* 0x0c1fe40003f41070 */
[CC--:B------:R-:W-:Y:S02]  /*1310*/  @P3 ISETP.GE.U32.AND P0, PT, R3.reuse, R6.reuse, PT ;  /* 0x000000060300320c */ /* 0x0c0fe40003f06070 */
[CC--:B------:R-:W-:Y:S02]  /*1320*/  @P3 ISETP.LT.AND.EX P2, PT, R4.reuse, R7.reuse, PT, P2 ;  /* 0x000000070400320c */ /* 0x0c0fe40003f41320 */
[CC--:B------:R-:W-:Y:S02]  /*1330*/  @P3 ISETP.GE.AND.EX P0, PT, R4.reuse, R7.reuse, PT, P0 ;  /* 0x000000070400320c */ /* 0x0c0fe40003f06300 */
[----:B------:R-:W-:Y:S02]  /*1340*/  @P3 SEL R3, R3, R6, P2 ;  /* 0x0000000603033207 */ /* 0x000fe40001000000 */
[----:B------:R-:W-:-:S02]  /*1350*/  @P3 SEL R4, R4, R7, P2 ;  /* 0x0000000704043207 */ /* 0x000fc40001000000 */
[----:B------:R-:W-:Y:S01]  /*1360*/  @P3 FSEL R12, R2, R11, !P0 ;  /* 0x0000000b020c3208 */ /* 0x000fe20004000000 */
[----:B------:R-:W-:Y:S02]  /*1370*/  @P3 IMAD.MOV.U32 R6, RZ, RZ, R3 ;  /* 0x000000ffff063224 */ /* 0x000fe400078e0003 */
[----:B------:R-:W-:-:S07]  /*1380*/  @P3 IMAD.MOV.U32 R7, RZ, RZ, R4 ;  /* 0x000000ffff073224 */ /* 0x000fce00078e0004 */
.L_x_38:
[----:B------:R-:W-:Y:S05]  /*1390*/  BSYNC.RECONVERGENT B1 ;  /* 0x0000000000017941 */ /* 0x000fea0003800200 */
.L_x_37:
[----:B------:R-:W-:Y:S01]  /*13a0*/  FSETP.GEU.AND P0, PT, R12, R13, PT ;  /* 0x0000000d0c00720b */ /* 0x000fe20003f0e000 */
[----:B------:R-:W-:Y:S01]  /*13b0*/  BSSY.RECONVERGENT B1, `(.L_x_39) ;  /* 0x0000011000017945 */ /* 0x000fe20003800200 */
[----:B------:R-:W-:Y:S02]  /*13c0*/  IMAD.MOV.U32 R17, RZ, RZ, R6 ;  /* 0x000000ffff117224 */ /* 0x000fe400078e0006 */
[----:B------:R-:W-:Y:S02]  /*13d0*/  IMAD.MOV.U32 R14, RZ, RZ, R7 ;  /* 0x000000ffff0e7224 */ /* 0x000fe400078e0007 */
[----:B------:R-:W-:-:S07]  /*13e0*/  IMAD.MOV.U32 R2, RZ, RZ, R12 ;  /* 0x000000ffff027224 */ /* 0x000fce00078e000c */
[----:B------:R-:W-:Y:S05]  /*13f0*/  @!P0 BRA `(.L_x_40) ;  /* 0x0000000000308947 */ /* 0x000fea0003800000 */
[----:B------:R-:W0:Y:S01]  /*1400*/  LDS.64 R18, [R8+0x30] ;  /* 0x0000300008127984 */ /* 0x000e220000000a00 */
[----:B------:R-:W-:Y:S01]  /*1410*/  FSETP.GEU.AND P3, PT, R13, R12, PT ;  /* 0x0000000c0d00720b */ /* 0x000fe20003f6e000 */
[----:B------:R-:W-:-:S12]  /*1420*/  IMAD.MOV.U32 R2, RZ, RZ, R13 ;  /* 0x000000ffff027224 */ /* 0x000fd800078e000d */
[CC--:B0-----:R-:W-:Y:S01]  /*1430*/  @P3 ISETP.GE.U32.AND P0, PT, R6.reuse, R18.reuse, PT ;  /* 0x000000120600320c */ /* 0x0c1fe20003f06070 */
[----:B------:R-:W-:Y:S01]  /*1440*/  IMAD.MOV.U32 R17, RZ, RZ, R18 ;  /* 0x000000ffff117224 */ /* 0x000fe200078e0012 */
[-C--:B------:R-:W-:Y:S01]  /*1450*/  @P3 ISETP.LT.U32.AND P2, PT, R6, R18.reuse, PT ;  /* 0x000000120600320c */ /* 0x080fe20003f41070 */
[----:B------:R-:W-:Y:S01]  /*1460*/  IMAD.MOV.U32 R14, RZ, RZ, R19 ;  /* 0x000000ffff0e7224 */ /* 0x000fe200078e0013 */
[CC--:B------:R-:W-:Y:S02]  /*1470*/  @P3 ISETP.GE.AND.EX P0, PT, R7.reuse, R19.reuse, PT, P0 ;  /* 0x000000130700320c */ /* 0x0c0fe40003f06300 */
[----:B------:R-:W-:Y:S02]  /*1480*/  @P3 ISETP.LT.AND.EX P2, PT, R7, R19, PT, P2 ;  /* 0x000000130700320c */ /* 0x000fe40003f41320 */
[----:B------:R-:W-:Y:S02]  /*1490*/  @P3 FSEL R2, R12, R13, !P0 ;  /* 0x0000000d0c023208 */ /* 0x000fe40004000000 */
[----:B------:R-:W-:-:S02]  /*14a0*/  @P3 SEL R17, R6, R18, P2 ;  /* 0x0000001206113207 */ /* 0x000fc40001000000 */
[----:B------:R-:W-:-:S07]  /*14b0*/  @P3 SEL R14, R7, R19, P2 ;  /* 0x00000013070e3207 */ /* 0x000fce0001000000 */
.L_x_40:
[----:B------:R-:W-:Y:S05]  /*14c0*/  BSYNC.RECONVERGENT B1 ;  /* 0x0000000000017941 */ /* 0x000fea0003800200 */
.L_x_39:
        /* <DEDUP_REMOVED lines=11> */
[CC--:B------:R-:W-:Y:S01]  /*1580*/  @P3 ISETP.LT.U32.AND P2, PT, R17.reuse, R6.reuse, PT ;  /* 0x000000061100320c */ /* 0x0c0fe20003f41070 */
[----:B------:R-:W-:Y:S01]  /*1590*/  IMAD.MOV.U32 R4, RZ, RZ, R7 ;  /* 0x000000ffff047224 */ /* 0x000fe200078e0007 */
[CC--:B------:R-:W-:Y:S02]  /*15a0*/  @P3 ISETP.GE.AND.EX P0, PT, R14.reuse, R7.reuse, PT, P0 ;  /* 0x000000070e00320c */ /* 0x0c0fe40003f06300 */
[----:B------:R-:W-:Y:S02]  /*15b0*/  @P3 ISETP.LT.AND.EX P2, PT, R14, R7, PT, P2 ;  /* 0x000000070e00320c */ /* 0x000fe40003f41320 */
[----:B------:R-:W-:Y:S02]  /*15c0*/  @P3 FSEL R3, R2, R15, !P0 ;  /* 0x0000000f02033208 */ /* 0x000fe40004000000 */
[----:B------:R-:W-:-:S02]  /*15d0*/  @P3 SEL R11, R17, R6, P2 ;  /* 0x00000006110b3207 */ /* 0x000fc40001000000 */
[----:B------:R-:W-:-:S07]  /*15e0*/  @P3 SEL R4, R14, R7, P2 ;  /* 0x000000070e043207 */ /* 0x000fce0001000000 */
.L_x_42:
[----:B------:R-:W-:Y:S05]  /*15f0*/  BSYNC.RECONVERGENT B1 ;  /* 0x0000000000017941 */ /* 0x000fea0003800200 */
.L_x_41:
        /* <DEDUP_REMOVED lines=18> */
.L_x_44:
[----:B------:R-:W-:Y:S05]  /*1720*/  BSYNC.RECONVERGENT B1 ;  /* 0x0000000000017941 */ /* 0x000fea0003800200 */
.L_x_43:
[----:B-1----:R-:W-:Y:S01]  /*1730*/  FSETP.GEU.AND P0, PT, R2, R9, PT ;  /* 0x000000090200720b */ /* 0x002fe20003f0e000 */
        /* <DEDUP_REMOVED lines=17> */
.L_x_46:
[----:B------:R-:W-:Y:S05]  /*1850*/  BSYNC.RECONVERGENT B1 ;  /* 0x0000000000017941 */ /* 0x000fea0003800200 */
.L_x_45:
        /* <DEDUP_REMOVED lines=18> */
.L_x_48:
[----:B------:R-:W-:Y:S05]  /*1980*/  BSYNC.RECONVERGENT B1 ;  /* 0x0000000000017941 */ /* 0x000fea0003800200 */
.L_x_47:
[----:B------:R-:W-:Y:S01]  /*1990*/  FSETP.GEU.AND P0, PT, R7, R0, PT ;  /* 0x000000000700720b */ /* 0x000fe20003f0e000 */
[----:B------:R-:W-:Y:S02]  /*19a0*/  IMAD.MOV.U32 R2, RZ, RZ, R7 ;  /* 0x000000ffff027224 */ /* 0x000fe400078e0007 */
[----:B------:R-:W-:Y:S02]  /*19b0*/  IMAD.MOV.U32 R3, RZ, RZ, R9 ;  /* 0x000000ffff037224 */ /* 0x000fe400078e0009 */
[----:B------:R-:W-:-:S08]  /*19c0*/  IMAD.MOV.U32 R4, RZ, RZ, R6 ;  /* 0x000000ffff047224 */ /* 0x000fd000078e0006 */
[----:B------:R-:W-:Y:S05]  /*19d0*/  @!P0 BRA `(.L_x_36) ;  /* 0x0000004800bc8947 */ /* 0x000fea0003800000 */
[----:B------:R-:W0:Y:S01]  /*19e0*/  LDS.64 R10, [R8+0x80] ;  /* 0x00008000080a7984 */ /* 0x000e220000000a00 */
[----:B------:R-:W-:Y:S01]  /*19f0*/  FSETP.GEU.AND P0, PT, R0, R7, PT ;  /* 0x000000070000720b */ /* 0x000fe20003f0e000 */
[----:B------:R-:W-:Y:S02]  /*1a00*/  IMAD.MOV.U32 R2, RZ, RZ, R0 ;  /* 0x000000ffff027224 */ /* 0x000fe400078e0000 */
[----:B0-----:R-:W-:Y:S02]  /*1a10*/  IMAD.MOV.U32 R3, RZ, RZ, R10 ;  /* 0x000000ffff037224 */ /* 0x001fe400078e000a */
[----:B------:R-:W-:-:S08]  /*1a20*/  IMAD.MOV.U32 R4, RZ, RZ, R11 ;  /* 0x000000ffff047224 */ /* 0x000fd000078e000b */
[----:B------:R-:W-:Y:S05]  /*1a30*/  @!P0 BRA `(.L_x_36) ;  /* 0x0000004800a48947 */ /* 0x000fea0003800000 */
[CC--:B------:R-:W-:Y:S02]  /*1a40*/  ISETP.GE.U32.AND P0, PT, R9.reuse, R10.reuse, PT ;  /* 0x0000000a0900720c */ /* 0x0c0fe40003f06070 */
[----:B------:R-:W-:Y:S02]  /*1a50*/  ISETP.LT.U32.AND P2, PT, R9, R10, PT ;  /* 0x0000000a0900720c */ /* 0x000fe40003f41070 */
[CC--:B------:R-:W-:Y:S02]  /*1a60*/  ISETP.GE.AND.EX P0, PT, R6.reuse, R11.reuse, PT, P0 ;  /* 0x0000000b0600720c */ /* 0x0c0fe40003f06300 */
[----:B------:R-:W-:Y:S02]  /*1a70*/  ISETP.LT.AND.EX P2, PT, R6, R11, PT, P2 ;  /* 0x0000000b0600720c */ /* 0x000fe40003f41320 */
[----:B------:R-:W-:Y:S02]  /*1a80*/  FSEL R2, R7, R0, !P0 ;  /* 0x0000000007027208 */ /* 0x000fe40004000000 */
[----:B------:R-:W-:-:S02]  /*1a90*/  SEL R3, R9, R10, P2 ;  /* 0x0000000a09037207 */ /* 0x000fc40001000000 */
[----:B------:R-:W-:Y:S01]  /*1aa0*/  SEL R4, R6, R11, P2 ;  /* 0x0000000b06047207 */ /* 0x000fe20001000000 */
[----:B------:R-:W-:Y:S06]  /*1ab0*/  BRA `(.L_x_36) ;  /* 0x0000004800847947 */ /* 0x000fec0003800000 */
.L_x_23:
[----:B------:R-:W-:Y:S01]  /*1ac0*/  LOP3.LUT R4, R0, 0x3e0, RZ, 0xc0, !PT ;  /* 0x000003e000047812 */ /* 0x000fe200078ec0ff */
[----:B------:R-:W-:Y:S01]  /*1ad0*/  BSSY.RECONVERGENT B1, `(.L_x_49) ;  /* 0x000001b000017945 */ /* 0x000fe20003800200 */
[----:B-----5:R-:W-:Y:S02]  /*1ae0*/  IMAD.MOV.U32 R12, RZ, RZ, R2 ;  /* 0x000000ffff0c7224 */ /* 0x020fe400078e0002 */
[----:B------:R-:W-:Y:S02]  /*1af0*/  IMAD.MOV.U32 R14, RZ, RZ, R3 ;  /* 0x000000ffff0e7224 */ /* 0x000fe400078e0003 */
[----:B01----:R-:W-:Y:S01]  /*1b00*/  VIADD R6, R4, 0x20 ;  /* 0x0000002004067836 */ /* 0x003fe20000000000 */
[----:B------:R-:W-:-:S04]  /*1b10*/  LOP3.LUT R4, RZ, R4, RZ, 0x33, !PT ;  /* 0x00000004ff047212 */ /* 0x000fc800078e33ff */
[----:B------:R-:W-:Y:S01]  /*1b20*/  ISETP.GT.AND P0, PT, R6, UR4, PT ;  /* 0x0000000406007c0c */ /* 0x000fe2000bf04270 */
[----:B------:R-:W-:Y:S02]  /*1b30*/  VIADD R4, R4, UR4 ;  /* 0x0000000404047c36 */ /* 0x000fe40008000000 */
[----:B------:R-:W-:-:S03]  /*1b40*/  IMAD.MOV.U32 R6, RZ, RZ, R5 ;  /* 0x000000ffff067224 */ /* 0x000fc600078e0005 */
[----:B------:R-:W-:Y:S02]  /*1b50*/  SEL R7, R4, 0x1f, P0 ;  /* 0x0000001f04077807 */ /* 0x000fe40000000000 */
[----:B------:R-:W0:Y:S03]  /*1b60*/  S2R R4, SR_LANEID ;  /* 0x0000000000047919 */ /* 0x000e260000000000 */
[----:B------:R-:W1:Y:S04]  /*1b70*/  SHFL.DOWN PT, R8, R5, 0x1, R7 ;  /* 0x0820000005087989 */ /* 0x000e6800000e0007 */
[----:B------:R2:W3:Y:S04]  /*1b80*/  SHFL.DOWN PT, R9, R2, 0x1, R7 ;  /* 0x0820000002097989 */ /* 0x0004e800000e0007 */
[----:B------:R2:W4:Y:S01]  /*1b90*/  SHFL.DOWN PT, R11, R3, 0x1, R7 ;  /* 0x08200000030b7989 */ /* 0x00052200000e0007 */
[----:B-1----:R-:W-:-:S04]  /*1ba0*/  FSETP.GEU.AND P0, PT, R5, R8, PT ;  /* 0x000000080500720b */ /* 0x002fc80003f0e000 */
[----:B0-----:R-:W-:-:S13]  /*1bb0*/  ISETP.GE.OR P0, PT, R4, R7, !P0 ;  /* 0x000000070400720c */ /* 0x001fda0004706670 */
[----:B--234-:R-:W-:Y:S05]  /*1bc0*/  @P0 BRA `(.L_x_50) ;  /* 0x00000000002c0947 */ /* 0x01cfea0003800000 */
        /* <DEDUP_REMOVED lines=11> */
.L_x_50:
[----:B------:R-:W-:Y:S05]  /*1c80*/  BSYNC.RECONVERGENT B1 ;  /* 0x0000000000017941 */ /* 0x000fea0003800200 */
.L_x_49:
[----:B------:R-:W0:Y:S01]  /*1c90*/  SHFL.DOWN PT, R3, R6, 0x2, R7 ;  /* 0x0840000006037989 */ /* 0x000e2200000e0007 */
[----:B------:R-:W-:Y:S01]  /*1ca0*/  VIADD R2, R4, 0x2 ;  /* 0x0000000204027836 */ /* 0x000fe20000000000 */
[----:B------:R-:W-:Y:S01]  /*1cb0*/  BSSY.RECONVERGENT B1, `(.L_x_51) ;  /* 0x0000014000017945 */ /* 0x000fe20003800200 */
[----:B------:R-:W-:Y:S01]  /*1cc0*/  IMAD.MOV.U32 R8, RZ, RZ, R12 ;  /* 0x000000ffff087224 */ /* 0x000fe200078e000c */
[----:B------:R1:W2:Y:S01]  /*1cd0*/  SHFL.DOWN PT, R5, R12, 0x2, R7 ;  /* 0x084000000c057989 */ /* 0x0002a200000e0007 */
[----:B------:R-:W-:-:S03]  /*1ce0*/  IMAD.MOV.U32 R10, RZ, RZ, R14 ;  /* 0x000000ffff0a7224 */ /* 0x000fc600078e000e */
[----:B------:R1:W3:Y:S01]  /*1cf0*/  SHFL.DOWN PT, R9, R14, 0x2, R7 ;  /* 0x084000000e097989 */ /* 0x0002e200000e0007 */
[----:B0-----:R-:W-:-:S04]  /*1d00*/  FSETP.GEU.AND P0, PT, R6, R3, PT ;  /* 0x000000030600720b */ /* 0x001fc80003f0e000 */
[----:B------:R-:W-:Y:S01]  /*1d10*/  ISETP.GT.OR P0, PT, R2, R7, !P0 ;  /* 0x000000070200720c */ /* 0x000fe20004704670 */
[----:B------:R-:W-:-:S12]  /*1d20*/  IMAD.MOV.U32 R2, RZ, RZ, R6 ;  /* 0x000000ffff027224 */ /* 0x000fd800078e0006 */
        /* <DEDUP_REMOVED lines=12> */
.L_x_52:
[----:B------:R-:W-:Y:S05]  /*1df0*/  BSYNC.RECONVERGENT B1 ;  /* 0x0000000000017941 */ /* 0x000fea0003800200 */
.L_x_51:
        /* <DEDUP_REMOVED lines=22> */
.L_x_54:
[----:B------:R-:W-:Y:S05]  /*1f60*/  BSYNC.RECONVERGENT B1 ;  /* 0x0000000000017941 */ /* 0x000fea0003800200 */
.L_x_53:
[----:B------:R-:W0:Y:S01]  /*1f70*/  SHFL.DOWN PT, R3, R6, 0x8, R7 ;  /* 0x0900000006037989 */ /* 0x000e2200000e0007 */
[----:B------:R-:W-:Y:S01]  /*1f80*/  VIADD R2, R4, 0x8 ;  /* 0x0000000804027836 */ /* 0x000fe20000000000 */
[----:B------:R-:W-:Y:S01]  /*1f90*/  BSSY.RECONVERGENT B1, `(.L_x_55) ;  /* 0x0000014000017945 */ /* 0x000fe20003800200 */
[----:B------:R-:W-:Y:S01]  /*1fa0*/  IMAD.MOV.U32 R8, RZ, RZ, R6 ;  /* 0x000000ffff087224 */ /* 0x000fe200078e0006 */
[----:B------:R1:W2:Y:S01]  /*1fb0*/  SHFL.DOWN PT, R5, R14, 0x8, R7 ;  /* 0x090000000e057989 */ /* 0x0002a200000e0007 */
[----:B------:R-:W-:Y:S02]  /*1fc0*/  IMAD.MOV.U32 R10, RZ, RZ, R14 ;  /* 0x000000ffff0a7224 */ /* 0x000fe400078e000e */
[----:B------:R-:W-:Y:S01]  /*1fd0*/  IMAD.MOV.U32 R12, RZ, RZ, R16 ;  /* 0x000000ffff0c7224 */ /* 0x000fe200078e0010 */
[----:B------:R1:W3:Y:S01]  /*1fe0*/  SHFL.DOWN PT, R9, R16, 0x8, R7 ;  /* 0x0900000010097989 */ /* 0x0002e200000e0007 */
[----:B0-----:R-:W-:-:S04]  /*1ff0*/  FSETP.GEU.AND P0, PT, R6, R3, PT ;  /* 0x000000030600720b */ /* 0x001fc80003f0e000 */
[----:B------:R-:W-:-:S13]  /*2000*/  ISETP.GT.OR P0, PT, R2, R7, !P0 ;  /* 0x000000070200720c */ /* 0x000fda0004704670 */
        /* <DEDUP_REMOVED lines=12> */
.L_x_56:
[----:B------:R-:W-:Y:S05]  /*20d0*/  BSYNC.RECONVERGENT B1 ;  /* 0x0000000000017941 */ /* 0x000fea0003800200 */
.L_x_55:
[----:B------:R-:W0:Y:S01]  /*20e0*/  SHFL.DOWN PT, R5, R8, 0x10, R7 ;  /* 0x0a00000008057989 */ /* 0x000e2200000e0007 */
[C---:B------:R-:W-:Y:S01]  /*20f0*/  VIADD R2, R4.reuse, 0x10 ;  /* 0x0000001004027836 */ /* 0x040fe20000000000 */
[----:B------:R-:W-:Y:S01]  /*2100*/  BSSY.RECONVERGENT B1, `(.L_x_57) ;  /* 0x0000015000017945 */ /* 0x000fe20003800200 */
[----:B------:R-:W-:Y:S01]  /*2110*/  ISETP.NE.AND P2, PT, R4, RZ, PT ;  /* 0x000000ff0400720c */ /* 0x000fe20003f45270 */
[----:B------:R1:W2:Y:S01]  /*2120*/  SHFL.DOWN PT, R9, R10, 0x10, R7 ;  /* 0x0a0000000a097989 */ /* 0x0002a200000e0007 */
[----:B------:R-:W-:Y:S02]  /*2130*/  IMAD.MOV.U32 R3, RZ, RZ, R10 ;  /* 0x000000ffff037224 */ /* 0x000fe400078e000a */
[----:B------:R-:W-:Y:S01]  /*2140*/  IMAD.MOV.U32 R4, RZ, RZ, R12 ;  /* 0x000000ffff047224 */ /* 0x000fe200078e000c */
        /* <DEDUP_REMOVED lines=16> */
.L_x_58:
[----:B------:R-:W-:Y:S05]  /*2250*/  BSYNC.RECONVERGENT B1 ;  /* 0x0000000000017941 */ /* 0x000fea0003800200 */
.L_x_57:
        /* <DEDUP_REMOVED lines=12> */
.L_x_60:
[----:B------:R-:W-:Y:S05]  /*2320*/  BSYNC.RECONVERGENT B1 ;  /* 0x0000000000017941 */ /* 0x000fea0003800200 */
.L_x_59:
[----:B------:R-:W-:Y:S01]  /*2330*/  BAR.SYNC.DEFER_BLOCKING 0x0 ;  /* 0x0000000000007b1d */ /* 0x000fe20000010000 */
[----:B------:R-:W-:-:S13]  /*2340*/  ISETP.NE.AND P1, PT, R0, RZ, PT ;  /* 0x000000ff0000720c */ /* 0x000fda0003f25270 */
[----:B------:R-:W-:Y:S05]  /*2350*/  @P1 BRA `(.L_x_36) ;  /* 0x00000040005c1947 */ /* 0x000fea0003800000 */
[----:B------:R-:W-:Y:S01]  /*2360*/  UISETP.GE.AND UP0, UPT, UR4, 0x21, UPT ;  /* 0x000000210400788c */ /* 0x000fe2000bf06270 */
[----:B------:R-:W-:Y:S02]  /*2370*/  IMAD.MOV.U32 R0, RZ, RZ, R2 ;  /* 0x000000ffff007224 */ /* 0x000fe400078e0002 */
[----:B0-----:R-:W-:Y:S02]  /*2380*/  IMAD.MOV.U32 R7, RZ, RZ, R3 ;  /* 0x000000ffff077224 */ /* 0x001fe400078e0003 */
[----:B------:R-:W-:-:S04]  /*2390*/  IMAD.MOV.U32 R8, RZ, RZ, R4 ;  /* 0x000000ffff087224 */ /* 0x000fc800078e0004 */
[----:B------:R-:W-:Y:S05]  /*23a0*/  BRA.U !UP0, `(.L_x_61) ;  /* 0x00000001085c7547 */ /* 0x000fea000b800000 */
[----:B------:R-:W0:Y:S01]  /*23b0*/  S2R R5, SR_CgaCtaId ;  /* 0x0000000000057919 */ /* 0x000e220000008800 */
[----:B------:R-:W-:Y:S01]  /*23c0*/  MOV R0, 0x400 ;  /* 0x0000040000007802 */ /* 0x000fe20000000f00 */
[----:B------:R-:W-:Y:S01]  /*23d0*/  BSSY.RECONVERGENT B1, `(.L_x_61) ;  /* 0x0000014000017945 */ /* 0x000fe20003800200 */
[----:B------:R-:W-:Y:S02]  /*23e0*/  IMAD.MOV.U32 R7, RZ, RZ, R3 ;  /* 0x000000ffff077224 */ /* 0x000fe400078e0003 */
[----:B------:R-:W-:Y:S01]  /*23f0*/  IMAD.MOV.U32 R8, RZ, RZ, R4 ;  /* 0x000000ffff087224 */ /* 0x000fe200078e0004 */
[----:B0-----:R-:W-:Y:S01]  /*2400*/  LEA R6, R5, R0, 0x18 ;  /* 0x0000000005067211 */ /* 0x001fe200078ec0ff */
[----:B------:R-:W-:-:S04]  /*2410*/  IMAD.MOV.U32 R0, RZ, RZ, R2 ;  /* 0x000000ffff007224 */ /* 0x000fc800078e0002 */
[----:B------:R-:W0:Y:S02]  /*2420*/  LDS R5, [R6+0x18] ;  /* 0x0000180006057984 */ /* 0x000e240000000800 */
[----:B0-----:R-:W-:-:S13]  /*2430*/  FSETP.GEU.AND P0, PT, R2, R5, PT ;  /* 0x000000050200720b */ /* 0x001fda0003f0e000 */
        /* <DEDUP_REMOVED lines=13> */
.L_x_62:
[----:B------:R-:W-:Y:S05]  /*2510*/  BSYNC.RECONVERGENT B1 ;  /* 0x0000000000017941 */ /* 0x000fea0003800200 */
.L_x_61:
[----:B------:R-:W-:Y:S01]  /*2520*/  UISETP.GE.AND UP0, UPT, UR4, 0x41, UPT ;  /* 0x000000410400788c */ /* 0x000fe2000bf06270 */
[----:B------:R-:W-:Y:S02]  /*2530*/  IMAD.MOV.U32 R2, RZ, RZ, R0 ;  /* 0x000000ffff027224 */ /* 0x000fe400078e0000 */
[----:B------:R-:W-:Y:S02]  /*2540*/  IMAD.MOV.U32 R5, RZ, RZ, R7 ;  /* 0x000000ffff057224 */ /* 0x000fe400078e0007 */
        /* <DEDUP_REMOVED lines=24> */
.L_x_64:
[----:B------:R-:W-:Y:S05]  /*26d0*/  BSYNC.RECONVERGENT B1 ;  /* 0x0000000000017941 */ /* 0x000fea0003800200 */
.L_x_63:
        /* <DEDUP_REMOVED lines=27> */
.L_x_66:
[----:B------:R-:W-:Y:S05]  /*2890*/  BSYNC.RECONVERGENT B1 ;  /* 0x0000000000017941 */ /* 0x000fea0003800200 */
.L_x_65:
        /* <DEDUP_REMOVED lines=27> */
.L_x_68:
[----:B------:R-:W-:Y:S05]  /*2a50*/  BSYNC.RECONVERGENT B1 ;  /* 0x0000000000017941 */ /* 0x000fea0003800200 */
.L_x_67:
        /* <DEDUP_REMOVED lines=27> */
.L_x_70:
[----:B------:R-:W-:Y:S05]  /*2c10*/  BSYNC.RECONVERGENT B1 ;  /* 0x0000000000017941 */ /* 0x000fea0003800200 */
.L_x_69:
        /* <DEDUP_REMOVED lines=9> */
[----:B------:R-:W-:Y:S02]  /*2cb0*/  IMAD.MOV.U32 R7, RZ, RZ, R9 ;  /* 0x000000ffff077224 */ /* 0x000fe400078e0009 */
[----:B------:R-:W-:Y:S01]  /*2cc0*/  IMAD.MOV.U32 R6, RZ, RZ, R4 ;  /* 0x000000ffff067224 */ /* 0x000fe200078e0004 */
[----:B0-----:R-:W-:-:S05]  /*2cd0*/  LEA R2, R3, R2, 0x18 ;  /* 0x0000000203027211 */ /* 0x001fca00078ec0ff */
        /* <DEDUP_REMOVED lines=15> */
.L_x_72:
[----:B------:R-:W-:Y:S05]  /*2dd0*/  BSYNC.RECONVERGENT B1 ;  /* 0x0000000000017941 */ /* 0x000fea0003800200 */
.L_x_71:
[----:B------:R-:W-:Y:S01]  /*2de0*/  UISETP.GE.AND UP0, UPT, UR4, 0xe1, UPT ;  /* 0x000000e10400788c */ /* 0x000fe2000bf06270 */
[----:B------:R-:W-:Y:S02]  /*2df0*/  IMAD.MOV.U32 R2, RZ, RZ, R5 ;  /* 0x000000ffff027224 */ /* 0x000fe400078e0005 */
[----:B------:R-:W-:Y:S02]  /*2e00*/  IMAD.MOV.U32 R3, RZ, RZ, R7 ;  /* 0x000000ffff037224 */ /* 0x000fe400078e0007 */
[----:B------:R-:W-:-:S04]  /*2e10*/  IMAD.MOV.U32 R4, RZ, RZ, R6 ;  /* 0x000000ffff047224 */ /* 0x000fc800078e0006 */
[----:B------:R-:W-:Y:S05]  /*2e20*/  BRA.U !UP0, `(.L_x_36) ;  /* 0x0000003508a87547 */ /* 0x000fea000b800000 */
[----:B------:R-:W0:Y:S01]  /*2e30*/  S2R R3, SR_CgaCtaId ;  /* 0x0000000000037919 */ /* 0x000e220000008800 */
[----:B------:R-:W-:Y:S01]  /*2e40*/  MOV R0, 0x400 ;  /* 0x0000040000007802 */ /* 0x000fe20000000f00 */
        /* <DEDUP_REMOVED lines=21> */
.L_x_4:
[----:B------:R-:W1:Y:S01]  /*2fa0*/  S2R R0, SR_TID.X ;  /* 0x0000000000007919 */ /* 0x000e620000002100 */
[----:B------:R-:W1:Y:S02]  /*2fb0*/  LDC.64 R2, c[0x0][0x380] ;  /* 0x0000e000ff027b82 */ /* 0x000e640000000a00 */
[----:B-1----:R-:W-:-:S05]  /*2fc0*/  IMAD.WIDE.U32 R12, R0, 0x10, R2 ;  /* 0x00000010000c7825 */ /* 0x002fca00078e0002 */
[----:B0-----:R-:W2:Y:S04]  /*2fd0*/  LDG.E.CONSTANT R21, desc[UR10][R12.64] ;  /* 0x0000000a0c157981 */ /* 0x001ea8000c1e9900 */
[----:B------:R-:W3:Y:S04]  /*2fe0*/  LDG.E.CONSTANT R10, desc[UR10][R12.64+0x1000] ;  /* 0x0010000a0c0a7981 */ /* 0x000ee8000c1e9900 */
[----:B------:R-:W4:Y:S04]  /*2ff0*/  LDG.E.64.CONSTANT R14, desc[UR10][R12.64+0x8] ;  /* 0x0000080a0c0e7981 */ /* 0x000f28000c1e9b00 */
[----:B------:R0:W5:Y:S04]  /*3000*/  LDG.E.CONSTANT R16, desc[UR10][R12.64+0x2000] ;  /* 0x0020000a0c107981 */ /* 0x000168000c1e9900 */
[----:B------:R0:W5:Y:S04]  /*3010*/  LDG.E.CONSTANT R17, desc[UR10][R12.64+0x3000] ;  /* 0x0030000a0c117981 */ /* 0x000168000c1e9900 */
[----:B------:R0:W5:Y:S04]  /*3020*/  LDG.E.CONSTANT R11, desc[UR10][R12.64+0x4000] ;  /* 0x0040000a0c0b7981 */ /* 0x000168000c1e9900 */
[----:B------:R0:W5:Y:S04]  /*3030*/  LDG.E.64.CONSTANT R6, desc[UR10][R12.64+0x2008] ;  /* 0x0020080a0c067981 */ /* 0x000168000c1e9b00 */
[----:B------:R0:W5:Y:S04]  /*3040*/  LDG.E.64.CONSTANT R4, desc[UR10][R12.64+0x3008] ;  /* 0x0030080a0c047981 */ /* 0x000168000c1e9b00 */
[----:B------:R0:W5:Y:S01]  /*3050*/  LDG.E.64.CONSTANT R2, desc[UR10][R12.64+0x4008] ;  /* 0x0040080a0c027981 */ /* 0x000162000c1e9b00 */
[----:B------:R-:W-:Y:S01]  /*3060*/  BSSY.RECONVERGENT B1, `(.L_x_73) ;  /* 0x0000012000017945 */ /* 0x000fe20003800200 */
[----:B--2---:R-:W-:Y:S01]  /*3070*/  IMAD.MOV.U32 R19, RZ, RZ, R21 ;  /* 0x000000ffff137224 */ /* 0x004fe200078e0015 */
[----:B---3--:R-:W-:Y:S01]  /*3080*/  FSETP.GEU.AND P0, PT, R21, R10, PT ;  /* 0x0000000a1500720b */ /* 0x008fe20003f0e000 */
[----:B----4-:R-:W-:-:S02]  /*3090*/  IMAD.MOV.U32 R8, RZ, RZ, R14 ;  /* 0x000000ffff087224 */ /* 0x010fc400078e000e */
[----:B------:R-:W-:-:S10]  /*30a0*/  IMAD.MOV.U32 R9, RZ, RZ, R15 ;  /* 0x000000ffff097224 */ /* 0x000fd400078e000f */
[----:B0-----:R-:W-:Y:S05]  /*30b0*/  @!P0 BRA `(.L_x_74) ;  /* 0x0000000000308947 */ /* 0x001fea0003800000 */
[----:B------:R-:W2:Y:S01]  /*30c0*/  LDG.E.64.CONSTANT R8, desc[UR10][R12.64+0x1008] ;  /* 0x0010080a0c087981 */ /* 0x000ea2000c1e9b00 */
[----:B------:R-:W-:Y:S01]  /*30d0*/  FSETP.GEU.AND P2, PT, R10, R21, PT ;  /* 0x000000150a00720b */ /* 0x000fe20003f4e000 */
[----:B------:R-:W-:-:S12]  /*30e0*/  IMAD.MOV.U32 R19, RZ, RZ, R10 ;  /* 0x000000ffff137224 */ /* 0x000fd800078e000a */
[CC--:B--2---:R-:W-:Y:S02]  /*30f0*/  @P2 ISETP.GE.U32.AND P0, PT, R14.reuse, R8.reuse, PT ;  /* 0x000000080e00220c */ /* 0x0c4fe40003f06070 */
[C---:B------:R-:W-:Y:S02]  /*3100*/  @P2 ISETP.LT.U32.AND P1, PT, R14.reuse, R8, PT ;  /* 0x000000080e00220c */ /* 0x040fe40003f21070 */
[CC--:B------:R-:W-:Y:S02]  /*3110*/  @P2 ISETP.GE.AND.EX P0, PT, R15.reuse, R9.reuse, PT, P0 ;  /* 0x000000090f00220c */ /* 0x0c0fe40003f06300 */
[----:B------:R-:W-:Y:S02]  /*3120*/  @P2 ISETP.LT.AND.EX P1, PT, R15, R9, PT, P1 ;  /* 0x000000090f00220c */ /* 0x000fe40003f21310 */
[----:B------:R-:W-:Y:S02]  /*3130*/  @P2 FSEL R19, R21, R10, !P0 ;  /* 0x0000000a15132208 */ /* 0x000fe40004000000 */
[----:B------:R-:W-:-:S02]  /*3140*/  @P2 SEL R10, R14, R8, P1 ;  /* 0x000000080e0a2207 */ /* 0x000fc40000800000 */
[----:B------:R-:W-:-:S03]  /*3150*/  @P2 SEL R15, R15, R9, P1 ;  /* 0x000000090f0f2207 */ /* 0x000fc60000800000 */
[----:B------:R-:W-:Y:S02]  /*3160*/  @P2 IMAD.MOV.U32 R8, RZ, RZ, R10 ;  /* 0x000000ffff082224 */ /* 0x000fe400078e000a */
[----:B------:R-:W-:-:S07]  /*3170*/  @P2 IMAD.MOV.U32 R9, RZ, RZ, R15 ;  /* 0x000000ffff092224 */ /* 0x000fce00078e000f */
.L_x_74:
[----:B------:R-:W-:Y:S05]  /*3180*/  BSYNC.RECONVERGENT B1 ;  /* 0x0000000000017941 */ /* 0x000fea0003800200 */
.L_x_73:
[----:B-----5:R-:W-:Y:S01]  /*3190*/  FSETP.GEU.AND P0, PT, R19, R16, PT ;  /* 0x000000101300720b */ /* 0x020fe20003f0e000 */
[----:B------:R-:W-:Y:S01]  /*31a0*/  BSSY.RECONVERGENT B1, `(.L_x_75) ;  /* 0x0000010000017945 */ /* 0x000fe20003800200 */
[----:B------:R-:W-:Y:S02]  /*31b0*/  IMAD.MOV.U32 R10, RZ, RZ, R19 ;  /* 0x000000ffff0a7224 */ /* 0x000fe400078e0013 */
[----:B------:R-:W-:Y:S02]  /*31c0*/  IMAD.MOV.U32 R13, RZ, RZ, R8 ;  /* 0x000000ffff0d7224 */ /* 0x000fe400078e0008 */
[----:B------:R-:W-:-:S07]  /*31d0*/  IMAD.MOV.U32 R14, RZ, RZ, R9 ;  /* 0x000000ffff0e7224 */ /* 0x000fce00078e0009 */
[----:B------:R-:W-:Y:S05]  /*31e0*/  @!P0 BRA `(.L_x_76) ;  /* 0x00000000002c8947 */ /* 0x000fea0003800000 */
[----:B------:R-:W-:Y:S01]  /*31f0*/  FSETP.GEU.AND P2, PT, R16, R19, PT ;  /* 0x000000131000720b */ /* 0x000fe20003f4e000 */
[----:B------:R-:W-:Y:S02]  /*3200*/  IMAD.MOV.U32 R13, RZ, RZ, R6 ;  /* 0x000000ffff0d7224 */ /* 0x000fe400078e0006 */
[----:B------:R-:W-:Y:S02]  /*3210*/  IMAD.MOV.U32 R14, RZ, RZ, R7 ;  /* 0x000000ffff0e7224 */ /* 0x000fe400078e0007 */
[----:B------:R-:W-:-:S08]  /*3220*/  IMAD.MOV.U32 R10, RZ, RZ, R16 ;  /* 0x000000ffff0a7224 */ /* 0x000fd000078e0010 */
[CC--:B------:R-:W-:Y:S02]  /*3230*/  @P2 ISETP.GE.U32.AND P0, PT, R8.reuse, R6.reuse, PT ;  /* 0x000000060800220c */ /* 0x0c0fe40003f06070 */
[C---:B------:R-:W-:Y:S02]  /*3240*/  @P2 ISETP.LT.U32.AND P1, PT, R8.reuse, R6, PT ;  /* 0x000000060800220c */ /* 0x040fe40003f21070 */
[CC--:B------:R-:W-:Y:S02]  /*3250*/  @P2 ISETP.GE.AND.EX P0, PT, R9.reuse, R7.reuse, PT, P0 ;  /* 0x000000070900220c */ /* 0x0c0fe40003f06300 */
[----:B------:R-:W-:Y:S02]  /*3260*/  @P2 ISETP.LT.AND.EX P1, PT, R9, R7, PT, P1 ;  /* 0x000000070900220c */ /* 0x000fe40003f21310 */
[----:B------:R-:W-:Y:S02]  /*3270*/  @P2 FSEL R10, R19, R16, !P0 ;  /* 0x00000010130a2208 */ /* 0x000fe40004000000 */
[----:B------:R-:W-:-:S02]  /*3280*/  @P2 SEL R13, R8, R6, P1 ;  /* 0x00000006080d2207 */ /* 0x000fc40000800000 */
[----:B------:R-:W-:-:S07]  /*3290*/  @P2 SEL R14, R9, R7, P1 ;  /* 0x00000007090e2207 */ /* 0x000fce0000800000 */
.L_x_76:
[----:B------:R-:W-:Y:S05]  /*32a0*/  BSYNC.RECONVERGENT B1 ;  /* 0x0000000000017941 */ /* 0x000fea0003800200 */
.L_x_75:
[----:B------:R-:W-:Y:S01]  /*32b0*/  FSETP.GEU.AND P0, PT, R10, R17, PT ;  /* 0x000000110a00720b */ /* 0x000fe20003f0e000 */
        /* <DEDUP_REMOVED lines=10> */
[CC--:B------:R-:W-:Y:S02]  /*3360*/  @P2 ISETP.LT.U32.AND P1, PT, R13.reuse, R4.reuse, PT ;  /* 0x000000040d00220c */ /* 0x0c0fe40003f21070 */
[CC--:B------:R-:W-:Y:S02]  /*3370*/  @P2 ISETP.GE.AND.EX P0, PT, R14.reuse, R5.reuse, PT, P0 ;  /* 0x000000050e00220c */ /* 0x0c0fe40003f06300 */
[----:B------:R-:W-:Y:S02]  /*3380*/  @P2 ISETP.LT.AND.EX P1, PT, R14, R5, PT, P1 ;  /* 0x000000050e00220c */ /* 0x000fe40003f21310 */
[----:B------:R-:W-:Y:S02]  /*3390*/  @P2 FSEL R6, R10, R17, !P0 ;  /* 0x000000110a062208 */ /* 0x000fe40004000000 */
[----:B------:R-:W-:-:S02]  /*33a0*/  @P2 SEL R7, R13, R4, P1 ;  /* 0x000000040d072207 */ /* 0x000fc40000800000 */
[----:B------:R-:W-:-:S07]  /*33b0*/  @P2 SEL R12, R14, R5, P1 ;  /* 0x000000050e0c2207 */ /* 0x000fce0000800000 */
.L_x_78:
[----:B------:R-:W-:Y:S05]  /*33c0*/  BSYNC.RECONVERGENT B1 ;  /* 0x0000000000017941 */ /* 0x000fea0003800200 */
.L_x_77:
        /* <DEDUP_REMOVED lines=17> */
.L_x_80:
[----:B------:R-:W-:Y:S05]  /*34e0*/  BSYNC.RECONVERGENT B1 ;  /* 0x0000000000017941 */ /* 0x000fea0003800200 */
.L_x_79:
[----:B------:R-:W-:Y:S01]  /*34f0*/  UISETP.GE.U32.AND UP0, UPT, UR8, 0xa00, UPT ;  /* 0x00000a000800788c */ /* 0x000fe2000bf06070 */
[----:B------:R-:W-:Y:S02]  /*3500*/  IMAD.MOV.U32 R5, RZ, RZ, 0x500 ;  /* 0x00000500ff057424 */ /* 0x000fe400078e00ff */
[----:B------:R-:W-:-:S06]  /*3510*/  IMAD.MOV.U32 R4, RZ, RZ, RZ ;  /* 0x000000ffff047224 */ /* 0x000fcc00078e00ff */
[----:B------:R-:W-:Y:S05]  /*3520*/  BRA.U !UP0, `(.L_x_81) ;  /* 0x0000001508647547 */ /* 0x000fea000b800000 */
[----:B------:R-:W-:Y:S01]  /*3530*/  UIADD3 UR9, UP0, UPT, UR8, -0xa00, URZ ;  /* 0xfffff60008097890 */ /* 0x000fe2000ff1e0ff */
[----:B------:R-:W-:Y:S02]  /*3540*/  IMAD.MOV.U32 R5, RZ, RZ, 0x500 ;  /* 0x00000500ff057424 */ /* 0x000fe400078e00ff */
[----:B------:R-:W-:Y:S01]  /*3550*/  IMAD.MOV.U32 R4, RZ, RZ, RZ ;  /* 0x000000ffff047224 */ /* 0x000fe200078e00ff */
[----:B------:R-:W-:Y:S02]  /*3560*/  ULEA.HI.X.SX32 UR8, UR8, 0xffffffff, 0x1, UP0 ;  /* 0xffffffff08087891 */ /* 0x000fe400080f0eff */
[----:B------:R-:W-:Y:S02]  /*3570*/  UIMAD.WIDE.U32 UR12, UR9, -0x33333333, URZ ;  /* 0xcccccccd090c78a5 */ /* 0x000fe4000f8e00ff */
[----:B------:R-:W-:-:S04]  /*3580*/  UIMAD.WIDE.U32 UR4, UR8, -0x33333333, URZ ;  /* 0xcccccccd080478a5 */ /* 0x000fc8000f8e00ff */
[----:B------:R-:W-:-:S04]  /*3590*/  UIMAD.WIDE.U32 UR4, UP0, UR9, -0x33333334, UR4 ;  /* 0xcccccccc090478a5 */ /* 0x000fc8000f800004 */
[----:B------:R-:W-:Y:S02]  /*35a0*/  UIADD3.X UR7, UPT, UPT, URZ, URZ, URZ, UP0, !UPT ;  /* 0x000000ffff077290 */ /* 0x000fe400087fe4ff */
[----:B------:R-:W-:Y:S01]  /*35b0*/  UIADD3 URZ, UP0, UPT, UR13, UR4, URZ ;  /* 0x000000040dff7290 */ /* 0x000fe2000ff1e0ff */
[----:B------:R-:W-:-:S03]  /*35c0*/  UMOV UR6, UR5 ;  /* 0x0000000500067c82 */ /* 0x000fc60008000000 */
[----:B------:R-:W-:Y:S02]  /*35d0*/  UIMAD.WIDE.U32.X UR4, UR8, -0x33333334, UR6, UP0 ;  /* 0xcccccccc080478a5 */ /* 0x000fe400080e0406 */
[----:B------:R-:W-:Y:S02]  /*35e0*/  UISETP.GE.U32.AND UP0, UPT, UR9, 0x500, UPT ;  /* 0x000005000900788c */ /* 0x000fe4000bf06070 */
[----:B------:R-:W-:Y:S02]  /*35f0*/  USHF.R.U64 UR6, UR4, 0xa, UR5 ;  /* 0x0000000a04067899 */ /* 0x000fe40008001205 */
[----:B------:R-:W-:-:S09]  /*3600*/  UISETP.GE.U32.AND.EX UP0, UPT, UR8, URZ, UPT, UP0 ;  /* 0x000000ff0800728c */ /* 0x000fd2000bf06100 */
[----:B------:R-:W-:Y:S05]  /*3610*/  BRA.U !UP0, `(.L_x_82) ;  /* 0x0000000d08707547 */ /* 0x000fea000b800000 */
[----:B------:R-:W0:Y:S01]  /*3620*/  LDCU.64 UR8, c[0x0][0x380] ;  /* 0x00007000ff0877ac */ /* 0x000e220008000a00 */
[----:B------:R-:W-:Y:S02]  /*3630*/  IMAD.MOV.U32 R5, RZ, RZ, 0x500 ;  /* 0x00000500ff057424 */ /* 0x000fe400078e00ff */
[----:B------:R-:W-:Y:S01]  /*3640*/  IMAD.MOV.U32 R4, RZ, RZ, RZ ;  /* 0x000000ffff047224 */ /* 0x000fe200078e00ff */
[----:B------:R-:W-:-:S04]  /*3650*/  UIADD3 UR4, UP0, UPT, UR6, 0x1, URZ ;  /* 0x0000000106047890 */ /* 0x000fc8000ff1e0ff */
[----:B------:R-:W-:Y:S02]  /*3660*/  ULEA.HI.X UR5, UR5, URZ, URZ, 0x16, UP0 ;  /* 0x000000ff05057291 */ /* 0x000fe400080fb4ff */
[----:B------:R-:W-:Y:S02]  /*3670*/  ULOP3.LUT UR4, UR4, 0xfffffffe, URZ, 0xc0, !UPT ;  /* 0xfffffffe04047892 */ /* 0x000fe4000f8ec0ff */
[----:B------:R-:W-:Y:S01]  /*3680*/  ULOP3.LUT UR5, UR5, 0x7fffff, URZ, 0xc0, !UPT ;  /* 0x007fffff05057892 */ /* 0x000fe2000f8ec0ff */
[----:B0-----:R-:W-:-:S04]  /*3690*/  LEA R2, P0, R0, UR8, 0x4 ;  /* 0x0000000800027c11 */ /* 0x001fc8000f8020ff */
[----:B------:R-:W-:Y:S02]  /*36a0*/  IADD3 R2, P1, PT, R2, 0xe008, RZ ;  /* 0x0000e00802027810 */ /* 0x000fe40007f3e0ff */
[----:B------:R-:W-:-:S05]  /*36b0*/  LEA.HI.X R3, R0, UR9, RZ, 0x4, P0 ;  /* 0x0000000900037c11 */ /* 0x000fca00080f24ff */
[----:B------:R-:W-:-:S07]  /*36c0*/  IMAD.X R3, RZ, RZ, R3, P1 ;  /* 0x000000ffff037224 */ /* 0x000fce00008e0603 */
.L_x_103:
[----:B------:R-:W2:Y:S04]  /*36d0*/  LDG.E.CONSTANT R15, desc[UR10][R2.64+-0x9008] ;  /* 0xff6ff80a020f7981 */ /* 0x000ea8000c1e9900 */
[----:B------:R0:W5:Y:S04]  /*36e0*/  LDG.E.CONSTANT R23, desc[UR10][R2.64+-0x8008] ;  /* 0xff7ff80a02177981 */ /* 0x000168000c1e9900 */
[----:B------:R0:W5:Y:S04]  /*36f0*/  LDG.E.CONSTANT R11, desc[UR10][R2.64+-0x7008] ;  /* 0xff8ff80a020b7981 */ /* 0x000168000c1e9900 */
[----:B------:R0:W5:Y:S04]  /*3700*/  LDG.E.CONSTANT R7, desc[UR10][R2.64+-0x6008] ;  /* 0xff9ff80a02077981 */ /* 0x000168000c1e9900 */
[----:B------:R0:W5:Y:S04]  /*3710*/  LDG.E.CONSTANT R6, desc[UR10][R2.64+-0x5008] ;  /* 0xffaff80a02067981 */ /* 0x000168000c1e9900 */
[----:B------:R0:W5:Y:S04]  /*3720*/  LDG.E.CONSTANT R16, desc[UR10][R2.64+-0x4008] ;  /* 0xffbff80a02107981 */ /* 0x000168000c1e9900 */
[----:B------:R0:W5:Y:S01]  /*3730*/  LDG.E.CONSTANT R17, desc[UR10][R2.64+-0x3008] ;  /* 0xffcff80a02117981 */ /* 0x000162000c1e9900 */
[----:B------:R-:W-:Y:S01]  /*3740*/  UIADD3 UR4, UP0, UPT, UR4, -0x2, URZ ;  /* 0xfffffffe04047890 */ /* 0x000fe2000ff1e0ff */
[----:B------:R-:W-:Y:S01]  /*3750*/  BSSY.RECONVERGENT B1, `(.L_x_83) ;  /* 0x0000015000017945 */ /* 0x000fe20003800200 */
[----:B------:R-:W-:-:S02]  /*3760*/  IMAD.MOV.U32 R14, RZ, RZ, R10 ;  /* 0x000000ffff0e7224 */ /* 0x000fc400078e000a */
[----:B------:R-:W-:Y:S01]  /*3770*/  UIADD3.X UR5, UPT, UPT, UR5, -0x1, URZ, UP0, !UPT ;  /* 0xffffffff05057890 */ /* 0x000fe200087fe4ff */
[----:B------:R-:W-:Y:S01]  /*3780*/  IMAD.MOV.U32 R19, RZ, RZ, R8 ;  /* 0x000000ffff137224 */ /* 0x000fe200078e0008 */
[----:B------:R-:W-:Y:S01]  /*3790*/  UISETP.NE.U32.AND UP0, UPT, UR4, URZ, UPT ;  /* 0x000000ff0400728c */ /* 0x000fe2000bf05070 */
[----:B------:R-:W-:-:S03]  /*37a0*/  IMAD.MOV.U32 R21, RZ, RZ, R9 ;  /* 0x000000ffff157224 */ /* 0x000fc600078e0009 */
[----:B------:R-:W-:Y:S01]  /*37b0*/  UISETP.NE.AND.EX UP0, UPT, UR5, URZ, UPT, UP0 ;  /* 0x000000ff0500728c */ /* 0x000fe2000bf05300 */
[----:B--2---:R-:W-:-:S13]  /*37c0*/  FSETP.GEU.AND P0, PT, R10, R15, PT ;  /* 0x0000000f0a00720b */ /* 0x004fda0003f0e000 */
[----:B0-----:R-:W-:Y:S05]  /*37d0*/  @!P0 BRA `(.L_x_84) ;  /* 0x0000000000308947 */ /* 0x001fea0003800000 */
[----:B------:R-:W2:Y:S01]  /*37e0*/  LDG.E.64.CONSTANT R12, desc[UR10][R2.64+-0x9000] ;  /* 0xff70000a020c7981 */ /* 0x000ea2000c1e9b00 */
[----:B------:R-:W-:Y:S01]  /*37f0*/  FSETP.GEU.AND P2, PT, R15, R10, PT ;  /* 0x0000000a0f00720b */ /* 0x000fe20003f4e000 */
[----:B------:R-:W-:-:S12]  /*3800*/  IMAD.MOV.U32 R14, RZ, RZ, R15 ;  /* 0x000000ffff0e7224 */ /* 0x000fd800078e000f */
[CC--:B--2---:R-:W-:Y:S01]  /*3810*/  @P2 ISETP.GE.U32.AND P0, PT, R8.reuse, R12.reuse, PT ;  /* 0x0000000c0800220c */ /* 0x0c4fe20003f06070 */
        /* <DEDUP_REMOVED lines=8> */
.L_x_84:
[----:B------:R-:W-:Y:S05]  /*38a0*/  BSYNC.RECONVERGENT B1 ;  /* 0x0000000000017941 */ /* 0x000fea0003800200 */
.L_x_83:
[----:B------:R0:W5:Y:S02]  /*38b0*/  LDG.E.64.CONSTANT R8, desc[UR10][R2.64+-0x8000] ;  /* 0xff80000a02087981 */ /* 0x000164000c1e9b00 */
[----:B-----5:R-:W-:Y:S01]  /*38c0*/  FSETP.GEU.AND P0, PT, R14, R23, PT ;  /* 0x000000170e00720b */ /* 0x020fe20003f0e000 */
[----:B------:R-:W-:Y:S01]  /*38d0*/  BSSY.RECONVERGENT B1, `(.L_x_85) ;  /* 0x0000010000017945 */ /* 0x000fe20003800200 */
[----:B------:R-:W-:Y:S02]  /*38e0*/  IMAD.MOV.U32 R10, RZ, RZ, R14 ;  /* 0x000000ffff0a7224 */ /* 0x000fe400078e000e */
[----:B------:R-:W-:Y:S02]  /*38f0*/  IMAD.MOV.U32 R13, RZ, RZ, R19 ;  /* 0x000000ffff0d7224 */ /* 0x000fe400078e0013 */
[----:B------:R-:W-:-:S07]  /*3900*/  IMAD.MOV.U32 R15, RZ, RZ, R21 ;  /* 0x000000ffff0f7224 */ /* 0x000fce00078e0015 */
[----:B0-----:R-:W-:Y:S05]  /*3910*/  @!P0 BRA `(.L_x_86) ;  /* 0x00000000002c8947 */ /* 0x001fea0003800000 */
[----:B------:R-:W-:Y:S01]  /*3920*/  FSETP.GEU.AND P2, PT, R23, R14, PT ;  /* 0x0000000e1700720b */ /* 0x000fe20003f4e000 */
[----:B------:R-:W-:Y:S02]  /*3930*/  IMAD.MOV.U32 R13, RZ, RZ, R8 ;  /* 0x000000ffff0d7224 */ /* 0x000fe400078e0008 */
[----:B------:R-:W-:Y:S02]  /*3940*/  IMAD.MOV.U32 R15, RZ, RZ, R9 ;  /* 0x000000ffff0f7224 */ /* 0x000fe400078e0009 */
[----:B------:R-:W-:-:S08]  /*3950*/  IMAD.MOV.U32 R10, RZ, RZ, R23 ;  /* 0x000000ffff0a7224 */ /* 0x000fd000078e0017 */
[CC--:B------:R-:W-:Y:S02]  /*3960*/  @P2 ISETP.GE.U32.AND P0, PT, R19.reuse, R8.reuse, PT ;  /* 0x000000081300220c */ /* 0x0c0fe40003f06070 */
[-C--:B------:R-:W-:Y:S02]  /*3970*/  @P2 ISETP.LT.U32.AND P1, PT, R19, R8.reuse, PT ;  /* 0x000000081300220c */ /* 0x080fe40003f21070 */
[CC--:B------:R-:W-:Y:S02]  /*3980*/  @P2 ISETP.GE.AND.EX P0, PT, R21.reuse, R9.reuse, PT, P0 ;  /* 0x000000091500220c */ /* 0x0c0fe40003f06300 */
[----:B------:R-:W-:Y:S02]  /*3990*/  @P2 ISETP.LT.AND.EX P1, PT, R21, R9, PT, P1 ;  /* 0x000000091500220c */ /* 0x000fe40003f21310 */
[----:B------:R-:W-:Y:S02]  /*39a0*/  @P2 FSEL R10, R14, R23, !P0 ;  /* 0x000000170e0a2208 */ /* 0x000fe40004000000 */
[----:B------:R-:W-:-:S02]  /*39b0*/  @P2 SEL R13, R19, R8, P1 ;  /* 0x00000008130d2207 */ /* 0x000fc40000800000 */
[----:B------:R-:W-:-:S07]  /*39c0*/  @P2 SEL R15, R21, R9, P1 ;  /* 0x00000009150f2207 */ /* 0x000fce0000800000 */
.L_x_86:
[----:B------:R-:W-:Y:S05]  /*39d0*/  BSYNC.RECONVERGENT B1 ;  /* 0x0000000000017941 */ /* 0x000fea0003800200 */
.L_x_85:
[----:B------:R0:W5:Y:S01]  /*39e0*/  LDG.E.64.CONSTANT R8, desc[UR10][R2.64+-0x7000] ;  /* 0xff90000a02087981 */ /* 0x000162000c1e9b00 */
[----:B------:R-:W-:Y:S01]  /*39f0*/  FSETP.GEU.AND P0, PT, R10, R11, PT ;  /* 0x0000000b0a00720b */ /* 0x000fe20003f0e000 */
[----:B------:R-:W-:Y:S01]  /*3a00*/  BSSY.RECONVERGENT B1, `(.L_x_87) ;  /* 0x0000010000017945 */ /* 0x000fe20003800200 */
[----:B------:R-:W-:Y:S02]  /*3a10*/  IMAD.MOV.U32 R12, RZ, RZ, R10 ;  /* 0x000000ffff0c7224 */ /* 0x000fe400078e000a */
[----:B------:R-:W-:Y:S02]  /*3a20*/  IMAD.MOV.U32 R19, RZ, RZ, R13 ;  /* 0x000000ffff137224 */ /* 0x000fe400078e000d */
[----:B------:R-:W-:-:S07]  /*3a30*/  IMAD.MOV.U32 R21, RZ, RZ, R15 ;  /* 0x000000ffff157224 */ /* 0x000fce00078e000f */
[----:B0-----:R-:W-:Y:S05]  /*3a40*/  @!P0 BRA `(.L_x_88) ;  /* 0x00000000002c8947 */ /* 0x001fea0003800000 */
[----:B------:R-:W-:Y:S01]  /*3a50*/  FSETP.GEU.AND P2, PT, R11, R10, PT ;  /* 0x0000000a0b00720b */ /* 0x000fe20003f4e000 */
[----:B-----5:R-:W-:Y:S02]  /*3a60*/  IMAD.MOV.U32 R19, RZ, RZ, R8 ;  /* 0x000000ffff137224 */ /* 0x020fe400078e0008 */
        /* <DEDUP_REMOVED lines=9> */
.L_x_88:
[----:B------:R-:W-:Y:S05]  /*3b00*/  BSYNC.RECONVERGENT B1 ;  /* 0x0000000000017941 */ /* 0x000fea0003800200 */
.L_x_87:
[----:B-----5:R0:W5:Y:S01]  /*3b10*/  LDG.E.64.CONSTANT R8, desc[UR10][R2.64+-0x6000] ;  /* 0xffa0000a02087981 */ /* 0x020162000c1e9b00 */
        /* <DEDUP_REMOVED lines=17> */
.L_x_90:
[----:B------:R-:W-:Y:S05]  /*3c30*/  BSYNC.RECONVERGENT B1 ;  /* 0x0000000000017941 */ /* 0x000fea0003800200 */
.L_x_89:
        /* <DEDUP_REMOVED lines=12> */
[----:B------:R-:W-:Y:S02]  /*3d00*/  @P2 ISETP.LT.U32.AND P1, PT, R13, R8, PT ;  /* 0x000000080d00220c */ /* 0x000fe40003f21070 */
[CC--:B------:R-:W-:Y:S02]  /*3d10*/  @P2 ISETP.GE.AND.EX P0, PT, R15.reuse, R9.reuse, PT, P0 ;  /* 0x000000090f00220c */ /* 0x0c0fe40003f06300 */
[----:B------:R-:W-:Y:S02]  /*3d20*/  @P2 ISETP.LT.AND.EX P1, PT, R15, R9, PT, P1 ;  /* 0x000000090f00220c */ /* 0x000fe40003f21310 */
[----:B------:R-:W-:Y:S02]  /*3d30*/  @P2 FSEL R25, R11, R6, !P0 ;  /* 0x000000060b192208 */ /* 0x000fe40004000000 */
[----:B------:R-:W-:-:S02]  /*3d40*/  @P2 SEL R23, R13, R8, P1 ;  /* 0x000000080d172207 */ /* 0x000fc40000800000 */
[----:B------:R-:W-:-:S07]  /*3d50*/  @P2 SEL R21, R15, R9, P1 ;  /* 0x000000090f152207 */ /* 0x000fce0000800000 */
.L_x_92:
[----:B------:R-:W-:Y:S05]  /*3d60*/  BSYNC.RECONVERGENT B1 ;  /* 0x0000000000017941 */ /* 0x000fea0003800200 */
.L_x_91:
[----:B------:R0:W5:Y:S04]  /*3d70*/  LDG.E.CONSTANT R20, desc[UR10][R2.64+-0x2008] ;  /* 0xffdff80a02147981 */ /* 0x000168000c1e9900 */
[----:B------:R0:W5:Y:S04]  /*3d80*/  LDG.E.CONSTANT R19, desc[UR10][R2.64+-0x1008] ;  /* 0xffeff80a02137981 */ /* 0x000168000c1e9900 */
[----:B------:R0:W5:Y:S04]  /*3d90*/  LDG.E.CONSTANT R18, desc[UR10][R2.64+-0x8] ;  /* 0xfffff80a02127981 */ /* 0x000168000c1e9900 */
[----:B-----5:R0:W5:Y:S04]  /*3da0*/  LDG.E.64.CONSTANT R8, desc[UR10][R2.64+-0x3000] ;  /* 0xffd0000a02087981 */ /* 0x020168000c1e9b00 */
[----:B------:R0:W5:Y:S04]  /*3db0*/  LDG.E.64.CONSTANT R10, desc[UR10][R2.64+-0x2000] ;  /* 0xffe0000a020a7981 */ /* 0x000168000c1e9b00 */
[----:B------:R0:W5:Y:S04]  /*3dc0*/  LDG.E.64.CONSTANT R12, desc[UR10][R2.64+-0x1000] ;  /* 0xfff0000a020c7981 */ /* 0x000168000c1e9b00 */
[----:B------:R0:W5:Y:S01]  /*3dd0*/  LDG.E.64.CONSTANT R6, desc[UR10][R2.64] ;  /* 0x0000000a02067981 */ /* 0x000162000c1e9b00 */
[----:B------:R-:W-:Y:S01]  /*3de0*/  FSETP.GEU.AND P0, PT, R25, R16, PT ;  /* 0x000000101900720b */ /* 0x000fe20003f0e000 */
[----:B------:R-:W-:Y:S01]  /*3df0*/  BSSY.RECONVERGENT B1, `(.L_x_93) ;  /* 0x0000011000017945 */ /* 0x000fe20003800200 */
[----:B------:R-:W-:-:S02]  /*3e00*/  IMAD.MOV.U32 R14, RZ, RZ, R25 ;  /* 0x000000ffff0e7224 */ /* 0x000fc400078e0019 */
[----:B------:R-:W-:Y:S02]  /*3e10*/  IMAD.MOV.U32 R27, RZ, RZ, R23 ;  /* 0x000000ffff1b7224 */ /* 0x000fe400078e0017 */
[----:B------:R-:W-:-:S07]  /*3e20*/  IMAD.MOV.U32 R29, RZ, RZ, R21 ;  /* 0x000000ffff1d7224 */ /* 0x000fce00078e0015 */
[----:B0-----:R-:W-:Y:S05]  /*3e30*/  @!P0 BRA `(.L_x_94) ;  /* 0x0000000000308947 */ /* 0x001fea0003800000 */
[----:B------:R-:W2:Y:S01]  /*3e40*/  LDG.E.64.CONSTANT R14, desc[UR10][R2.64+-0x4000] ;  /* 0xffc0000a020e7981 */ /* 0x000ea2000c1e9b00 */
[----:B------:R-:W-:-:S13]  /*3e50*/  FSETP.GEU.AND P2, PT, R16, R25, PT ;  /* 0x000000191000720b */ /* 0x000fda0003f4e000 */
[CC--:B--2---:R-:W-:Y:S01]  /*3e60*/  @P2 ISETP.LT.U32.AND P1, PT, R23.reuse, R14.reuse, PT ;  /* 0x0000000e1700220c */ /* 0x0c4fe20003f21070 */
[----:B------:R-:W-:Y:S01]  /*3e70*/  IMAD.MOV.U32 R27, RZ, RZ, R14 ;  /* 0x000000ffff1b7224 */ /* 0x000fe200078e000e */
[-C--:B------:R-:W-:Y:S01]  /*3e80*/  @P2 ISETP.GE.U32.AND P0, PT, R23, R14.reuse, PT ;  /* 0x0000000e1700220c */ /* 0x080fe20003f06070 */
[----:B------:R-:W-:Y:S01]  /*3e90*/  IMAD.MOV.U32 R29, RZ, RZ, R15 ;  /* 0x000000ffff1d7224 */ /* 0x000fe200078e000f */
[CC--:B------:R-:W-:Y:S02]  /*3ea0*/  @P2 ISETP.LT.AND.EX P1, PT, R21.reuse, R15.reuse, PT, P1 ;  /* 0x0000000f1500220c */ /* 0x0c0fe40003f21310 */
[-C--:B------:R-:W-:Y:S02]  /*3eb0*/  @P2 ISETP.GE.AND.EX P0, PT, R21, R15.reuse, PT, P0 ;  /* 0x0000000f1500220c */ /* 0x080fe40003f06300 */
[----:B------:R-:W-:Y:S01]  /*3ec0*/  @P2 SEL R27, R23, R14, P1 ;  /* 0x0000000e171b2207 */ /* 0x000fe20000800000 */
[----:B------:R-:W-:Y:S01]  /*3ed0*/  IMAD.MOV.U32 R14, RZ, RZ, R16 ;  /* 0x000000ffff0e7224 */ /* 0x000fe200078e0010 */
[----:B------:R-:W-:-:S02]  /*3ee0*/  @P2 SEL R29, R21, R15, P1 ;  /* 0x0000000f151d2207 */ /* 0x000fc40000800000 */
[----:B------:R-:W-:-:S07]  /*3ef0*/  @P2 FSEL R14, R25, R16, !P0 ;  /* 0x00000010190e2208 */ /* 0x000fce0004000000 */
.L_x_94:
[----:B------:R-:W-:Y:S05]  /*3f00*/  BSYNC.RECONVERGENT B1 ;  /* 0x0000000000017941 */ /* 0x000fea0003800200 */
.L_x_93:
[----:B------:R-:W-:Y:S01]  /*3f10*/  FSETP.GEU.AND P0, PT, R14, R17, PT ;  /* 0x000000110e00720b */ /* 0x000fe20003f0e000 */
[----:B------:R-:W-:Y:S01]  /*3f20*/  BSSY.RECONVERGENT B1, `(.L_x_95) ;  /* 0x0000010000017945 */ /* 0x000fe20003800200 */
[----:B------:R-:W-:Y:S02]  /*3f30*/  IMAD.MOV.U32 R15, RZ, RZ, R14 ;  /* 0x000000ffff0f7224 */ /* 0x000fe400078e000e */
[----:B------:R-:W-:Y:S02]  /*3f40*/  IMAD.MOV.U32 R23, RZ, RZ, R27 ;  /* 0x000000ffff177224 */ /* 0x000fe400078e001b */
[----:B------:R-:W-:-:S07]  /*3f50*/  IMAD.MOV.U32 R25, RZ, RZ, R29 ;  /* 0x000000ffff197224 */ /* 0x000fce00078e001d */
[----:B------:R-:W-:Y:S05]  /*3f60*/  @!P0 BRA `(.L_x_96) ;  /* 0x00000000002c8947 */ /* 0x000fea0003800000 */
        /* <DEDUP_REMOVED lines=11> */
.L_x_96:
[----:B------:R-:W-:Y:S05]  /*4020*/  BSYNC.RECONVERGENT B1 ;  /* 0x0000000000017941 */ /* 0x000fea0003800200 */
.L_x_95:
[----:B------:R-:W-:Y:S01]  /*4030*/  FSETP.GEU.AND P0, PT, R15, R20, PT ;  /* 0x000000140f00720b */ /* 0x000fe20003f0e000 */
[----:B------:R-:W-:Y:S01]  /*4040*/  BSSY.RECONVERGENT B1, `(.L_x_97) ;  /* 0x0000010000017945 */ /* 0x000fe20003800200 */
[----:B-----5:R-:W-:Y:S02]  /*4050*/  IMAD.MOV.U32 R8, RZ, RZ, R15 ;  /* 0x000000ffff087224 */ /* 0x020fe400078e000f */
        /* <DEDUP_REMOVED lines=14> */
.L_x_98:
[----:B------:R-:W-:Y:S05]  /*4140*/  BSYNC.RECONVERGENT B1 ;  /* 0x0000000000017941 */ /* 0x000fea0003800200 */
.L_x_97:
        /* <DEDUP_REMOVED lines=17> */
.L_x_100:
[----:B------:R-:W-:Y:S05]  /*4260*/  BSYNC.RECONVERGENT B1 ;  /* 0x0000000000017941 */ /* 0x000fea0003800200 */
.L_x_99:
        /* <DEDUP_REMOVED lines=17> */
.L_x_102:
[----:B------:R-:W-:Y:S05]  /*4380*/  BSYNC.RECONVERGENT B1 ;  /* 0x0000000000017941 */ /* 0x000fea0003800200 */
.L_x_101:
[----:B------:R-:W-:Y:S02]  /*4390*/  IADD3 R5, P0, PT, R5, 0xa00, RZ ;  /* 0x00000a0005057810 */ /* 0x000fe40007f1e0ff */
[----:B------:R-:W-:-:S03]  /*43a0*/  IADD3 R2, P1, PT, R2, 0xa000, RZ ;  /* 0x0000a00002027810 */ /* 0x000fc60007f3e0ff */
[----:B------:R-:W-:Y:S02]  /*43b0*/  IMAD.X R4, RZ, RZ, R4, P0 ;  /* 0x000000ffff047224 */ /* 0x000fe400000e0604 */
[----:B------:R-:W-:Y:S01]  /*43c0*/  IMAD.X R3, RZ, RZ, R3, P1 ;  /* 0x000000ffff037224 */ /* 0x000fe200008e0603 */
[----:B------:R-:W-:Y:S07]  /*43d0*/  BRA.U UP0, `(.L_x_103) ;  /* 0xfffffff100bc7547 */ /* 0x000fee000b83ffff */
.L_x_82:
[----:B------:R-:W-:-:S04]  /*43e0*/  ULOP3.LUT UR4, UR6, 0x1, URZ, 0xc0, !UPT ;  /* 0x0000000106047892 */ /* 0x000fc8000f8ec0ff */
[----:B------:R-:W-:-:S04]  /*43f0*/  UISETP.NE.U32.AND UP0, UPT, UR4, 0x1, UPT ;  /* 0x000000010400788c */ /* 0x000fc8000bf05070 */
[----:B------:R-:W-:-:S09]  /*4400*/  UISETP.NE.U32.AND.EX UP0, UPT, URZ, URZ, UPT, UP0 ;  /* 0x000000ffff00728c */ /* 0x000fd2000bf05100 */
[----:B------:R-:W-:Y:S05]  /*4410*/  BRA.U !UP0, `(.L_x_81) ;  /* 0x0000000508a87547 */ /* 0x000fea000b800000 */
[----:B------:R-:W0:Y:S02]  /*4420*/  LDC.64 R2, c[0x0][0x380] ;  /* 0x0000e000ff027b82 */ /* 0x000e240000000a00 */
[----:B0-----:R-:W-:-:S03]  /*4430*/  IMAD.WIDE.U32 R2, R0, 0x10, R2 ;  /* 0x0000001000027825 */ /* 0x001fc600078e0002 */
[----:B------:R-:W-:-:S04]  /*4440*/  LEA R16, P0, R5, R2, 0x4 ;  /* 0x0000000205107211 */ /* 0x000fc800078020ff */
[----:B------:R-:W-:-:S05]  /*4450*/  LEA.HI.X R17, R5, R3, R4, 0x4, P0 ;  /* 0x0000000305117211 */ /* 0x000fca00000f2404 */
[----:B------:R-:W2:Y:S04]  /*4460*/  LDG.E.CONSTANT R23, desc[UR10][R16.64] ;  /* 0x0000000a10177981 */ /* 0x000ea8000c1e9900 */
[----:B------:R0:W5:Y:S04]  /*4470*/  LDG.E.CONSTANT R27, desc[UR10][R16.64+0x1000] ;  /* 0x0010000a101b7981 */ /* 0x000168000c1e9900 */
[----:B------:R0:W5:Y:S04]  /*4480*/  LDG.E.CONSTANT R19, desc[UR10][R16.64+0x2000] ;  /* 0x0020000a10137981 */ /* 0x000168000c1e9900 */
[----:B------:R0:W5:Y:S04]  /*4490*/  LDG.E.CONSTANT R18, desc[UR10][R16.64+0x3000] ;  /* 0x0030000a10127981 */ /* 0x000168000c1e9900 */
[----:B------:R0:W5:Y:S04]  /*44a0*/  LDG.E.CONSTANT R11, desc[UR10][R16.64+0x4000] ;  /* 0x0040000a100b7981 */ /* 0x000168000c1e9900 */
[----:B------:R0:W5:Y:S04]  /*44b0*/  LDG.E.64.CONSTANT R2, desc[UR10][R16.64+0x1008] ;  /* 0x0010080a10027981 */ /* 0x000168000c1e9b00 */
[----:B------:R0:W5:Y:S04]  /*44c0*/  LDG.E.64.CONSTANT R6, desc[UR10][R16.64+0x2008] ;  /* 0x0020080a10067981 */ /* 0x000168000c1e9b00 */
[----:B------:R0:W5:Y:S04]  /*44d0*/  LDG.E.64.CONSTANT R12, desc[UR10][R16.64+0x3008] ;  /* 0x0030080a100c7981 */ /* 0x000168000c1e9b00 */
[----:B------:R0:W5:Y:S01]  /*44e0*/  LDG.E.64.CONSTANT R14, desc[UR10][R16.64+0x4008] ;  /* 0x0040080a100e7981 */ /* 0x000162000c1e9b00 */
        /* <DEDUP_REMOVED lines=18> */
.L_x_105:
[----:B------:R-:W-:Y:S05]  /*4610*/  BSYNC.RECONVERGENT B1 ;  /* 0x0000000000017941 */ /* 0x000fea0003800200 */
.L_x_104:
        /* <DEDUP_REMOVED lines=17> */
.L_x_107:
[----:B------:R-:W-:Y:S05]  /*4730*/  BSYNC.RECONVERGENT B1 ;  /* 0x0000000000017941 */ /* 0x000fea0003800200 */
.L_x_106:
        /* <DEDUP_REMOVED lines=17> */
.L_x_109:
[----:B------:R-:W-:Y:S05]  /*4850*/  BSYNC.RECONVERGENT B1 ;  /* 0x0000000000017941 */ /* 0x000fea0003800200 */
.L_x_108:
        /* <DEDUP_REMOVED lines=17> */
.L_x_111:
[----:B------:R-:W-:Y:S05]  /*4970*/  BSYNC.RECONVERGENT B1 ;  /* 0x0000000000017941 */ /* 0x000fea0003800200 */
.L_x_110:
[----:B------:R-:W-:Y:S01]  /*4980*/  FSETP.GEU.AND P0, PT, R2, R11, PT ;  /* 0x0000000b0200720b */ /* 0x000fe20003f0e000 */
[----:B------:R-:W-:Y:S01]  /*4990*/  BSSY.RECONVERGENT B1, `(.L_x_112) ;  /* 0x0000011000017945 */ /* 0x000fe20003800200 */
[----:B------:R-:W-:Y:S01]  /*49a0*/  IADD3 R5, P2, PT, R5, 0x500, RZ ;  /* 0x0000050005057810 */ /* 0x000fe20007f5e0ff */
[----:B------:R-:W-:Y:S02]  /*49b0*/  IMAD.MOV.U32 R10, RZ, RZ, R2 ;  /* 0x000000ffff0a7224 */ /* 0x000fe400078e0002 */
[----:B------:R-:W-:Y:S02]  /*49c0*/  IMAD.MOV.U32 R8, RZ, RZ, R7 ;  /* 0x000000ffff087224 */ /* 0x000fe400078e0007 */
[----:B------:R-:W-:-:S06]  /*49d0*/  IMAD.MOV.U32 R9, RZ, RZ, R17 ;  /* 0x000000ffff097224 */ /* 0x000fcc00078e0011 */
        /* <DEDUP_REMOVED lines=12> */
.L_x_113:
[----:B------:R-:W-:Y:S05]  /*4aa0*/  BSYNC.RECONVERGENT B1 ;  /* 0x0000000000017941 */ /* 0x000fea0003800200 */
.L_x_112:
[----:B------:R-:W-:-:S07]  /*4ab0*/  IMAD.X R4, RZ, RZ, R4, P2 ;  /* 0x000000ffff047224 */ /* 0x000fce00010e0604 */
.L_x_81:
[----:B------:R-:W0:Y:S02]  /*4ac0*/  LDCU UR4, c[0x0][0x390] ;  /* 0x00007200ff0477ac */ /* 0x000e240008000800 */
[----:B0-----:R-:W-:Y:S02]  /*4ad0*/  USHF.R.S32.HI UR5, URZ, 0x1f, UR4 ;  /* 0x0000001fff057899 */ /* 0x001fe40008011404 */
[----:B------:R-:W-:-:S04]  /*4ae0*/  ISETP.GE.U32.AND P0, PT, R5, UR4, PT ;  /* 0x0000000405007c0c */ /* 0x000fc8000bf06070 */
[----:B------:R-:W-:-:S13]  /*4af0*/  ISETP.GE.AND.EX P0, PT, R4, UR5, PT, P0 ;  /* 0x0000000504007c0c */ /* 0x000fda000bf06300 */
[----:B------:R-:W-:Y:S05]  /*4b00*/  @P0 BRA `(.L_x_114) ;  /* 0x00000008003c0947 */ /* 0x000fea0003800000 */
[----:B------:R-:W-:Y:S01]  /*4b10*/  IADD3 R3, PT, PT, -R5, UR4, RZ ;  /* 0x0000000405037c10 */ /* 0x000fe2000fffe1ff */
[----:B------:R-:W-:Y:S03]  /*4b20*/  BSSY.RECONVERGENT B1, `(.L_x_114) ;  /* 0x000008d000017945 */ /* 0x000fe60003800200 */
[----:B------:R-:W-:-:S13]  /*4b30*/  ISETP.GE.AND P0, PT, R0, R3, PT ;  /* 0x000000030000720c */ /* 0x000fda0003f06270 */
[----:B------:R-:W-:Y:S05]  /*4b40*/  @P0 BRA `(.L_x_115) ;  /* 0x0000000800280947 */ /* 0x000fea0003800000 */
[----:B------:R-:W-:Y:S01]  /*4b50*/  LOP3.LUT R2, RZ, R0, RZ, 0x33, !PT ;  /* 0x00000000ff027212 */ /* 0x000fe200078e33ff */
[----:B------:R-:W-:Y:S03]  /*4b60*/  BSSY.RECONVERGENT B2, `(.L_x_116) ;  /* 0x000002a000027945 */ /* 0x000fe60003800200 */
[----:B------:R-:W-:-:S04]  /*4b70*/  IADD3 R18, PT, PT, -R5, UR4, R2 ;  /* 0x0000000405127c10 */ /* 0x000fc8000fffe102 */
[----:B------:R-:W-:-:S04]  /*4b80*/  LOP3.LUT R2, R18, 0x300, RZ, 0xc0, !PT ;  /* 0x0000030012027812 */ /* 0x000fc800078ec0ff */
[----:B------:R-:W-:Y:S01]  /*4b90*/  ISETP.NE.AND P0, PT, R2, 0x300, PT ;  /* 0x000003000200780c */ /* 0x000fe20003f05270 */
[----:B------:R-:W-:-:S12]  /*4ba0*/  IMAD.MOV.U32 R2, RZ, RZ, R0 ;  /* 0x000000ffff027224 */ /* 0x000fd800078e0000 */
[----:B------:R-:W-:Y:S05]  /*4bb0*/  @!P0 BRA `(.L_x_117) ;  /* 0x0000000000908947 */ /* 0x000fea0003800000 */
[----:B------:R-:W0:Y:S01]  /*4bc0*/  LDCU.64 UR6, c[0x0][0x380] ;  /* 0x00007000ff0677ac */ /* 0x000e220008000a00 */
[----:B------:R-:W-:Y:S02]  /*4bd0*/  IADD3 R7, P0, PT, R0, R5, RZ ;  /* 0x0000000500077210 */ /* 0x000fe40007f1e0ff */
[----:B------:R-:W-:-:S03]  /*4be0*/  LEA.HI R2, R18, 0x1, RZ, 0x18 ;  /* 0x0000000112027811 */ /* 0x000fc600078fc0ff */
[----:B------:R-:W-:Y:S01]  /*4bf0*/  IMAD.X R12, RZ, RZ, R4, P0 ;  /* 0x000000ffff0c7224 */ /* 0x000fe200000e0604 */
[----:B------:R-:W-:Y:S01]  /*4c00*/  LOP3.LUT R6, R2, 0x3, RZ, 0xc0, !PT ;  /* 0x0000000302067812 */ /* 0x000fe200078ec0ff */
[----:B------:R-:W-:-:S04]  /*4c10*/  IMAD.MOV.U32 R2, RZ, RZ, R0 ;  /* 0x000000ffff027224 */ /* 0x000fc800078e0000 */
[----:B------:R-:W-:Y:S01]  /*4c20*/  IMAD.MOV R11, RZ, RZ, -R6 ;  /* 0x000000ffff0b7224 */ /* 0x000fe200078e0a06 */
[----:B0-----:R-:W-:-:S04]  /*4c30*/  LEA R16, P1, R7, UR6, 0x4 ;  /* 0x0000000607107c11 */ /* 0x001fc8000f8220ff */
[----:B------:R-:W-:-:S09]  /*4c40*/  LEA.HI.X R7, R7, UR7, R12, 0x4, P1 ;  /* 0x0000000707077c11 */ /* 0x000fd200088f240c */
.L_x_120:
[----:B------:R-:W-:-:S05]  /*4c50*/  IMAD.MOV.U32 R6, RZ, RZ, R16 ;  /* 0x000000ffff067224 */ /* 0x000fca00078e0010 */
[----:B------:R-:W2:Y:S01]  /*4c60*/  LDG.E.CONSTANT R19, desc[UR10][R6.64] ;  /* 0x0000000a06137981 */ /* 0x000ea2000c1e9900 */
[----:B------:R-:W-:Y:S01]  /*4c70*/  VIADD R11, R11, 0x1 ;  /* 0x000000010b0b7836 */ /* 0x000fe20000000000 */
[----:B------:R-:W-:Y:S01]  /*4c80*/  BSSY.RECONVERGENT B3, `(.L_x_118) ;  /* 0x0000014000037945 */ /* 0x000fe20003800200 */
[----:B------:R-:W-:-:S03]  /*4c90*/  IADD3 R16, P3, PT, R6, 0x1000, RZ ;  /* 0x0000100006107810 */ /* 0x000fc60007f7e0ff */
[----:B------:R-:W-:Y:S02]  /*4ca0*/  ISETP.NE.AND P2, PT, R11, RZ, PT ;  /* 0x000000ff0b00720c */ /* 0x000fe40003f45270 */
[----:B--2---:R-:W-:-:S13]  /*4cb0*/  FSETP.GEU.AND P0, PT, R10, R19, PT ;  /* 0x000000130a00720b */ /* 0x004fda0003f0e000 */
[----:B------:R-:W-:Y:S05]  /*4cc0*/  @!P0 BRA `(.L_x_119) ;  /* 0x00000000003c8947 */ /* 0x000fea0003800000 */
[----:B------:R-:W2:Y:S01]  /*4cd0*/  LDG.E.64.CONSTANT R12, desc[UR10][R6.64+0x8] ;  /* 0x0000080a060c7981 */ /* 0x000ea2000c1e9b00 */
[----:B------:R-:W-:Y:S01]  /*4ce0*/  FSETP.GEU.AND P4, PT, R19, R10, PT ;  /* 0x0000000a1300720b */ /* 0x000fe20003f8e000 */
[----:B------:R-:W-:Y:S02]  /*4cf0*/  IMAD.MOV.U32 R15, RZ, RZ, R8 ;  /* 0x000000ffff0f7224 */ /* 0x000fe400078e0008 */
[----:B------:R-:W-:Y:S02]  /*4d00*/  IMAD.MOV.U32 R17, RZ, RZ, R9 ;  /* 0x000000ffff117224 */ /* 0x000fe400078e0009 */
[----:B------:R-:W-:Y:S02]  /*4d10*/  IMAD.MOV.U32 R14, RZ, RZ, R10 ;  /* 0x000000ffff0e7224 */ /* 0x000fe400078e000a */
[----:B------:R-:W-:-:S06]  /*4d20*/  IMAD.MOV.U32 R10, RZ, RZ, R19 ;  /* 0x000000ffff0a7224 */ /* 0x000fcc00078e0013 */
        /* <DEDUP_REMOVED lines=9> */
.L_x_119:
[----:B------:R-:W-:Y:S05]  /*4dc0*/  BSYNC.RECONVERGENT B3 ;  /* 0x0000000000037941 */ /* 0x000fea0003800200 */
.L_x_118:
[----:B------:R-:W-:Y:S02]  /*4dd0*/  IMAD.X R7, RZ, RZ, R7, P3 ;  /* 0x000000ffff077224 */ /* 0x000fe400018e0607 */
[----:B------:R-:W-:Y:S01]  /*4de0*/  VIADD R2, R2, 0x100 ;  /* 0x0000010002027836 */ /* 0x000fe20000000000 */
[----:B------:R-:W-:Y:S06]  /*4df0*/  @P2 BRA `(.L_x_120) ;  /* 0xfffffffc00942947 */ /* 0x000fec000383ffff */
.L_x_117:
[----:B------:R-:W-:Y:S05]  /*4e00*/  BSYNC.RECONVERGENT B2 ;  /* 0x0000000000027941 */ /* 0x000fea0003800200 */
.L_x_116:
[----:B------:R-:W-:-:S13]  /*4e10*/  ISETP.GE.U32.AND P0, PT, R18, 0x300, PT ;  /* 0x000003001200780c */ /* 0x000fda0003f06070 */
[----:B------:R-:W-:Y:S05]  /*4e20*/  @!P0 BRA `(.L_x_115) ;  /* 0x0000000400708947 */ /* 0x000fea0003800000 */
[----:B------:R-:W0:Y:S01]  /*4e30*/  LDCU.64 UR6, c[0x0][0x380] ;  /* 0x00007000ff0677ac */ /* 0x000e220008000a00 */
[----:B------:R-:W-:-:S05]  /*4e40*/  IADD3 R6, P0, PT, R2, R5, RZ ;  /* 0x0000000502067210 */ /* 0x000fca0007f1e0ff */
[----:B------:R-:W-:Y:S01]  /*4e50*/  IMAD.X R7, RZ, RZ, R4, P0 ;  /* 0x000000ffff077224 */ /* 0x000fe200000e0604 */
[----:B0-----:R-:W-:-:S04]  /*4e60*/  LEA R5, P1, R6, UR6, 0x4 ;  /* 0x0000000606057c11 */ /* 0x001fc8000f8220ff */
[----:B------:R-:W-:Y:S02]  /*4e70*/  IADD3 R4, P0, PT, R5, 0x3008, RZ ;  /* 0x0000300805047810 */ /* 0x000fe40007f1e0ff */
[----:B------:R-:W-:-:S05]  /*4e80*/  LEA.HI.X R5, R6, UR7, R7, 0x4, P1 ;  /* 0x0000000706057c11 */ /* 0x000fca00088f2407 */
[----:B------:R-:W-:-:S07]  /*4e90*/  IMAD.X R5, RZ, RZ, R5, P0 ;  /* 0x000000ffff057224 */ /* 0x000fce00000e0605 */
.L_x_129:
[----:B------:R-:W2:Y:S04]  /*4ea0*/  LDG.E.CONSTANT R17, desc[UR10][R4.64+-0x3008] ;  /* 0xffcff80a04117981 */ /* 0x000ea8000c1e9900 */
[----:B------:R0:W5:Y:S04]  /*4eb0*/  LDG.E.CONSTANT R12, desc[UR10][R4.64+-0x2008] ;  /* 0xffdff80a040c7981 */ /* 0x000168000c1e9900 */
        /* <DEDUP_REMOVED lines=20> */
.L_x_122:
[----:B------:R-:W-:Y:S05]  /*5000*/  BSYNC.RECONVERGENT B2 ;  /* 0x0000000000027941 */ /* 0x000fea0003800200 */
.L_x_121:
        /* <DEDUP_REMOVED lines=18> */
.L_x_124:
[----:B------:R-:W-:Y:S05]  /*5130*/  BSYNC.RECONVERGENT B2 ;  /* 0x0000000000027941 */ /* 0x000fea0003800200 */
.L_x_123:
        /* <DEDUP_REMOVED lines=18> */
.L_x_126:
[----:B------:R-:W-:Y:S05]  /*5260*/  BSYNC.RECONVERGENT B2 ;  /* 0x0000000000027941 */ /* 0x000fea0003800200 */
.L_x_125:
        /* <DEDUP_REMOVED lines=18> */
.L_x_128:
[----:B------:R-:W-:Y:S05]  /*5390*/  BSYNC.RECONVERGENT B2 ;  /* 0x0000000000027941 */ /* 0x000fea0003800200 */
.L_x_127:
[----:B------:R-:W-:Y:S01]  /*53a0*/  VIADD R2, R2, 0x400 ;  /* 0x0000040002027836 */ /* 0x000fe20000000000 */
[----:B------:R-:W-:-:S04]  /*53b0*/  IADD3 R4, P1, PT, R4, 0x4000, RZ ;  /* 0x0000400004047810 */ /* 0x000fc80007f3e0ff */
[----:B------:R-:W-:Y:S01]  /*53c0*/  ISETP.GE.AND P0, PT, R2, R3, PT ;  /* 0x000000030200720c */ /* 0x000fe20003f06270 */
[----:B------:R-:W-:-:S12]  /*53d0*/  IMAD.X R5, RZ, RZ, R5, P1 ;  /* 0x000000ffff057224 */ /* 0x000fd800008e0605 */
[----:B------:R-:W-:Y:S05]  /*53e0*/  @!P0 BRA `(.L_x_129) ;  /* 0xfffffff800ac8947 */ /* 0x000fea000383ffff */
.L_x_115:
[----:B------:R-:W-:Y:S05]  /*53f0*/  BSYNC.RECONVERGENT B1 ;  /* 0x0000000000017941 */ /* 0x000fea0003800200 */
.L_x_114:
[----:B------:R-:W0:Y:S01]  /*5400*/  S2R R13, SR_LANEID ;  /* 0x00000000000d7919 */ /* 0x000e220000000000 */
[----:B------:R-:W-:Y:S01]  /*5410*/  BSSY.RECONVERGENT B1, `(.L_x_130) ;  /* 0x0000015000017945 */ /* 0x000fe20003800200 */
[----:B------:R-:W-:Y:S01]  /*5420*/  IMAD.MOV.U32 R2, RZ, RZ, R10 ;  /* 0x000000ffff027224 */ /* 0x000fe200078e000a */
[----:B------:R-:W1:Y:S01]  /*5430*/  SHFL.DOWN PT, R3, R10, 0x1, 0x1f ;  /* 0x08201f000a037f89 */ /* 0x000e6200000e0000 */
[----:B------:R-:W-:Y:S02]  /*5440*/  IMAD.MOV.U32 R4, RZ, RZ, R8 ;  /* 0x000000ffff047224 */ /* 0x000fe400078e0008 */
[----:B------:R-:W-:Y:S01]  /*5450*/  IMAD.MOV.U32 R7, RZ, RZ, R9 ;  /* 0x000000ffff077224 */ /* 0x000fe200078e0009 */
[----:B------:R2:W3:Y:S04]  /*5460*/  SHFL.DOWN PT, R5, R8, 0x1, 0x1f ;  /* 0x08201f0008057f89 */ /* 0x0004e800000e0000 */
[----:B------:R2:W4:Y:S01]  /*5470*/  SHFL.DOWN PT, R6, R9, 0x1, 0x1f ;  /* 0x08201f0009067f89 */ /* 0x00052200000e0000 */
[----:B-1----:R-:W-:-:S04]  /*5480*/  FSETP.GEU.AND P0, PT, R10, R3, PT ;  /* 0x000000030a00720b */ /* 0x002fc80003f0e000 */
[----:B0-----:R-:W-:-:S13]  /*5490*/  ISETP.GT.OR P0, PT, R13, 0x1e, !P0 ;  /* 0x0000001e0d00780c */ /* 0x001fda0004704670 */
[----:B--234-:R-:W-:Y:S05]  /*54a0*/  @P0 BRA `(.L_x_131) ;  /* 0x00000000002c0947 */ /* 0x01cfea0003800000 */
        /* <DEDUP_REMOVED lines=11> */
.L_x_131:
[----:B------:R-:W-:Y:S05]  /*5560*/  BSYNC.RECONVERGENT B1 ;  /* 0x0000000000017941 */ /* 0x000fea0003800200 */
.L_x_130:
        /* <DEDUP_REMOVED lines=21> */
.L_x_133:
[----:B------:R-:W-:Y:S05]  /*56c0*/  BSYNC.RECONVERGENT B1 ;  /* 0x0000000000017941 */ /* 0x000fea0003800200 */
.L_x_132:
        /* <DEDUP_REMOVED lines=21> */
.L_x_135:
[----:B------:R-:W-:Y:S05]  /*5820*/  BSYNC.RECONVERGENT B1 ;  /* 0x0000000000017941 */ /* 0x000fea0003800200 */
.L_x_134:
        /* <DEDUP_REMOVED lines=21> */
.L_x_137:
[----:B------:R-:W-:Y:S05]  /*5980*/  BSYNC.RECONVERGENT B1 ;  /* 0x0000000000017941 */ /* 0x000fea0003800200 */
.L_x_136:
        /* <DEDUP_REMOVED lines=22> */
.L_x_139:
[----:B------:R-:W-:Y:S05]  /*5af0*/  BSYNC.RECONVERGENT B1 ;  /* 0x0000000000017941 */ /* 0x000fea0003800200 */
.L_x_138:
        /* <DEDUP_REMOVED lines=12> */
.L_x_141:
[----:B------:R-:W-:Y:S05]  /*5bc0*/  BSYNC.RECONVERGENT B1 ;  /* 0x0000000000017941 */ /* 0x000fea0003800200 */
.L_x_140:
        /* <DEDUP_REMOVED lines=31> */
.L_x_143:
[----:B------:R-:W-:Y:S05]  /*5dc0*/  BSYNC.RECONVERGENT B1 ;  /* 0x0000000000017941 */ /* 0x000fea0003800200 */
.L_x_142:
        /* <DEDUP_REMOVED lines=18> */
.L_x_145:
[----:B------:R-:W-:Y:S05]  /*5ef0*/  BSYNC.RECONVERGENT B1 ;  /* 0x0000000000017941 */ /* 0x000fea0003800200 */
.L_x_144:
        /* <DEDUP_REMOVED lines=18> */
.L_x_147:
[----:B------:R-:W-:Y:S05]  /*6020*/  BSYNC.RECONVERGENT B1 ;  /* 0x0000000000017941 */ /* 0x000fea0003800200 */
.L_x_146:
        /* <DEDUP_REMOVED lines=18> */
.L_x_149:
[----:B------:R-:W-:Y:S05]  /*6150*/  BSYNC.RECONVERGENT B1 ;  /* 0x0000000000017941 */ /* 0x000fea0003800200 */
.L_x_148:
        /* <DEDUP_REMOVED lines=18> */
.L_x_151:
[----:B------:R-:W-:Y:S05]  /*6280*/  BSYNC.RECONVERGENT B1 ;  /* 0x0000000000017941 */ /* 0x000fea0003800200 */
.L_x_150:
        /* <DEDUP_REMOVED lines=18> */
.L_x_153:
[----:B------:R-:W-:Y:S05]  /*63b0*/  BSYNC.RECONVERGENT B1 ;  /* 0x0000000000017941 */ /* 0x000fea0003800200 */
.L_x_152:
[----:B------:R-:W-:Y:S01]  /*63c0*/  FSETP.GEU.AND P0, PT, R7, R0, PT ;  /* 0x000000000700720b */ /* 0x000fe20003f0e000 */
[----:B------:R-:W-:Y:S02]  /*63d0*/  IMAD.MOV.U32 R2, RZ, RZ, R7 ;  /* 0x000000ffff027224 */ /* 0x000fe400078e0007 */
[----:B------:R-:W-:Y:S02]  /*63e0*/  IMAD.MOV.U32 R3, RZ, RZ, R9 ;  /* 0x000000ffff037224 */ /* 0x000fe400078e0009 */
[----:B------:R-:W-:-:S08]  /*63f0*/  IMAD.MOV.U32 R4, RZ, RZ, R8 ;  /* 0x000000ffff047224 */ /* 0x000fd000078e0008 */
        /* <DEDUP_REMOVED lines=13> */
.L_x_36:
[----:B------:R-:W-:Y:S05]  /*64d0*/  BSYNC.RECONVERGENT B0 ;  /* 0x0000000000007941 */ /* 0x000fea0003800200 */
.L_x_3:
[----:B------:R-:W-:Y:S05]  /*64e0*/  @P1 EXIT ;  /* 0x000000000000194d */ /* 0x000fea0003800000 */
[----:B0-----:R-:W0:Y:S01]  /*64f0*/  LDC.64 R6, c[0x0][0x388] ;  /* 0x0000e200ff067b82 */ /* 0x001e220000000a00 */
[----:B------:R-:W-:Y:S02]  /*6500*/  IMAD.MOV.U32 R5, RZ, RZ, R4 ;  /* 0x000000ffff057224 */ /* 0x000fe400078e0004 */
[----:B------:R-:W-:-:S05]  /*6510*/  IMAD.MOV.U32 R4, RZ, RZ, R3 ;  /* 0x000000ffff047224 */ /* 0x000fca00078e0003 */
[----:B0-----:R-:W-:Y:S04]  /*6520*/  STG.E.64 desc[UR10][R6.64+0x8], R4 ;  /* 0x0000080406007986 */ /* 0x001fe8000c101b0a */
[----:B------:R-:W-:Y:S01]  /*6530*/  STG.E desc[UR10][R6.64], R2 ;  /* 0x0000000206007986 */ /* 0x000fe2000c10190a */
[----:B------:R-:W-:Y:S05]  /*6540*/  EXIT ;  /* 0x000000000000794d */ /* 0x000fea0003800000 */
.L_x_154:
        /* <DEDUP_REMOVED lines=11> */
.L_x_812:


//--------------------- .text._ZN6thrust24THRUST_300001_SM_1000_NS8cuda_cub4core6detail13_kernel_agentINS1_8__reduce10DrainAgentIlEEJN3cub18CUB_300001_SM_10009GridQueueIyEElEEEvDpT0_ --------------------------
	.section	.text._ZN6thrust24THRUST_300001_SM_1000_NS8cuda_cub4core6detail13_kernel_agentINS1_8__reduce10DrainAgentIlEEJN3cub18CUB_300001_SM_10009GridQueueIyEElEEEvDpT0_,"ax",@progbits
	.align	128
        .global         _ZN6thrust24THRUST_300001_SM_1000_NS8cuda_cub4core6detail13_kernel_agentINS1_8__reduce10DrainAgentIlEEJN3cub18CUB_300001_SM_10009GridQueueIyEElEEEvDpT0_
        .type           _ZN6thrust24THRUST_300001_SM_1000_NS8cuda_cub4core6detail13_kernel_agentINS1_8__reduce10DrainAgentIlEEJN3cub18CUB_300001_SM_10009GridQueueIyEElEEEvDpT0_,@function
        .size           _ZN6thrust24THRUST_300001_SM_1000_NS8cuda_cub4core6detail13_kernel_agentINS1_8__reduce10DrainAgentIlEEJN3cub18CUB_300001_SM_10009GridQueueIyEElEEEvDpT0_,(.L_x_813 - _ZN6thrust24THRUST_300001_SM_1000_NS8cuda_cub4core6detail13_kernel_agentINS1_8__reduce10DrainAgentIlEEJN3cub18CUB_300001_SM_10009GridQueueIyEElEEEvDpT0_)
        .other          _ZN6thrust24THRUST_300001_SM_1000_NS8cuda_cub4core6detail13_kernel_agentINS1_8__reduce10DrainAgentIlEEJN3cub18CUB_300001_SM_10009GridQueueIyEElEEEvDpT0_,@"STO_CUDA_ENTRY STV_DEFAULT"
_ZN6thrust24THRUST_300001_SM_1000_NS8cuda_cub4core6detail13_kernel_agentINS1_8__reduce10DrainAgentIlEEJN3cub18CUB_300001_SM_10009GridQueueIyEElEEEvDpT0_:
.text._ZN6thrust24THRUST_300001_SM_1000_NS8cuda_cub4core6detail13_kernel_agentINS1_8__reduce10DrainAgentIlEEJN3cub18CUB_300001_SM_10009GridQueueIyEElEEEvDpT0_:
[----:B------:R-:W-:Y:S08]  /*0000*/  LDC R1, c[0x0][0x37c] ;  /* 0x0000df00ff017b82 */ /* 0x000ff00000000800 */
[----:B------:R-:W0:Y:S01]  /*0010*/  LDC.64 R2, c[0x0][0x380] ;  /* 0x0000e000ff027b82 */ /* 0x000e220000000a00 */
[----:B------:R-:W0:Y:S07]  /*0020*/  LDCU.64 UR4, c[0x0][0x358] ;  /* 0x00006b00ff0477ac */ /* 0x000e2e0008000a00 */
[----:B------:R-:W1:Y:S01]  /*0030*/  LDC.64 R4, c[0x0][0x388] ;  /* 0x0000e200ff047b82 */ /* 0x000e620000000a00 */
[----:B0-----:R-:W-:Y:S04]  /*0040*/  STG.E.64 desc[UR4][R2.64+0x8], RZ ;  /* 0x000008ff02007986 */ /* 0x001fe8000c101b04 */
[----:B-1----:R-:W-:Y:S01]  /*0050*/  STG.E.64 desc[UR4][R2.64], R4 ;  /* 0x0000000402007986 */ /* 0x002fe2000c101b04 */
[----:B------:R-:W-:Y:S05]  /*0060*/  EXIT ;  /* 0x000000000000794d */ /* 0x000fea0003800000 */
.L_x_155:
        /* <DEDUP_REMOVED lines=9> */
.L_x_813:


//--------------------- .text._ZN6thrust24THRUST_300001_SM_1000_NS8cuda_cub4core6detail13_kernel_agentINS1_8__reduce11ReduceAgentINS0_12zip_iteratorIN4cuda3std3__45tupleIJNS0_10device_ptrIfEENS0_17counting_iteratorIlNS0_11use_defaultESF_SF_EEEEEEEPNSB_IJflEEESJ_lNS1_9__extrema9arg_min_fIflNSA_4lessIfEEEEEEJSI_SK_lN3cub18CUB_300001_SM_100013GridEvenShareIlEENSS_9GridQueueIyEESP_EEEvDpT0_ --------------------------
	.section	.text._ZN6thrust24THRUST_300001_SM_1000_NS8cuda_cub4core6detail13_kernel_agentINS1_8__reduce11ReduceAgentINS0_12zip_iteratorIN4cuda3std3__45tupleIJNS0_10device_ptrIfEENS0_17counting_iteratorIlNS0_11use_defaultESF_SF_EEEEEEEPNSB_IJflEEESJ_lNS1_9__extrema9arg_min_fIflNSA_4lessIfEEEEEEJSI_SK_lN3cub18CUB_300001_SM_100013GridEvenShareIlEENSS_9GridQueueIyEESP_EEEvDpT0_,"ax",@progbits
	.align	128
        .global         _ZN6thrust24THRUST_300001_SM_1000_NS8cuda_cub4core6detail13_kernel_agentINS1_8__reduce11ReduceAgentINS0_12zip_iteratorIN4cuda3std3__45tupleIJNS0_10device_ptrIfEENS0_17counting_iteratorIlNS0_11use_defaultESF_SF_EEEEEEEPNSB_IJflEEESJ_lNS1_9__extrema9arg_min_fIflNSA_4lessIfEEEEEEJSI_SK_lN3cub18CUB_300001_SM_100013GridEvenShareIlEENSS_9GridQueueIyEESP_EEEvDpT0_
        .type           _ZN6thrust24THRUST_300001_SM_1000_NS8cuda_cub4core6detail13_kernel_agentINS1_8__reduce11ReduceAgentINS0_12zip_iteratorIN4cuda3std3__45tupleIJNS0_10device_ptrIfEENS0_17counting_iteratorIlNS0_11use_defaultESF_SF_EEEEEEEPNSB_IJflEEESJ_lNS1_9__extrema9arg_min_fIflNSA_4lessIfEEEEEEJSI_SK_lN3cub18CUB_300001_SM_100013GridEvenShareIlEENSS_9GridQueueIyEESP_EEEvDpT0_,@function
        .size           _ZN6thrust24THRUST_300001_SM_1000_NS8cuda_cub4core6detail13_kernel_agentINS1_8__reduce11ReduceAgentINS0_12zip_iteratorIN4cuda3std3__45tupleIJNS0_10device_ptrIfEENS0_17counting_iteratorIlNS0_11use_defaultESF_SF_EEEEEEEPNSB_IJflEEESJ_lNS1_9__extrema9arg_min_fIflNSA_4lessIfEEEEEEJSI_SK_lN3cub18CUB_300001_SM_100013GridEvenShareIlEENSS_9GridQueueIyEESP_EEEvDpT0_,(.L_x_814 - _ZN6thrust24THRUST_300001_SM_1000_NS8cuda_cub4core6detail13_kernel_agentINS1_8__reduce11ReduceAgentINS0_12zip_iteratorIN4cuda3std3__45tupleIJNS0_10device_ptrIfEENS0_17counting_iteratorIlNS0_11use_defaultESF_SF_EEEEEEEPNSB_IJflEEESJ_lNS1_9__extrema9arg_min_fIflNSA_4lessIfEEEEEEJSI_SK_lN3cub18CUB_300001_SM_100013GridEvenShareIlEENSS_9GridQueueIyEESP_EEEvDpT0_)
        .other          _ZN6thrust24THRUST_300001_SM_1000_NS8cuda_cub4core6detail13_kernel_agentINS1_8__reduce11ReduceAgentINS0_12zip_iteratorIN4cuda3std3__45tupleIJNS0_10device_ptrIfEENS0_17counting_iteratorIlNS0_11use_defaultESF_SF_EEEEEEEPNSB_IJflEEESJ_lNS1_9__extrema9arg_min_fIflNSA_4lessIfEEEEEEJSI_SK_lN3cub18CUB_300001_SM_100013GridEvenShareIlEENSS_9GridQueueIyEESP_EEEvDpT0_,@"STO_CUDA_ENTRY STV_DEFAULT"
_ZN6thrust24THRUST_300001_SM_1000_NS8cuda_cub4core6detail13_kernel_agentINS1_8__reduce11ReduceAgentINS0_12zip_iteratorIN4cuda3std3__45tupleIJNS0_10device_ptrIfEENS0_17counting_iteratorIlNS0_11use_defaultESF_SF_EEEEEEEPNSB_IJflEEESJ_lNS1_9__extrema9arg_min_fIflNSA_4lessIfEEEEEEJSI_SK_lN3cub18CUB_300001_SM_100013GridEvenShareIlEENSS_9GridQueueIyEESP_EEEvDpT0_:
.text._ZN6thrust24THRUST_300001_SM_1000_NS8cuda_cub4core6detail13_kernel_agentINS1_8__reduce11ReduceAgentINS0_12zip_iteratorIN4cuda3std3__45tupleIJNS0_10device_ptrIfEENS0_17counting_iteratorIlNS0_11use_defaultESF_SF_EEEEEEEPNSB_IJflEEESJ_lNS1_9__extrema9arg_min_fIflNSA_4lessIfEEEEEEJSI_SK_lN3cub18CUB_300001_SM_100013GridEvenShareIlEENSS_9GridQueueIyEESP_EEEvDpT0_:
[----:B------:R-:W-:Y:S01]  /*0000*/  LDC R1, c[0x0][0x37c] ;  /* 0x0000df00ff017b82 */ /* 0x000fe20000000800 */
[----:B------:R-:W0:Y:S01]  /*0010*/  S2R R0, SR_CTAID.X ;  /* 0x0000000000007919 */ /* 0x000e220000002500 */
[----:B------:R-:W1:Y:S01]  /*0020*/  LDCU.64 UR4, c[0x0][0x398] ;  /* 0x00007300ff0477ac */ /* 0x000e620008000a00 */
[----:B------:R-:W-:Y:S01]  /*0030*/  BSSY.RECONVERGENT B0, `(.L_x_156) ;  /* 0x00005a6000007945 */ /* 0x000fe20003800200 */
[----:B------:R-:W2:Y:S01]  /*0040*/  LDCU UR6, c[0x0][0x370] ;  /* 0x00006e00ff0677ac */ /* 0x000ea20008000800 */
[----:B------:R-:W3:Y:S01]  /*0050*/  LDCU.64 UR10, c[0x0][0x358] ;  /* 0x00006b00ff0a77ac */ /* 0x000ee20008000a00 */
[----:B-1----:R-:W-:Y:S02]  /*0060*/  IMAD.U32 R15, RZ, RZ, UR4 ;  /* 0x00000004ff0f7e24 */ /* 0x002fe4000f8e00ff */
[----:B------:R-:W-:Y:S01]  /*0070*/  IMAD.U32 R12, RZ, RZ, UR5 ;  /* 0x00000005ff0c7e24 */ /* 0x000fe2000f8e00ff */
[----:B--2---:R-:W-:Y:S01]  /*0080*/  UIMAD UR6, UR6, 0x500, URZ ;  /* 0x00000500060678a4 */ /* 0x004fe2000f8e02ff */
[----:B0-----:R-:W-:-:S05]  /*0090*/  IMAD R7, R0, 0x500, RZ ;  /* 0x0000050000077824 */ /* 0x001fca00078e02ff */
[----:B------:R-:W-:-:S04]  /*00a0*/  IADD3 R2, P1, PT, R7, 0x500, RZ ;  /* 0x0000050007027810 */ /* 0x000fc80007f3e0ff */
[----:B------:R-:W-:Y:S01]  /*00b0*/  ISETP.GT.U32.AND P0, PT, R2, R15, PT ;  /* 0x0000000f0200720c */ /* 0x000fe20003f04070 */
[----:B------:R-:W-:-:S05]  /*00c0*/  IMAD.X R3, RZ, RZ, RZ, P1 ;  /* 0x000000ffff037224 */ /* 0x000fca00008e06ff */
[----:B------:R-:W-:-:S13]  /*00d0*/  ISETP.GT.AND.EX P0, PT, R3, R12, PT, P0 ;  /* 0x0000000c0300720c */ /* 0x000fda0003f04300 */
[----:B---3--:R-:W-:Y:S05]  /*00e0*/  @!P0 BRA `(.L_x_157) ;  /* 0x0000003000288947 */ /* 0x008fea0003800000 */
[----:B------:R-:W0:Y:S01]  /*00f0*/  S2R R6, SR_TID.X ;  /* 0x0000000000067919 */ /* 0x000e220000002100 */
[----:B------:R-:W-:Y:S01]  /*0100*/  IMAD.IADD R9, R15, 0x1, -R7 ;  /* 0x000000010f097824 */ /* 0x000fe200078e0a07 */
[----:B------:R-:W-:Y:S01]  /*0110*/  BSSY.RECONVERGENT B1, `(.L_x_158) ;  /* 0x000000f000017945 */ /* 0x000fe20003800200 */
[----:B------:R-:W-:Y:S01]  /*0120*/  IMAD.MOV.U32 R8, RZ, RZ, RZ ;  /* 0x000000ffff087224 */ /* 0x000fe200078e00ff */
[----:B------:R-:W-:Y:S02]  /*0130*/  CS2R R10, SRZ ;  /* 0x00000000000a7805 */ /* 0x000fe4000001ff00 */
[----:B0-----:R-:W-:Y:S01]  /*0140*/  ISETP.GE.AND P0, PT, R6, R9, PT ;  /* 0x000000090600720c */ /* 0x001fe20003f06270 */
[----:B------:R-:W-:-:S12]  /*0150*/  IMAD.MOV.U32 R12, RZ, RZ, R6 ;  /* 0x000000ffff0c7224 */ /* 0x000fd800078e0006 */
[----:B------:R-:W-:Y:S05]  /*0160*/  @P0 BRA `(.L_x_159) ;  /* 0x0000000000240947 */ /* 0x000fea0003800000 */
[----:B------:R-:W0:Y:S01]  /*0170*/  LDCU.128 UR4, c[0x0][0x380] ;  /* 0x00007000ff0477ac */ /* 0x000e220008000c00 */
[----:B------:R-:W-:-:S05]  /*0180*/  IADD3 R10, P0, PT, R7, R6, RZ ;  /* 0x00000006070a7210 */ /* 0x000fca0007f1e0ff */
[----:B------:R-:W-:Y:S01]  /*0190*/  IMAD.X R11, RZ, RZ, RZ, P0 ;  /* 0x000000ffff0b7224 */ /* 0x000fe200000e06ff */
[----:B0-----:R-:W-:-:S04]  /*01a0*/  LEA R2, P1, R10, UR4, 0x2 ;  /* 0x000000040a027c11 */ /* 0x001fc8000f8210ff */
[----:B------:R-:W-:-:S05]  /*01b0*/  LEA.HI.X R3, R10, UR5, R11, 0x2, P1 ;  /* 0x000000050a037c11 */ /* 0x000fca00088f140b */
[----:B------:R0:W5:Y:S01]  /*01c0*/  LDG.E R8, desc[UR10][R2.64] ;  /* 0x0000000a02087981 */ /* 0x000162000c1e1900 */
[----:B------:R-:W-:Y:S01]  /*01d0*/  IADD3 R10, P0, PT, R10, UR6, RZ ;  /* 0x000000060a0a7c10 */ /* 0x000fe2000ff1e0ff */
[----:B------:R-:W-:-:S03]  /*01e0*/  VIADD R12, R6, 0x100 ;  /* 0x00000100060c7836 */ /* 0x000fc60000000000 */
[----:B------:R-:W-:-:S09]  /*01f0*/  IADD3.X R11, PT, PT, R11, UR7, RZ, P0, !PT ;  /* 0x000000070b0b7c10 */ /* 0x000fd200087fe4ff */
.L_x_159:
[----:B------:R-:W-:Y:S05]  /*0200*/  BSYNC.RECONVERGENT B1 ;  /* 0x0000000000017941 */ /* 0x000fea0003800200 */
.L_x_158:
[----:B------:R-:W-:Y:S01]  /*0210*/  ISETP.GE.AND P0, PT, R12, R9, PT ;  /* 0x000000090c00720c */ /* 0x000fe20003f06270 */
[----:B------:R-:W-:-:S12]  /*0220*/  BSSY.RECONVERGENT B1, `(.L_x_160) ;  /* 0x0000097000017945 */ /* 0x000fd80003800200 */
[----:B------:R-:W-:Y:S05]  /*0230*/  @P0 BRA `(.L_x_161) ;  /* 0x0000000800540947 */ /* 0x000fea0003800000 */
[----:B0-----:R-:W-:Y:S01]  /*0240*/  LOP3.LUT R2, RZ, R12, RZ, 0x33, !PT ;  /* 0x0000000cff027212 */ /* 0x001fe200078e33ff */
[----:B------:R-:W-:Y:S03]  /*0250*/  BSSY.RECONVERGENT B2, `(.L_x_162) ;  /* 0x000002c000027945 */ /* 0x000fe60003800200 */
[----:B------:R-:W-:-:S04]  /*0260*/  IADD3 R15, PT, PT, -R7, R15, R2 ;  /* 0x0000000f070f7210 */ /* 0x000fc80007ffe102 */
[----:B------:R-:W-:-:S04]  /*0270*/  LOP3.LUT R2, R15, 0x300, RZ, 0xc0, !PT ;  /* 0x000003000f027812 */ /* 0x000fc800078ec0ff */
[----:B------:R-:W-:-:S13]  /*0280*/  ISETP.NE.AND P0, PT, R2, 0x300, PT ;  /* 0x000003000200780c */ /* 0x000fda0003f05270 */
[----:B------:R-:W-:Y:S05]  /*0290*/  @!P0 BRA `(.L_x_163) ;  /* 0x00000000009c8947 */ /* 0x000fea0003800000 */
[----:B------:R-:W0:Y:S01]  /*02a0*/  LDCU.128 UR4, c[0x0][0x380] ;  /* 0x00007000ff0477ac */ /* 0x000e220008000c00 */
[----:B------:R-:W-:Y:S02]  /*02b0*/  IADD3 R14, P0, PT, R7, R12, RZ ;  /* 0x0000000c070e7210 */ /* 0x000fe40007f1e0ff */
[----:B------:R-:W-:-:S03]  /*02c0*/  LEA.HI R2, R15, 0x1, RZ, 0x18 ;  /* 0x000000010f027811 */ /* 0x000fc600078fc0ff */
[----:B------:R-:W-:Y:S01]  /*02d0*/  IMAD.X R3, RZ, RZ, RZ, P0 ;  /* 0x000000ffff037224 */ /* 0x000fe200000e06ff */
[----:B------:R-:W-:-:S05]  /*02e0*/  LOP3.LUT R2, R2, 0x3, RZ, 0xc0, !PT ;  /* 0x0000000302027812 */ /* 0x000fca00078ec0ff */
[----:B------:R-:W-:Y:S01]  /*02f0*/  IMAD.MOV R4, RZ, RZ, -R2 ;  /* 0x000000ffff047224 */ /* 0x000fe200078e0a02 */
[C---:B0-----:R-:W-:Y:S02]  /*0300*/  IADD3 R16, P1, PT, R14.reuse, UR6, RZ ;  /* 0x000000060e107c10 */ /* 0x041fe4000ff3e0ff */
[C---:B------:R-:W-:Y:S02]  /*0310*/  LEA R13, P2, R14.reuse, UR4, 0x2 ;  /* 0x000000040e0d7c11 */ /* 0x040fe4000f8410ff */
[----:B------:R-:W-:Y:S02]  /*0320*/  IADD3.X R18, PT, PT, R3, UR7, RZ, P1, !PT ;  /* 0x0000000703127c10 */ /* 0x000fe40008ffe4ff */
[----:B------:R-:W-:-:S09]  /*0330*/  LEA.HI.X R14, R14, UR5, R3, 0x2, P2 ;  /* 0x000000050e0e7c11 */ /* 0x000fd200090f1403 */
.L_x_166:
[----:B------:R-:W-:Y:S02]  /*0340*/  IMAD.MOV.U32 R2, RZ, RZ, R13 ;  /* 0x000000ffff027224 */ /* 0x000fe400078e000d */
[----:B------:R-:W-:-:S05]  /*0350*/  IMAD.MOV.U32 R3, RZ, RZ, R14 ;  /* 0x000000ffff037224 */ /* 0x000fca00078e000e */
[----:B------:R-:W2:Y:S01]  /*0360*/  LDG.E R17, desc[UR10][R2.64] ;  /* 0x0000000a02117981 */ /* 0x000ea2000c1e1900 */
[----:B------:R-:W-:Y:S01]  /*0370*/  VIADD R4, R4, 0x1 ;  /* 0x0000000104047836 */ /* 0x000fe20000000000 */
[----:B------:R-:W-:Y:S01]  /*0380*/  BSSY.RECONVERGENT B3, `(.L_x_164) ;  /* 0x0000013000037945 */ /* 0x000fe20003800200 */
[----:B------:R-:W-:-:S03]  /*0390*/  IADD3 R13, P3, PT, R13, 0x400, RZ ;  /* 0x000004000d0d7810 */ /* 0x000fc60007f7e0ff */
[----:B------:R-:W-:Y:S02]  /*03a0*/  ISETP.NE.AND P2, PT, R4, RZ, PT ;  /* 0x000000ff0400720c */ /* 0x000fe40003f45270 */
[----:B--2--5:R-:W-:-:S13]  /*03b0*/  FSETP.GEU.AND P0, PT, R8, R17, PT ;  /* 0x000000110800720b */ /* 0x024fda0003f0e000 */
[----:B------:R-:W-:Y:S05]  /*03c0*/  @!P0 BRA `(.L_x_165) ;  /* 0x0000000000388947 */ /* 0x000fea0003800000 */
[----:B------:R-:W-:Y:S01]  /*03d0*/  FSETP.GEU.AND P4, PT, R17, R8, PT ;  /* 0x000000081100720b */ /* 0x000fe20003f8e000 */
[----:B------:R-:W-:Y:S02]  /*03e0*/  IMAD.MOV.U32 R3, RZ, RZ, R10 ;  /* 0x000000ffff037224 */ /* 0x000fe400078e000a */
[----:B------:R-:W-:Y:S02]  /*03f0*/  IMAD.MOV.U32 R5, RZ, RZ, R11 ;  /* 0x000000ffff057224 */ /* 0x000fe400078e000b */
[----:B------:R-:W-:Y:S02]  /*0400*/  IMAD.MOV.U32 R2, RZ, RZ, R8 ;  /* 0x000000ffff027224 */ /* 0x000fe400078e0008 */
[----:B------:R-:W-:Y:S02]  /*0410*/  IMAD.MOV.U32 R8, RZ, RZ, R17 ;  /* 0x000000ffff087224 */ /* 0x000fe400078e0011 */
[----:B------:R-:W-:Y:S02]  /*0420*/  IMAD.MOV.U32 R10, RZ, RZ, R16 ;  /* 0x000000ffff0a7224 */ /* 0x000fe400078e0010 */
[----:B------:R-:W-:-:S02]  /*0430*/  IMAD.MOV.U32 R11, RZ, RZ, R18 ;  /* 0x000000ffff0b7224 */ /* 0x000fc400078e0012 */
[CC--:B------:R-:W-:Y:S02]  /*0440*/  @P4 ISETP.GE.U32.AND P0, PT, R3.reuse, R16.reuse, PT ;  /* 0x000000100300420c */ /* 0x0c0fe40003f06070 */
[----:B------:R-:W-:Y:S02]  /*0450*/  @P4 ISETP.LT.U32.AND P1, PT, R3, R16, PT ;  /* 0x000000100300420c */ /* 0x000fe40003f21070 */
[CC--:B------:R-:W-:Y:S02]  /*0460*/  @P4 ISETP.GE.AND.EX P0, PT, R5.reuse, R18.reuse, PT, P0 ;  /* 0x000000120500420c */ /* 0x0c0fe40003f06300 */
[----:B------:R-:W-:Y:S02]  /*0470*/  @P4 ISETP.LT.AND.EX P1, PT, R5, R18, PT, P1 ;  /* 0x000000120500420c */ /* 0x000fe40003f21310 */
[----:B------:R-:W-:Y:S02]  /*0480*/  @P4 FSEL R8, R2, R17, !P0 ;  /* 0x0000001102084208 */ /* 0x000fe40004000000 */
[----:B------:R-:W-:-:S02]  /*0490*/  @P4 SEL R10, R3, R16, P1 ;  /* 0x00000010030a4207 */ /* 0x000fc40000800000 */
[----:B------:R-:W-:-:S07]  /*04a0*/  @P4 SEL R11, R5, R18, P1 ;  /* 0x00000012050b4207 */ /* 0x000fce0000800000 */
.L_x_165:
[----:B------:R-:W-:Y:S05]  /*04b0*/  BSYNC.RECONVERGENT B3 ;  /* 0x0000000000037941 */ /* 0x000fea0003800200 */
.L_x_164:
[----:B------:R-:W-:Y:S01]  /*04c0*/  IADD3 R16, P0, PT, R16, 0x100, RZ ;  /* 0x0000010010107810 */ /* 0x000fe20007f1e0ff */
[----:B------:R-:W-:Y:S02]  /*04d0*/  VIADD R12, R12, 0x100 ;  /* 0x000001000c0c7836 */ /* 0x000fe40000000000 */
[----:B------:R-:W-:Y:S02]  /*04e0*/  IMAD.X R14, RZ, RZ, R14, P3 ;  /* 0x000000ffff0e7224 */ /* 0x000fe400018e060e */
[----:B------:R-:W-:Y:S01]  /*04f0*/  IMAD.X R18, RZ, RZ, R18, P0 ;  /* 0x000000ffff127224 */ /* 0x000fe200000e0612 */
[----:B------:R-:W-:Y:S07]  /*0500*/  @P2 BRA `(.L_x_166) ;  /* 0xfffffffc008c2947 */ /* 0x000fee000383ffff */
.L_x_163:
[----:B------:R-:W-:Y:S05]  /*0510*/  BSYNC.RECONVERGENT B2 ;  /* 0x0000000000027941 */ /* 0x000fea0003800200 */
.L_x_162:
[----:B------:R-:W-:-:S13]  /*0520*/  ISETP.GE.U32.AND P0, PT, R15, 0x300, PT ;  /* 0x000003000f00780c */ /* 0x000fda0003f06070 */
[----:B------:R-:W-:Y:S05]  /*0530*/  @!P0 BRA `(.L_x_161) ;  /* 0x0000000400948947 */ /* 0x000fea0003800000 */
[----:B------:R-:W0:Y:S01]  /*0540*/  LDC.64 R4, c[0x0][0x380] ;  /* 0x0000e000ff047b82 */ /* 0x000e220000000a00 */
[----:B------:R-:W-:-:S07]  /*0550*/  VIADD R12, R12, 0x200 ;  /* 0x000002000c0c7836 */ /* 0x000fce0000000000 */
[----:B------:R-:W1:Y:S02]  /*0560*/  LDC.64 R2, c[0x0][0x388] ;  /* 0x0000e200ff027b82 */ /* 0x000e640000000a00 */
.L_x_175:
[----:B------:R-:W-:-:S05]  /*0570*/  VIADD R14, R12, 0xfffffe00 ;  /* 0xfffffe000c0e7836 */ /* 0x000fca0000000000 */
[----:B------:R-:W-:-:S04]  /*0580*/  IADD3 R19, P0, PT, R7, R14, RZ ;  /* 0x0000000e07137210 */ /* 0x000fc80007f1e0ff */
[----:B------:R-:W-:Y:S02]  /*0590*/  LEA.HI.X.SX32 R22, R14, RZ, 0x1, P0 ;  /* 0x000000ff0e167211 */ /* 0x000fe400000f0eff */
[----:B0-----:R-:W-:-:S04]  /*05a0*/  LEA R16, P0, R19, R4, 0x2 ;  /* 0x0000000413107211 */ /* 0x001fc800078010ff */
[----:B------:R-:W-:-:S05]  /*05b0*/  LEA.HI.X R17, R19, R5, R22, 0x2, P0 ;  /* 0x0000000513117211 */ /* 0x000fca00000f1416 */
[----:B------:R-:W2:Y:S04]  /*05c0*/  LDG.E R25, desc[UR10][R16.64] ;  /* 0x0000000a10197981 */ /* 0x000ea8000c1e1900 */
[----:B-----5:R0:W5:Y:S04]  /*05d0*/  LDG.E R15, desc[UR10][R16.64+0x400] ;  /* 0x0004000a100f7981 */ /* 0x020168000c1e1900 */
[----:B------:R0:W5:Y:S04]  /*05e0*/  LDG.E R13, desc[UR10][R16.64+0x800] ;  /* 0x0008000a100d7981 */ /* 0x000168000c1e1900 */
[----:B------:R0:W5:Y:S01]  /*05f0*/  LDG.E R14, desc[UR10][R16.64+0xc00] ;  /* 0x000c000a100e7981 */ /* 0x000162000c1e1900 */
[----:B-1----:R-:W-:Y:S01]  /*0600*/  IADD3 R23, P1, PT, R19, R2, RZ ;  /* 0x0000000213177210 */ /* 0x002fe20007f3e0ff */
[----:B------:R-:W-:Y:S01]  /*0610*/  BSSY.RECONVERGENT B2, `(.L_x_167) ;  /* 0x0000013000027945 */ /* 0x000fe20003800200 */
[----:B------:R-:W-:-:S02]  /*0620*/  IMAD.MOV.U32 R18, RZ, RZ, R10 ;  /* 0x000000ffff127224 */ /* 0x000fc400078e000a */
[----:B------:R-:W-:Y:S02]  /*0630*/  IMAD.MOV.U32 R21, RZ, RZ, R11 ;  /* 0x000000ffff157224 */ /* 0x000fe400078e000b */
[----:B------:R-:W-:Y:S02]  /*0640*/  IMAD.MOV.U32 R20, RZ, RZ, R8 ;  /* 0x000000ffff147224 */ /* 0x000fe400078e0008 */
[----:B------:R-:W-:Y:S02]  /*0650*/  VIADD R19, R12, 0xffffff00 ;  /* 0xffffff000c137836 */ /* 0x000fe40000000000 */
[----:B------:R-:W-:Y:S01]  /*0660*/  IMAD.X R22, R22, 0x1, R3, P1 ;  /* 0x0000000116167824 */ /* 0x000fe200008e0603 */
[----:B--2---:R-:W-:-:S13]  /*0670*/  FSETP.GEU.AND P0, PT, R8, R25, PT ;  /* 0x000000190800720b */ /* 0x004fda0003f0e000 */
[----:B0-----:R-:W-:Y:S05]  /*0680*/  @!P0 BRA `(.L_x_168) ;  /* 0x00000000002c8947 */ /* 0x001fea0003800000 */
        /* <DEDUP_REMOVED lines=11> */
.L_x_168:
[----:B------:R-:W-:Y:S05]  /*0740*/  BSYNC.RECONVERGENT B2 ;  /* 0x0000000000027941 */ /* 0x000fea0003800200 */
.L_x_167:
[----:B-----5:R-:W-:Y:S01]  /*0750*/  FSETP.GEU.AND P0, PT, R20, R15, PT ;  /* 0x0000000f1400720b */ /* 0x020fe20003f0e000 */
[----:B------:R-:W-:Y:S01]  /*0760*/  BSSY.RECONVERGENT B2, `(.L_x_169) ;  /* 0x0000013000027945 */ /* 0x000fe20003800200 */
[----:B------:R-:W-:Y:S01]  /*0770*/  SHF.R.S32.HI R8, RZ, 0x1f, R19 ;  /* 0x0000001fff087819 */ /* 0x000fe20000011413 */
[----:B------:R-:W-:Y:S01]  /*0780*/  IMAD.MOV.U32 R11, RZ, RZ, R18 ;  /* 0x000000ffff0b7224 */ /* 0x000fe200078e0012 */
[----:B------:R-:W-:Y:S01]  /*0790*/  IADD3 R17, P1, P2, R19, R2, R7 ;  /* 0x0000000213117210 */ /* 0x000fe20007a3e007 */
[----:B------:R-:W-:-:S03]  /*07a0*/  IMAD.MOV.U32 R19, RZ, RZ, R21 ;  /* 0x000000ffff137224 */ /* 0x000fc600078e0015 */
[----:B------:R-:W-:Y:S01]  /*07b0*/  IADD3.X R10, PT, PT, R8, R3, RZ, P1, P2 ;  /* 0x00000003080a7210 */ /* 0x000fe20000fe44ff */
[----:B------:R-:W-:-:S04]  /*07c0*/  IMAD.MOV.U32 R8, RZ, RZ, R20 ;  /* 0x000000ffff087224 */ /* 0x000fc800078e0014 */
        /* <DEDUP_REMOVED lines=12> */
.L_x_170:
[----:B------:R-:W-:Y:S05]  /*0890*/  BSYNC.RECONVERGENT B2 ;  /* 0x0000000000027941 */ /* 0x000fea0003800200 */
.L_x_169:
[----:B------:R-:W-:Y:S01]  /*08a0*/  FSETP.GEU.AND P0, PT, R8, R13, PT ;  /* 0x0000000d0800720b */ /* 0x000fe20003f0e000 */
[C---:B------:R-:W-:Y:S01]  /*08b0*/  VIADD R10, R12.reuse, 0x100 ;  /* 0x000001000c0a7836 */ /* 0x040fe20000000000 */
[----:B------:R-:W-:Y:S01]  /*08c0*/  SHF.R.S32.HI R16, RZ, 0x1f, R12 ;  /* 0x0000001fff107819 */ /* 0x000fe2000001140c */
[----:B------:R-:W-:Y:S01]  /*08d0*/  BSSY.RECONVERGENT B2, `(.L_x_171) ;  /* 0x0000013000027945 */ /* 0x000fe20003800200 */
[----:B------:R-:W-:Y:S01]  /*08e0*/  IADD3 R20, P1, P2, R12, R2, R7 ;  /* 0x000000020c147210 */ /* 0x000fe20007a3e007 */
[----:B------:R-:W-:Y:S02]  /*08f0*/  IMAD.MOV.U32 R17, RZ, RZ, R11 ;  /* 0x000000ffff117224 */ /* 0x000fe400078e000b */
[----:B------:R-:W-:Y:S01]  /*0900*/  IMAD.MOV.U32 R18, RZ, RZ, R19 ;  /* 0x000000ffff127224 */ /* 0x000fe200078e0013 */
[----:B------:R-:W-:Y:S01]  /*0910*/  IADD3.X R22, PT, PT, R16, R3, RZ, P1, P2 ;  /* 0x0000000310167210 */ /* 0x000fe20000fe44ff */
[----:B------:R-:W-:Y:S01]  /*0920*/  IMAD.MOV.U32 R15, RZ, RZ, R8 ;  /* 0x000000ffff0f7224 */ /* 0x000fe200078e0008 */
[----:B------:R-:W-:-:S03]  /*0930*/  SHF.R.S32.HI R16, RZ, 0x1f, R10 ;  /* 0x0000001fff107819 */ /* 0x000fc6000001140a */
        /* <DEDUP_REMOVED lines=12> */
.L_x_172:
[----:B------:R-:W-:Y:S05]  /*0a00*/  BSYNC.RECONVERGENT B2 ;  /* 0x0000000000027941 */ /* 0x000fea0003800200 */
.L_x_171:
[----:B------:R-:W-:Y:S01]  /*0a10*/  FSETP.GEU.AND P0, PT, R15, R14, PT ;  /* 0x0000000e0f00720b */ /* 0x000fe20003f0e000 */
[----:B------:R-:W-:Y:S01]  /*0a20*/  BSSY.RECONVERGENT B2, `(.L_x_173) ;  /* 0x0000012000027945 */ /* 0x000fe20003800200 */
[----:B------:R-:W-:Y:S01]  /*0a30*/  IADD3 R20, P1, P2, R10, R2, R7 ;  /* 0x000000020a147210 */ /* 0x000fe20007a3e007 */
[----:B------:R-:W-:Y:S02]  /*0a40*/  IMAD.MOV.U32 R10, RZ, RZ, R17 ;  /* 0x000000ffff0a7224 */ /* 0x000fe400078e0011 */
[----:B------:R-:W-:Y:S01]  /*0a50*/  IMAD.MOV.U32 R11, RZ, RZ, R18 ;  /* 0x000000ffff0b7224 */ /* 0x000fe200078e0012 */
[----:B------:R-:W-:Y:S01]  /*0a60*/  IADD3.X R13, PT, PT, R16, R3, RZ, P1, P2 ;  /* 0x00000003100d7210 */ /* 0x000fe20000fe44ff */
[----:B------:R-:W-:-:S06]  /*0a70*/  IMAD.MOV.U32 R8, RZ, RZ, R15 ;  /* 0x000000ffff087224 */ /* 0x000fcc00078e000f */
        /* <DEDUP_REMOVED lines=12> */
.L_x_174:
[----:B------:R-:W-:Y:S05]  /*0b40*/  BSYNC.RECONVERGENT B2 ;  /* 0x0000000000027941 */ /* 0x000fea0003800200 */
.L_x_173:
[C---:B------:R-:W-:Y:S02]  /*0b50*/  VIADD R14, R12.reuse, 0x200 ;  /* 0x000002000c0e7836 */ /* 0x040fe40000000000 */
[----:B------:R-:W-:-:S03]  /*0b60*/  VIADD R12, R12, 0x400 ;  /* 0x000004000c0c7836 */ /* 0x000fc60000000000 */
[----:B------:R-:W-:-:S13]  /*0b70*/  ISETP.GE.AND P0, PT, R14, R9, PT ;  /* 0x000000090e00720c */ /* 0x000fda0003f06270 */
[----:B------:R-:W-:Y:S05]  /*0b80*/  @!P0 BRA `(.L_x_175) ;  /* 0xfffffff800788947 */ /* 0x000fea000383ffff */
.L_x_161:
[----:B------:R-:W-:Y:S05]  /*0b90*/  BSYNC.RECONVERGENT B1 ;  /* 0x0000000000017941 */ /* 0x000fea0003800200 */
.L_x_160:
[----:B------:R-:W-:-:S13]  /*0ba0*/  ISETP.GE.AND P0, PT, R9, 0x100, PT ;  /* 0x000001000900780c */ /* 0x000fda0003f06270 */
[----:B------:R-:W-:Y:S05]  /*0bb0*/  @!P0 BRA `(.L_x_176) ;  /* 0x00000010003c8947 */ /* 0x000fea0003800000 */
[----:B------:R-:W1:Y:S01]  /*0bc0*/  S2R R14, SR_LANEID ;  /* 0x00000000000e7919 */ /* 0x000e620000000000 */
[----:B------:R-:W-:Y:S01]  /*0bd0*/  BSSY.RECONVERGENT B1, `(.L_x_177) ;  /* 0x0000015000017945 */ /* 0x000fe20003800200 */
[----:B------:R-:W-:Y:S01]  /*0be0*/  IMAD.MOV.U32 R4, RZ, RZ, R10 ;  /* 0x000000ffff047224 */ /* 0x000fe200078e000a */
[----:B0----5:R-:W0:Y:S01]  /*0bf0*/  SHFL.DOWN PT, R3, R8, 0x1, 0x1f ;  /* 0x08201f0008037f89 */ /* 0x021e2200000e0000 */
[----:B------:R-:W-:Y:S02]  /*0c00*/  IMAD.MOV.U32 R9, RZ, RZ, R11 ;  /* 0x000000ffff097224 */ /* 0x000fe400078e000b */
[----:B------:R-:W-:Y:S01]  /*0c10*/  IMAD.MOV.U32 R2, RZ, RZ, R8 ;  /* 0x000000ffff027224 */ /* 0x000fe200078e0008 */
[----:B------:R2:W3:Y:S04]  /*0c20*/  SHFL.DOWN PT, R5, R10, 0x1, 0x1f ;  /* 0x08201f000a057f89 */ /* 0x0004e800000e0000 */
[----:B------:R2:W4:Y:S01]  /*0c30*/  SHFL.DOWN PT, R12, R11, 0x1, 0x1f ;  /* 0x08201f000b0c7f89 */ /* 0x00052200000e0000 */
[----:B0-----:R-:W-:-:S04]  /*0c40*/  FSETP.GEU.AND P0, PT, R8, R3, PT ;  /* 0x000000030800720b */ /* 0x001fc80003f0e000 */
[----:B-1----:R-:W-:-:S13]  /*0c50*/  ISETP.GT.OR P0, PT, R14, 0x1e, !P0 ;  /* 0x0000001e0e00780c */ /* 0x002fda0004704670 */
        /* <DEDUP_REMOVED lines=12> */
.L_x_178:
[----:B------:R-:W-:Y:S05]  /*0d20*/  BSYNC.RECONVERGENT B1 ;  /* 0x0000000000017941 */ /* 0x000fea0003800200 */
.L_x_177:
        /* <DEDUP_REMOVED lines=21> */
.L_x_180:
[----:B------:R-:W-:Y:S05]  /*0e80*/  BSYNC.RECONVERGENT B1 ;  /* 0x0000000000017941 */ /* 0x000fea0003800200 */
.L_x_179:
        /* <DEDUP_REMOVED lines=21> */
.L_x_182:
[----:B------:R-:W-:Y:S05]  /*0fe0*/  BSYNC.RECONVERGENT B1 ;  /* 0x0000000000017941 */ /* 0x000fea0003800200 */
.L_x_181:
        /* <DEDUP_REMOVED lines=21> */
.L_x_184:
[----:B------:R-:W-:Y:S05]  /*1140*/  BSYNC.RECONVERGENT B1 ;  /* 0x0000000000017941 */ /* 0x000fea0003800200 */
.L_x_183:
        /* <DEDUP_REMOVED lines=22> */
.L_x_186:
[----:B------:R-:W-:Y:S05]  /*12b0*/  BSYNC.RECONVERGENT B1 ;  /* 0x0000000000017941 */ /* 0x000fea0003800200 */
.L_x_185:
[----:B------:R-:W-:Y:S04]  /*12c0*/  BSSY.RECONVERGENT B1, `(.L_x_187) ;  /* 0x000000c000017945 */ /* 0x000fe80003800200 */
[----:B------:R-:W-:Y:S05]  /*12d0*/  @P3 BRA `(.L_x_188) ;  /* 0x0000000000283947 */ /* 0x000fea0003800000 */
[----:B------:R-:W0:Y:S01]  /*12e0*/  S2R R8, SR_CgaCtaId ;  /* 0x0000000000087919 */ /* 0x000e220000008800 */
[----:B------:R-:W-:Y:S01]  /*12f0*/  MOV R7, 0x400 ;  /* 0x0000040000077802 */ /* 0x000fe20000000f00 */
[----:B------:R-:W-:Y:S01]  /*1300*/  IMAD.MOV.U32 R9, RZ, RZ, R2 ;  /* 0x000000ffff097224 */ /* 0x000fe200078e0002 */
[----:B------:R-:W-:-:S04]  /*1310*/  SHF.R.U32.HI R5, RZ, 0x1, R6 ;  /* 0x00000001ff057819 */ /* 0x000fc80000011606 */
[----:B------:R-:W-:Y:S02]  /*1320*/  LOP3.LUT R5, R5, 0x1f0, RZ, 0xc0, !PT ;  /* 0x000001f005057812 */ /* 0x000fe400078ec0ff */
[----:B0-----:R-:W-:-:S05]  /*1330*/  LEA R8, R8, R7, 0x18 ;  /* 0x0000000708087211 */ /* 0x001fca00078ec0ff */
[----:B------:R-:W-:Y:S02]  /*1340*/  IMAD.IADD R5, R5, 0x1, R8 ;  /* 0x0000000105057824 */ /* 0x000fe400078e0208 */
[----:B------:R-:W-:-:S03]  /*1350*/  IMAD.MOV.U32 R8, RZ, RZ, R3 ;  /* 0x000000ffff087224 */ /* 0x000fc600078e0003 */
[----:B------:R0:W-:Y:S04]  /*1360*/  STS [R5+0x8], R4 ;  /* 0x0000080405007388 */ /* 0x0001e80000000800 */
[----:B------:R0:W-:Y:S02]  /*1370*/  STS.64 [R5+0x10], R8 ;  /* 0x0000100805007388 */ /* 0x0001e40000000a00 */
.L_x_188:
[----:B------:R-:W-:Y:S05]  /*1380*/  BSYNC.RECONVERGENT B1 ;  /* 0x0000000000017941 */ /* 0x000fea0003800200 */
.L_x_187:
[----:B------:R-:W-:Y:S01]  /*1390*/  BAR.SYNC.DEFER_BLOCKING 0x0 ;  /* 0x0000000000007b1d */ /* 0x000fe20000010000 */
[----:B------:R-:W-:-:S13]  /*13a0*/  ISETP.NE.AND P2, PT, R6, RZ, PT ;  /* 0x000000ff0600720c */ /* 0x000fda0003f45270 */
[----:B------:R-:W-:Y:S05]  /*13b0*/  @P2 BRA `(.L_x_189) ;  /* 0x0000004400b42947 */ /* 0x000fea0003800000 */
[----:B------:R-:W1:Y:S01]  /*13c0*/  S2R R6, SR_CgaCtaId ;  /* 0x0000000000067919 */ /* 0x000e620000008800 */
[----:B0-----:R-:W-:Y:S01]  /*13d0*/  MOV R9, 0x400 ;  /* 0x0000040000097802 */ /* 0x001fe20000000f00 */
[----:B------:R-:W-:Y:S01]  /*13e0*/  BSSY.RECONVERGENT B1, `(.L_x_190) ;  /* 0x000001a000017945 */ /* 0x000fe20003800200 */
[----:B------:R-:W-:Y:S02]  /*13f0*/  IMAD.MOV.U32 R12, RZ, RZ, R4 ;  /* 0x000000ffff0c7224 */ /* 0x000fe400078e0004 */
[----:B------:R-:W-:Y:S01]  /*1400*/  IMAD.MOV.U32 R7, RZ, RZ, R2 ;  /* 0x000000ffff077224 */ /* 0x000fe200078e0002 */
[----:B-1----:R-:W-:Y:S01]  /*1410*/  LEA R9, R6, R9, 0x18 ;  /* 0x0000000906097211 */ /* 0x002fe200078ec0ff */
[----:B------:R-:W-:-:S04]  /*1420*/  IMAD.MOV.U32 R6, RZ, RZ, R3 ;  /* 0x000000ffff067224 */ /* 0x000fc800078e0003 */
        /* <DEDUP_REMOVED lines=21> */
.L_x_191:
[----:B------:R-:W-:Y:S05]  /*1580*/  BSYNC.RECONVERGENT B1 ;  /* 0x0000000000017941 */ /* 0x000fea0003800200 */
.L_x_190:
        /* <DEDUP_REMOVED lines=18> */
.L_x_193:
[----:B------:R-:W-:Y:S05]  /*16b0*/  BSYNC.RECONVERGENT B1 ;  /* 0x0000000000017941 */ /* 0x000fea0003800200 */
.L_x_192:
        /* <DEDUP_REMOVED lines=18> */
.L_x_195:
[----:B------:R-:W-:Y:S05]  /*17e0*/  BSYNC.RECONVERGENT B1 ;  /* 0x0000000000017941 */ /* 0x000fea0003800200 */
.L_x_194:
        /* <DEDUP_REMOVED lines=18> */
.L_x_197:
[----:B------:R-:W-:Y:S05]  /*1910*/  BSYNC.RECONVERGENT B1 ;  /* 0x0000000000017941 */ /* 0x000fea0003800200 */
.L_x_196:
        /* <DEDUP_REMOVED lines=18> */
.L_x_199:
[----:B------:R-:W-:Y:S05]  /*1a40*/  BSYNC.RECONVERGENT B1 ;  /* 0x0000000000017941 */ /* 0x000fea0003800200 */
.L_x_198:
        /* <DEDUP_REMOVED lines=18> */
.L_x_201:
[----:B------:R-:W-:Y:S05]  /*1b70*/  BSYNC.RECONVERGENT B1 ;  /* 0x0000000000017941 */ /* 0x000fea0003800200 */
.L_x_200:
        /* <DEDUP_REMOVED lines=12> */
[CC--:B------:R-:W-:Y:S02]  /*1c40*/  ISETP.LT.U32.AND P1, PT, R11.reuse, R8.reuse, PT ;  /* 0x000000080b00720c */ /* 0x0c0fe40003f21070 */
[CC--:B------:R-:W-:Y:S02]  /*1c50*/  ISETP.GE.AND.EX P0, PT, R10.reuse, R9.reuse, PT, P0 ;  /* 0x000000090a00720c */ /* 0x0c0fe40003f06300 */
[----:B------:R-:W-:Y:S02]  /*1c60*/  ISETP.LT.AND.EX P1, PT, R10, R9, PT, P1 ;  /* 0x000000090a00720c */ /* 0x000fe40003f21310 */
[----:B------:R-:W-:Y:S02]  /*1c70*/  FSEL R4, R6, R5, !P0 ;  /* 0x0000000506047208 */ /* 0x000fe40004000000 */
[----:B------:R-:W-:-:S02]  /*1c80*/  SEL R3, R11, R8, P1 ;  /* 0x000000080b037207 */ /* 0x000fc40000800000 */
[----:B------:R-:W-:Y:S01]  /*1c90*/  SEL R2, R10, R9, P1 ;  /* 0x000000090a027207 */ /* 0x000fe20000800000 */
[----:B------:R-:W-:Y:S06]  /*1ca0*/  BRA `(.L_x_189) ;  /* 0x0000003c00787947 */ /* 0x000fec0003800000 */
.L_x_176:
[----:B0-----:R-:W-:Y:S01]  /*1cb0*/  LOP3.LUT R2, R6, 0x3e0, RZ, 0xc0, !PT ;  /* 0x000003e006027812 */ /* 0x001fe200078ec0ff */
[----:B------:R-:W-:Y:S01]  /*1cc0*/  BSSY.RECONVERGENT B1, `(.L_x_202) ;  /* 0x000001b000017945 */ /* 0x000fe20003800200 */
[----:B------:R-:W-:Y:S02]  /*1cd0*/  IMAD.MOV.U32 R14, RZ, RZ, R10 ;  /* 0x000000ffff0e7224 */ /* 0x000fe400078e000a */
[----:B------:R-:W-:Y:S02]  /*1ce0*/  IMAD.MOV.U32 R16, RZ, RZ, R11 ;  /* 0x000000ffff107224 */ /* 0x000fe400078e000b */
[----:B------:R-:W-:Y:S01]  /*1cf0*/  VIADD R4, R2, 0x20 ;  /* 0x0000002002047836 */ /* 0x000fe20000000000 */
[----:B------:R-:W-:-:S04]  /*1d00*/  LOP3.LUT R2, RZ, R2, RZ, 0x33, !PT ;  /* 0x00000002ff027212 */ /* 0x000fc800078e33ff */
[----:B------:R-:W-:Y:S01]  /*1d10*/  ISETP.GT.AND P0, PT, R4, R9, PT ;  /* 0x000000090400720c */ /* 0x000fe20003f04270 */
[----:B------:R-:W-:Y:S02]  /*1d20*/  IMAD.IADD R2, R9, 0x1, R2 ;  /* 0x0000000109027824 */ /* 0x000fe400078e0202 */
[----:B-----5:R-:W-:-:S03]  /*1d30*/  IMAD.MOV.U32 R4, RZ, RZ, R8 ;  /* 0x000000ffff047224 */ /* 0x020fc600078e0008 */
        /* <DEDUP_REMOVED lines=19> */
.L_x_203:
[----:B------:R-:W-:Y:S05]  /*1e70*/  BSYNC.RECONVERGENT B1 ;  /* 0x0000000000017941 */ /* 0x000fea0003800200 */
.L_x_202:
        /* <DEDUP_REMOVED lines=22> */
.L_x_205:
[----:B------:R-:W-:Y:S05]  /*1fe0*/  BSYNC.RECONVERGENT B1 ;  /* 0x0000000000017941 */ /* 0x000fea0003800200 */
.L_x_204:
        /* <DEDUP_REMOVED lines=22> */
.L_x_207:
[----:B------:R-:W-:Y:S05]  /*2150*/  BSYNC.RECONVERGENT B1 ;  /* 0x0000000000017941 */ /* 0x000fea0003800200 */
.L_x_206:
        /* <DEDUP_REMOVED lines=22> */
.L_x_209:
[----:B------:R-:W-:Y:S05]  /*22c0*/  BSYNC.RECONVERGENT B1 ;  /* 0x0000000000017941 */ /* 0x000fea0003800200 */
.L_x_208:
        /* <DEDUP_REMOVED lines=23> */
.L_x_211:
[----:B------:R-:W-:Y:S05]  /*2440*/  BSYNC.RECONVERGENT B1 ;  /* 0x0000000000017941 */ /* 0x000fea0003800200 */
.L_x_210:
[----:B------:R-:W-:Y:S04]  /*2450*/  BSSY.RECONVERGENT B1, `(.L_x_212) ;  /* 0x000000c000017945 */ /* 0x000fe80003800200 */
[----:B------:R-:W-:Y:S05]  /*2460*/  @P3 BRA `(.L_x_213) ;  /* 0x0000000000283947 */ /* 0x000fea0003800000 */
[----:B------:R-:W0:Y:S01]  /*2470*/  S2R R8, SR_CgaCtaId ;  /* 0x0000000000087919 */ /* 0x000e220000008800 */
[----:B------:R-:W-:Y:S01]  /*2480*/  MOV R7, 0x400 ;  /* 0x0000040000077802 */ /* 0x000fe20000000f00 */
[----:B------:R-:W-:Y:S01]  /*2490*/  IMAD.MOV.U32 R10, RZ, RZ, R3 ;  /* 0x000000ffff0a7224 */ /* 0x000fe200078e0003 */
[----:B------:R-:W-:Y:S01]  /*24a0*/  SHF.R.U32.HI R5, RZ, 0x1, R6 ;  /* 0x00000001ff057819 */ /* 0x000fe20000011606 */
[----:B------:R-:W-:-:S03]  /*24b0*/  IMAD.MOV.U32 R11, RZ, RZ, R2 ;  /* 0x000000ffff0b7224 */ /* 0x000fc600078e0002 */
[----:B------:R-:W-:Y:S02]  /*24c0*/  LOP3.LUT R5, R5, 0x1f0, RZ, 0xc0, !PT ;  /* 0x000001f005057812 */ /* 0x000fe400078ec0ff */
[----:B0-----:R-:W-:-:S05]  /*24d0*/  LEA R8, R8, R7, 0x18 ;  /* 0x0000000708087211 */ /* 0x001fca00078ec0ff */
[----:B------:R-:W-:-:S05]  /*24e0*/  IMAD.IADD R5, R5, 0x1, R8 ;  /* 0x0000000105057824 */ /* 0x000fca00078e0208 */
[----:B------:R0:W-:Y:S04]  /*24f0*/  STS.64 [R5+0x10], R10 ;  /* 0x0000100a05007388 */ /* 0x0001e80000000a00 */
[----:B------:R0:W-:Y:S02]  /*2500*/  STS [R5+0x8], R4 ;  /* 0x0000080405007388 */ /* 0x0001e40000000800 */
.L_x_213:
[----:B------:R-:W-:Y:S05]  /*2510*/  BSYNC.RECONVERGENT B1 ;  /* 0x0000000000017941 */ /* 0x000fea0003800200 */
.L_x_212:
[----:B------:R-:W-:Y:S01]  /*2520*/  BAR.SYNC.DEFER_BLOCKING 0x0 ;  /* 0x0000000000007b1d */ /* 0x000fe20000010000 */
[----:B------:R-:W-:-:S13]  /*2530*/  ISETP.NE.AND P2, PT, R6, RZ, PT ;  /* 0x000000ff0600720c */ /* 0x000fda0003f45270 */
[----:B------:R-:W-:Y:S05]  /*2540*/  @P2 BRA `(.L_x_189) ;  /* 0x0000003400502947 */ /* 0x000fea0003800000 */
[C---:B------:R-:W-:Y:S01]  /*2550*/  ISETP.GE.AND P0, PT, R9.reuse, 0x21, PT ;  /* 0x000000210900780c */ /* 0x040fe20003f06270 */
[----:B0-----:R-:W-:Y:S01]  /*2560*/  IMAD.MOV.U32 R5, RZ, RZ, R4 ;  /* 0x000000ffff057224 */ /* 0x001fe200078e0004 */
[C---:B------:R-:W-:Y:S01]  /*2570*/  ISETP.GE.AND P5, PT, R9.reuse, 0x41, PT ;  /* 0x000000410900780c */ /* 0x040fe20003fa6270 */
[----:B------:R-:W-:Y:S01]  /*2580*/  IMAD.MOV.U32 R11, RZ, RZ, R3 ;  /* 0x000000ffff0b7224 */ /* 0x000fe200078e0003 */
[C---:B------:R-:W-:Y:S01]  /*2590*/  ISETP.GE.AND P4, PT, R9.reuse, 0x61, PT ;  /* 0x000000610900780c */ /* 0x040fe20003f86270 */
[----:B------:R-:W-:Y:S01]  /*25a0*/  IMAD.MOV.U32 R8, RZ, RZ, R2 ;  /* 0x000000ffff087224 */ /* 0x000fe200078e0002 */
[----:B------:R-:W-:-:S07]  /*25b0*/  ISETP.GE.AND P3, PT, R9, 0x81, PT ;  /* 0x000000810900780c */ /* 0x000fce0003f66270 */
[----:B------:R-:W-:Y:S06]  /*25c0*/  @!P0 BRA `(.L_x_214) ;  /* 0x00000000005c8947 */ /* 0x000fec0003800000 */
        /* <DEDUP_REMOVED lines=22> */
.L_x_215:
[----:B------:R-:W-:Y:S05]  /*2730*/  BSYNC.RECONVERGENT B1 ;  /* 0x0000000000017941 */ /* 0x000fea0003800200 */
.L_x_214:
[----:B------:R-:W-:Y:S02]  /*2740*/  IMAD.MOV.U32 R2, RZ, RZ, R5 ;  /* 0x000000ffff027224 */ /* 0x000fe400078e0005 */
[----:B------:R-:W-:Y:S02]  /*2750*/  IMAD.MOV.U32 R7, RZ, RZ, R11 ;  /* 0x000000ffff077224 */ /* 0x000fe400078e000b */
[----:B------:R-:W-:Y:S01]  /*2760*/  IMAD.MOV.U32 R6, RZ, RZ, R8 ;  /* 0x000000ffff067224 */ /* 0x000fe200078e0008 */
        /* <DEDUP_REMOVED lines=23> */
.L_x_217:
[----:B------:R-:W-:Y:S05]  /*28e0*/  BSYNC.RECONVERGENT B1 ;  /* 0x0000000000017941 */ /* 0x000fea0003800200 */
.L_x_216:
[C---:B------:R-:W-:Y:S01]  /*28f0*/  ISETP.GE.AND P1, PT, R9.reuse, 0xa1, PT ;  /* 0x000000a10900780c */ /* 0x040fe20003f26270 */
[----:B------:R-:W-:Y:S01]  /*2900*/  IMAD.MOV.U32 R3, RZ, RZ, R2 ;  /* 0x000000ffff037224 */ /* 0x000fe200078e0002 */
[C---:B------:R-:W-:Y:S01]  /*2910*/  ISETP.GE.AND P5, PT, R9.reuse, 0xc1, PT ;  /* 0x000000c10900780c */ /* 0x040fe20003fa6270 */
[----:B------:R-:W-:Y:S01]  /*2920*/  IMAD.MOV.U32 R8, RZ, RZ, R6 ;  /* 0x000000ffff087224 */ /* 0x000fe200078e0006 */
[----:B------:R-:W-:Y:S01]  /*2930*/  ISETP.GE.AND P6, PT, R9, 0xe1, PT ;  /* 0x000000e10900780c */ /* 0x000fe20003fc6270 */
[----:B------:R-:W-:Y:S01]  /*2940*/  IMAD.MOV.U32 R9, RZ, RZ, R7 ;  /* 0x000000ffff097224 */ /* 0x000fe200078e0007 */
[----:B------:R-:W-:Y:S11]  /*2950*/  @!P4 BRA `(.L_x_218) ;  /* 0x00000000005cc947 */ /* 0x000ff60003800000 */
        /* <DEDUP_REMOVED lines=13> */
[----:B0-----:R-:W-:Y:S01]  /*2a30*/  @P4 ISETP.GE.U32.AND P0, PT, R7, R10, PT ;  /* 0x0000000a0700420c */ /* 0x001fe20003f06070 */
[----:B------:R-:W-:Y:S02]  /*2a40*/  IMAD.MOV.U32 R9, RZ, RZ, R10 ;  /* 0x000000ffff097224 */ /* 0x000fe400078e000a */
[----:B------:R-:W-:Y:S01]  /*2a50*/  IMAD.MOV.U32 R8, RZ, RZ, R11 ;  /* 0x000000ffff087224 */ /* 0x000fe200078e000b */
[----:B------:R-:W-:-:S04]  /*2a60*/  @P4 ISETP.GE.AND.EX P0, PT, R6, R11, PT, P0 ;  /* 0x0000000b0600420c */ /* 0x000fc80003f06300 */
[----:B------:R-:W-:Y:S02]  /*2a70*/  @P4 FSEL R3, R2, R5, !P0 ;  /* 0x0000000502034208 */ /* 0x000fe40004000000 */
[----:B------:R-:W-:-:S04]  /*2a80*/  @P4 ISETP.LT.U32.AND P0, PT, R7, R10, PT ;  /* 0x0000000a0700420c */ /* 0x000fc80003f01070 */
[----:B------:R-:W-:-:S04]  /*2a90*/  @P4 ISETP.LT.AND.EX P0, PT, R6, R11, PT, P0 ;  /* 0x0000000b0600420c */ /* 0x000fc80003f01300 */
[----:B------:R-:W-:Y:S02]  /*2aa0*/  @P4 SEL R9, R7, R10, P0 ;  /* 0x0000000a07094207 */ /* 0x000fe40000000000 */
[----:B------:R-:W-:-:S07]  /*2ab0*/  @P4 SEL R8, R6, R11, P0 ;  /* 0x0000000b06084207 */ /* 0x000fce0000000000 */
.L_x_219:
[----:B------:R-:W-:Y:S05]  /*2ac0*/  BSYNC.RECONVERGENT B1 ;  /* 0x0000000000017941 */ /* 0x000fea0003800200 */
.L_x_218:
        /* <DEDUP_REMOVED lines=26> */
.L_x_221:
[----:B------:R-:W-:Y:S05]  /*2c70*/  BSYNC.RECONVERGENT B1 ;  /* 0x0000000000017941 */ /* 0x000fea0003800200 */
.L_x_220:
        /* <DEDUP_REMOVED lines=8> */
[----:B0-----:R-:W-:Y:S01]  /*2d00*/  LEA R8, R4, R3, 0x18 ;  /* 0x0000000304087211 */ /* 0x001fe200078ec0ff */
[----:B------:R-:W-:Y:S02]  /*2d10*/  IMAD.MOV.U32 R3, RZ, RZ, R2 ;  /* 0x000000ffff037224 */ /* 0x000fe400078e0002 */
[----:B------:R-:W-:Y:S02]  /*2d20*/  IMAD.MOV.U32 R4, RZ, RZ, R6 ;  /* 0x000000ffff047224 */ /* 0x000fe400078e0006 */
        /* <DEDUP_REMOVED lines=15> */
.L_x_223:
[----:B------:R-:W-:Y:S05]  /*2e20*/  BSYNC.RECONVERGENT B1 ;  /* 0x0000000000017941 */ /* 0x000fea0003800200 */
.L_x_222:
        /* <DEDUP_REMOVED lines=26> */
.L_x_225:
[----:B------:R-:W-:Y:S05]  /*2fd0*/  BSYNC.RECONVERGENT B1 ;  /* 0x0000000000017941 */ /* 0x000fea0003800200 */
.L_x_224:
[----:B------:R-:W-:Y:S02]  /*2fe0*/  IMAD.MOV.U32 R4, RZ, RZ, R5 ;  /* 0x000000ffff047224 */ /* 0x000fe400078e0005 */
[----:B------:R-:W-:Y:S02]  /*2ff0*/  IMAD.MOV.U32 R3, RZ, RZ, R7 ;  /* 0x000000ffff037224 */ /* 0x000fe400078e0007 */
[----:B------:R-:W-:Y:S01]  /*3000*/  IMAD.MOV.U32 R2, RZ, RZ, R8 ;  /* 0x000000ffff027224 */ /* 0x000fe200078e0008 */
[----:B------:R-:W-:Y:S06]  /*3010*/  @!P6 BRA `(.L_x_189) ;  /* 0x00000028009ce947 */ /* 0x000fec0003800000 */
[----:B------:R-:W0:Y:S01]  /*3020*/  S2R R3, SR_CgaCtaId ;  /* 0x0000000000037919 */ /* 0x000e220000008800 */
[----:B------:R-:W-:Y:S01]  /*3030*/  MOV R2, 0x400 ;  /* 0x0000040000027802 */ /* 0x000fe20000000f00 */
[----:B------:R-:W-:-:S03]  /*3040*/  IMAD.MOV.U32 R4, RZ, RZ, R5 ;  /* 0x000000ffff047224 */ /* 0x000fc600078e0005 */
        /* <DEDUP_REMOVED lines=20> */
.L_x_157:
[----:B------:R-:W0:Y:S01]  /*3190*/  S2R R5, SR_TID.X ;  /* 0x0000000000057919 */ /* 0x000e220000002100 */
[----:B------:R-:W1:Y:S02]  /*31a0*/  LDCU.128 UR12, c[0x0][0x380] ;  /* 0x00007000ff0c77ac */ /* 0x000e640008000c00 */
[----:B-1----:R-:W-:Y:S02]  /*31b0*/  IMAD.U32 R10, RZ, RZ, UR12 ;  /* 0x0000000cff0a7e24 */ /* 0x002fe4000f8e00ff */
[----:B------:R-:W-:Y:S01]  /*31c0*/  IMAD.U32 R11, RZ, RZ, UR13 ;  /* 0x0000000dff0b7e24 */ /* 0x000fe2000f8e00ff */
[----:B0-----:R-:W-:-:S05]  /*31d0*/  IADD3 R2, P0, PT, R7, R5, RZ ;  /* 0x0000000507027210 */ /* 0x001fca0007f1e0ff */
[----:B------:R-:W-:Y:S01]  /*31e0*/  IMAD.X R3, RZ, RZ, RZ, P0 ;  /* 0x000000ffff037224 */ /* 0x000fe200000e06ff */
[----:B------:R-:W-:-:S04]  /*31f0*/  LEA R8, P0, R2, R10, 0x2 ;  /* 0x0000000a02087211 */ /* 0x000fc800078010ff */
[----:B------:R-:W-:-:S05]  /*3200*/  LEA.HI.X R9, R2, R11, R3, 0x2, P0 ;  /* 0x0000000b02097211 */ /* 0x000fca00000f1403 */
[----:B------:R-:W2:Y:S04]  /*3210*/  LDG.E R3, desc[UR10][R8.64] ;  /* 0x0000000a08037981 */ /* 0x000ea8000c1e1900 */
[----:B------:R-:W2:Y:S04]  /*3220*/  LDG.E R4, desc[UR10][R8.64+0x400] ;  /* 0x0004000a08047981 */ /* 0x000ea8000c1e1900 */
[----:B------:R-:W3:Y:S04]  /*3230*/  LDG.E R6, desc[UR10][R8.64+0x800] ;  /* 0x0008000a08067981 */ /* 0x000ee8000c1e1900 */
[----:B------:R-:W4:Y:S04]  /*3240*/  LDG.E R16, desc[UR10][R8.64+0xc00] ;  /* 0x000c000a08107981 */ /* 0x000f28000c1e1900 */
[----:B------:R0:W5:Y:S01]  /*3250*/  LDG.E R2, desc[UR10][R8.64+0x1000] ;  /* 0x0010000a08027981 */ /* 0x000162000c1e1900 */
[----:B------:R-:W-:Y:S01]  /*3260*/  IMAD.U32 R13, RZ, RZ, UR14 ;  /* 0x0000000eff0d7e24 */ /* 0x000fe2000f8e00ff */
[----:B------:R-:W-:Y:S01]  /*3270*/  UMOV UR4, URZ ;  /* 0x000000ff00047c82 */ /* 0x000fe20008000000 */
[----:B------:R-:W-:Y:S01]  /*3280*/  IMAD.U32 R14, RZ, RZ, UR15 ;  /* 0x0000000fff0e7e24 */ /* 0x000fe2000f8e00ff */
[----:B------:R-:W-:Y:S01]  /*3290*/  BSSY.RECONVERGENT B1, `(.L_x_226) ;  /* 0x0000013000017945 */ /* 0x000fe20003800200 */
[----:B------:R-:W-:-:S02]  /*32a0*/  ISETP.LE.U32.AND P0, PT, R15, UR6, PT ;  /* 0x000000060f007c0c */ /* 0x000fc4000bf03070 */
[----:B------:R-:W-:Y:S02]  /*32b0*/  IADD3 R17, P4, PT, R7, R13, RZ ;  /* 0x0000000d07117210 */ /* 0x000fe40007f9e0ff */
[----:B--2---:R-:W-:-:S04]  /*32c0*/  FSETP.GEU.AND P1, PT, R4, R3, PT ;  /* 0x000000030400720b */ /* 0x004fc80003f2e000 */
[----:B------:R-:W-:Y:S01]  /*32d0*/  FSEL R3, R4, R3, !P1 ;  /* 0x0000000304037208 */ /* 0x000fe20004800000 */
[----:B------:R-:W-:-:S03]  /*32e0*/  VIADD R4, R5, 0x200 ;  /* 0x0000020005047836 */ /* 0x000fc60000000000 */
[----:B---3--:R-:W-:-:S04]  /*32f0*/  FSETP.GEU.AND P2, PT, R6, R3, PT ;  /* 0x000000030600720b */ /* 0x008fc80003f4e000 */
[----:B------:R-:W-:Y:S01]  /*3300*/  FSEL R3, R6, R3, !P2 ;  /* 0x0000000306037208 */ /* 0x000fe20005000000 */
[----:B------:R-:W-:-:S03]  /*3310*/  VIADD R6, R5, 0x100 ;  /* 0x0000010005067836 */ /* 0x000fc60000000000 */
[----:B----4-:R-:W-:Y:S01]  /*3320*/  FSETP.GEU.AND P3, PT, R3, R16, PT ;  /* 0x000000100300720b */ /* 0x010fe20003f6e000 */
[----:B------:R-:W-:-:S04]  /*3330*/  IMAD.MOV.U32 R7, RZ, RZ, R3 ;  /* 0x000000ffff077224 */ /* 0x000fc800078e0003 */
[----:B------:R-:W-:-:S05]  /*3340*/  @P2 SEL R4, R6, R5, !P1 ;  /* 0x0000000506042207 */ /* 0x000fca0004800000 */
[----:B------:R-:W-:-:S03]  /*3350*/  IMAD.MOV.U32 R6, RZ, RZ, R4 ;  /* 0x000000ffff067224 */ /* 0x000fc600078e0004 */
[----:B0-----:R-:W-:Y:S05]  /*3360*/  @!P3 BRA `(.L_x_227) ;  /* 0x000000000014b947 */ /* 0x001fea0003800000 */
[----:B------:R-:W-:Y:S01]  /*3370*/  FSETP.GEU.AND P1, PT, R16, R3, PT ;  /* 0x000000031000720b */ /* 0x000fe20003f2e000 */
[----:B------:R-:W-:Y:S02]  /*3380*/  IMAD.MOV.U32 R7, RZ, RZ, R16 ;  /* 0x000000ffff077224 */ /* 0x000fe400078e0010 */
[----:B------:R-:W-:-:S10]  /*3390*/  VIADD R6, R5, 0x300 ;  /* 0x0000030005067836 */ /* 0x000fd40000000000 */
[----:B------:R-:W-:Y:S02]  /*33a0*/  @P1 IMAD.MOV.U32 R7, RZ, RZ, R3 ;  /* 0x000000ffff071224 */ /* 0x000fe400078e0003 */
[----:B------:R-:W-:-:S07]  /*33b0*/  @P1 IMAD.MOV.U32 R6, RZ, RZ, R4 ;  /* 0x000000ffff061224 */ /* 0x000fce00078e0004 */
.L_x_227:
[----:B------:R-:W-:Y:S05]  /*33c0*/  BSYNC.RECONVERGENT B1 ;  /* 0x0000000000017941 */ /* 0x000fea0003800200 */
.L_x_226:
[----:B-----5:R-:W-:Y:S01]  /*33d0*/  FSETP.GEU.AND P1, PT, R7, R2, PT ;  /* 0x000000020700720b */ /* 0x020fe20003f2e000 */
[----:B------:R-:W-:Y:S01]  /*33e0*/  IMAD.X R4, RZ, RZ, R14, P4 ;  /* 0x000000ffff047224 */ /* 0x000fe200020e060e */
[----:B------:R-:W-:Y:S01]  /*33f0*/  LOP3.LUT R3, R5, 0x400, RZ, 0xfc, !PT ;  /* 0x0000040005037812 */ /* 0x000fe200078efcff */
[----:B------:R-:W-:Y:S01]  /*3400*/  BSSY.RECONVERGENT B1, `(.L_x_228) ;  /* 0x0000014000017945 */ /* 0x000fe20003800200 */
[-C--:B------:R-:W-:Y:S01]  /*3410*/  IADD3 R19, P3, PT, R6, R17.reuse, RZ ;  /* 0x0000001106137210 */ /* 0x080fe20007f7e0ff */
[----:B------:R-:W-:Y:S01]  /*3420*/  IMAD.MOV.U32 R9, RZ, RZ, R7 ;  /* 0x000000ffff097224 */ /* 0x000fe200078e0007 */
[----:B------:R-:W-:Y:S02]  /*3430*/  IADD3 R16, P2, PT, R3, R17, RZ ;  /* 0x0000001103107210 */ /* 0x000fe40007f5e0ff */
[----:B------:R-:W-:Y:S01]  /*3440*/  IADD3.X R18, PT, PT, R4, UR4, RZ, P3, !PT ;  /* 0x0000000404127c10 */ /* 0x000fe20009ffe4ff */
[----:B------:R-:W-:Y:S01]  /*3450*/  IMAD.MOV.U32 R8, RZ, RZ, R19 ;  /* 0x000000ffff087224 */ /* 0x000fe200078e0013 */
[----:B------:R-:W-:Y:S01]  /*3460*/  ISETP.GE.U32.AND.EX P0, PT, RZ, R12, PT, P0 ;  /* 0x0000000cff00720c */ /* 0x000fe20003f06100 */
[----:B------:R-:W-:-:S02]  /*3470*/  IMAD.X R17, RZ, RZ, R4, P2 ;  /* 0x000000ffff117224 */ /* 0x000fc400010e0604 */
[----:B------:R-:W-:Y:S01]  /*3480*/  IMAD.MOV.U32 R4, RZ, RZ, R18 ;  /* 0x000000ffff047224 */ /* 0x000fe200078e0012 */
[----:B------:R-:W-:Y:S09]  /*3490*/  @!P1 BRA `(.L_x_229) ;  /* 0x0000000000289947 */ /* 0x000ff20003800000 */
[----:B------:R-:W-:Y:S01]  /*34a0*/  FSETP.GEU.AND P2, PT, R2, R7, PT ;  /* 0x000000070200720b */ /* 0x000fe20003f4e000 */
[----:B------:R-:W-:Y:S02]  /*34b0*/  IMAD.U32 R4, RZ, RZ, UR4 ;  /* 0x00000004ff047e24 */ /* 0x000fe4000f8e00ff */
[----:B------:R-:W-:Y:S02]  /*34c0*/  IMAD.MOV.U32 R9, RZ, RZ, R2 ;  /* 0x000000ffff097224 */ /* 0x000fe400078e0002 */
[----:B------:R-:W-:-:S08]  /*34d0*/  IMAD.MOV.U32 R8, RZ, RZ, R16 ;  /* 0x000000ffff087224 */ /* 0x000fd000078e0010 */
[----:B------:R-:W-:-:S04]  /*34e0*/  @P2 ISETP.GE.U32.AND P1, PT, R6, R3, PT ;  /* 0x000000030600220c */ /* 0x000fc80003f26070 */
[----:B------:R-:W-:Y:S01]  /*34f0*/  @P2 ISETP.GE.AND.EX P1, PT, R4, RZ, PT, P1 ;  /* 0x000000ff0400220c */ /* 0x000fe20003f26310 */
[----:B------:R-:W-:-:S03]  /*3500*/  IMAD.MOV.U32 R4, RZ, RZ, R17 ;  /* 0x000000ffff047224 */ /* 0x000fc600078e0011 */
[----:B------:R-:W-:Y:S02]  /*3510*/  @P2 FSEL R9, R7, R2, !P1 ;  /* 0x0000000207092208 */ /* 0x000fe40004800000 */
[----:B------:R-:W-:Y:S02]  /*3520*/  @P2 SEL R8, R19, R16, !P1 ;  /* 0x0000001013082207 */ /* 0x000fe40004800000 */
[----:B------:R-:W-:-:S07]  /*3530*/  @P2 SEL R4, R18, R17, !P1 ;  /* 0x0000001112042207 */ /* 0x000fce0004800000 */
.L_x_229:
[----:B------:R-:W-:Y:S05]  /*3540*/  BSYNC.RECONVERGENT B1 ;  /* 0x0000000000017941 */ /* 0x000fea0003800200 */
.L_x_228:
[----:B------:R-:W-:Y:S05]  /*3550*/  @P0 BRA `(.L_x_230) ;  /* 0x0000001400200947 */ /* 0x000fea0003800000 */
[----:B------:R-:W0:Y:S01]  /*3560*/  LDCU.64 UR8, c[0x0][0x3e8] ;  /* 0x00007d00ff0877ac */ /* 0x000e220008000a00 */
[----:B------:R-:W-:Y:S01]  /*3570*/  ISETP.NE.AND P0, PT, R5, RZ, PT ;  /* 0x000000ff0500720c */ /* 0x000fe20003f05270 */
[----:B------:R-:W-:Y:S01]  /*3580*/  BSSY.RECONVERGENT B1, `(.L_x_231) ;  /* 0x0000012000017945 */ /* 0x000fe20003800200 */
[----:B------:R-:W-:Y:S01]  /*3590*/  UMOV UR4, 0x8 ;  /* 0x0000000800047882 */ /* 0x000fe20000000000 */
[----:B------:R-:W-:Y:S02]  /*35a0*/  UMOV UR5, 0x0 ;  /* 0x0000000000057882 */ /* 0x000fe40000000000 */
[----:B0-----:R-:W-:-:S04]  /*35b0*/  UIMAD.WIDE.U32 UR4, UR8, 0x1, UR4 ;  /* 0x00000001080478a5 */ /* 0x001fc8000f8e0004 */
[----:B------:R-:W-:Y:S02]  /*35c0*/  UIADD3 UR7, UPT, UPT, UR5, UR9, URZ ;  /* 0x0000000905077290 */ /* 0x000fe4000fffe0ff */
[----:B------:R-:W-:Y:S02]  /*35d0*/  IMAD.U32 R7, RZ, RZ, UR5 ;  /* 0x00000005ff077e24 */ /* 0x000fe4000f8e00ff */
[----:B------:R-:W-:Y:S02]  /*35e0*/  IMAD.U32 R6, RZ, RZ, UR4 ;  /* 0x00000004ff067e24 */ /* 0x000fe4000f8e00ff */
[----:B------:R-:W-:Y:S01]  /*35f0*/  IMAD.U32 R7, RZ, RZ, UR7 ;  /* 0x00000007ff077e24 */ /* 0x000fe2000f8e00ff */
[----:B------:R-:W-:Y:S06]  /*3600*/  @P0 BRA `(.L_x_232) ;  /* 0x0000000000240947 */ /* 0x000fec0003800000 */
[----:B------:R-:W-:Y:S02]  /*3610*/  IMAD.MOV.U32 R16, RZ, RZ, 0x500 ;  /* 0x00000500ff107424 */ /* 0x000fe400078e00ff */
[----:B------:R-:W-:-:S05]  /*3620*/  IMAD.MOV.U32 R17, RZ, RZ, 0x0 ;  /* 0x00000000ff117424 */ /* 0x000fca00078e00ff */
[----:B------:R-:W2:Y:S01]  /*3630*/  ATOMG.E.ADD.64.STRONG.GPU PT, R2, desc[UR10][R6.64], R16 ;  /* 0x80000010060279a8 */ /* 0x000ea200081ef50a */
[----:B------:R-:W0:Y:S01]  /*3640*/  S2UR UR5, SR_CgaCtaId ;  /* 0x00000000000579c3 */ /* 0x000e220000008800 */
[----:B------:R-:W-:Y:S02]  /*3650*/  UMOV UR4, 0x400 ;  /* 0x0000040000047882 */ /* 0x000fe40000000000 */
[----:B0-----:R-:W-:Y:S01]  /*3660*/  ULEA UR4, UR5, UR4, 0x18 ;  /* 0x0000000405047291 */ /* 0x001fe2000f8ec0ff */
[----:B--2---:R-:W-:-:S05]  /*3670*/  IADD3 R2, P0, PT, R2, UR6, RZ ;  /* 0x0000000602027c10 */ /* 0x004fca000ff1e0ff */
[----:B------:R-:W-:-:S05]  /*3680*/  IMAD.X R3, RZ, RZ, R3, P0 ;  /* 0x000000ffff037224 */ /* 0x000fca00000e0603 */
[----:B------:R0:W-:Y:S03]  /*3690*/  STS.64 [UR4+0x98], R2 ;  /* 0x00009802ff007988 */ /* 0x0001e60008000a04 */
.L_x_232:
[----:B------:R-:W-:Y:S05]  /*36a0*/  BSYNC.RECONVERGENT B1 ;  /* 0x0000000000017941 */ /* 0x000fea0003800200 */
.L_x_231:
[----:B------:R-:W1:Y:S08]  /*36b0*/  S2UR UR5, SR_CgaCtaId ;  /* 0x00000000000579c3 */ /* 0x000e700000008800 */
[----:B------:R-:W-:Y:S06]  /*36c0*/  BAR.SYNC.DEFER_BLOCKING 0x0 ;  /* 0x0000000000007b1d */ /* 0x000fec0000010000 */
[----:B------:R-:W-:-:S02]  /*36d0*/  UMOV UR4, 0x400 ;  /* 0x0000040000047882 */ /* 0x000fc40000000000 */
[----:B-1----:R-:W-:-:S06]  /*36e0*/  ULEA UR4, UR5, UR4, 0x18 ;  /* 0x0000000405047291 */ /* 0x002fcc000f8ec0ff */
[----:B------:R-:W-:-:S05]  /*36f0*/  IMAD.U32 R16, RZ, RZ, UR4 ;  /* 0x00000004ff107e24 */ /* 0x000fca000f8e00ff */
[----:B0-----:R-:W0:Y:S02]  /*3700*/  LDS.64 R2, [R16+0x98] ;  /* 0x0000980010027984 */ /* 0x001e240000000a00 */
[----:B0-----:R-:W-:-:S04]  /*3710*/  IADD3 R18, P1, PT, R2, 0x500, RZ ;  /* 0x0000050002127810 */ /* 0x001fc80007f3e0ff */
[----:B------:R-:W-:Y:S01]  /*3720*/  ISETP.GT.U32.AND P0, PT, R18, R15, PT ;  /* 0x0000000f1200720c */ /* 0x000fe20003f04070 */
[----:B------:R-:W-:-:S05]  /*3730*/  IMAD.X R17, RZ, RZ, R3, P1 ;  /* 0x000000ffff117224 */ /* 0x000fca00008e0603 */
[----:B------:R-:W-:-:S13]  /*3740*/  ISETP.GT.AND.EX P0, PT, R17, R12, PT, P0 ;  /* 0x0000000c1100720c */ /* 0x000fda0003f04300 */
[----:B------:R-:W-:Y:S05]  /*3750*/  @P0 BRA `(.L_x_233) ;  /* 0x0000000800340947 */ /* 0x000fea0003800000 */
[----:B------:R-:W-:Y:S01]  /*3760*/  BSSY.RECONVERGENT B1, `(.L_x_233) ;  /* 0x000008c000017945 */ /* 0x000fe20003800200 */
[----:B------:R-:W0:Y:S01]  /*3770*/  LDCU.64 UR8, c[0x0][0x398] ;  /* 0x00007300ff0877ac */ /* 0x000e220008000a00 */
[----:B------:R-:W1:Y:S02]  /*3780*/  LDCU.128 UR12, c[0x0][0x380] ;  /* 0x00007000ff0c77ac */ /* 0x000e640008000c00 */
.L_x_246:
[----:B------:R-:W-:Y:S01]  /*3790*/  IADD3 R22, P0, PT, R5, R2, RZ ;  /* 0x0000000205167210 */ /* 0x000fe20007f1e0ff */
[----:B-1----:R-:W-:Y:S02]  /*37a0*/  IMAD.U32 R10, RZ, RZ, UR12 ;  /* 0x0000000cff0a7e24 */ /* 0x002fe4000f8e00ff */
[----:B------:R-:W-:Y:S02]  /*37b0*/  IMAD.U32 R11, RZ, RZ, UR13 ;  /* 0x0000000dff0b7e24 */ /* 0x000fe4000f8e00ff */
[----:B------:R-:W-:Y:S01]  /*37c0*/  IMAD.X R15, RZ, RZ, R3, P0 ;  /* 0x000000ffff0f7224 */ /* 0x000fe200000e0603 */
[----:B------:R-:W-:-:S04]  /*37d0*/  LEA R18, P0, R22, R10, 0x2 ;  /* 0x0000000a16127211 */ /* 0x000fc800078010ff */
[----:B------:R-:W-:-:S05]  /*37e0*/  LEA.HI.X R19, R22, R11, R15, 0x2, P0 ;  /* 0x0000000b16137211 */ /* 0x000fca00000f140f */
[----:B------:R-:W2:Y:S04]  /*37f0*/  LDG.E R24, desc[UR10][R18.64] ;  /* 0x0000000a12187981 */ /* 0x000ea8000c1e1900 */
[----:B------:R1:W5:Y:S04]  /*3800*/  LDG.E R20, desc[UR10][R18.64+0x400] ;  /* 0x0004000a12147981 */ /* 0x000368000c1e1900 */
[----:B------:R1:W5:Y:S04]  /*3810*/  LDG.E R17, desc[UR10][R18.64+0x800] ;  /* 0x0008000a12117981 */ /* 0x000368000c1e1900 */
[----:B------:R1:W5:Y:S04]  /*3820*/  LDG.E R2, desc[UR10][R18.64+0xc00] ;  /* 0x000c000a12027981 */ /* 0x000368000c1e1900 */
[----:B------:R1:W5:Y:S01]  /*3830*/  LDG.E R12, desc[UR10][R18.64+0x1000] ;  /* 0x0010000a120c7981 */ /* 0x000362000c1e1900 */
[----:B------:R-:W-:Y:S01]  /*3840*/  IMAD.U32 R13, RZ, RZ, UR14 ;  /* 0x0000000eff0d7e24 */ /* 0x000fe2000f8e00ff */
[----:B------:R-:W-:Y:S01]  /*3850*/  BSSY.RECONVERGENT B2, `(.L_x_234) ;  /* 0x0000014000027945 */ /* 0x000fe20003800200 */
[----:B------:R-:W-:-:S02]  /*3860*/  IMAD.U32 R14, RZ, RZ, UR15 ;  /* 0x0000000fff0e7e24 */ /* 0x000fc4000f8e00ff */
[----:B------:R-:W-:Y:S01]  /*3870*/  IMAD.MOV.U32 R21, RZ, RZ, R9 ;  /* 0x000000ffff157224 */ /* 0x000fe200078e0009 */
[----:B------:R-:W-:Y:S01]  /*3880*/  IADD3 R3, P1, PT, R22, R13, RZ ;  /* 0x0000000d16037210 */ /* 0x000fe20007f3e0ff */
[----:B------:R-:W-:Y:S02]  /*3890*/  IMAD.MOV.U32 R22, RZ, RZ, R8 ;  /* 0x000000ffff167224 */ /* 0x000fe400078e0008 */
[----:B------:R-:W-:Y:S02]  /*38a0*/  IMAD.MOV.U32 R23, RZ, RZ, R4 ;  /* 0x000000ffff177224 */ /* 0x000fe400078e0004 */
[----:B------:R-:W-:Y:S01]  /*38b0*/  IMAD.X R15, R15, 0x1, R14, P1 ;  /* 0x000000010f0f7824 */ /* 0x000fe200008e060e */
[----:B--2---:R-:W-:-:S13]  /*38c0*/  FSETP.GEU.AND P0, PT, R9, R24, PT ;  /* 0x000000180900720b */ /* 0x004fda0003f0e000 */
[----:B-1----:R-:W-:Y:S05]  /*38d0*/  @!P0 BRA `(.L_x_235) ;  /* 0x00000000002c8947 */ /* 0x002fea0003800000 */
        /* <DEDUP_REMOVED lines=11> */
.L_x_235:
[----:B0-----:R-:W-:Y:S05]  /*3990*/  BSYNC.RECONVERGENT B2 ;  /* 0x0000000000027941 */ /* 0x001fea0003800200 */
.L_x_234:
[----:B-----5:R-:W-:Y:S01]  /*39a0*/  FSETP.GEU.AND P0, PT, R21, R20, PT ;  /* 0x000000141500720b */ /* 0x020fe20003f0e000 */
[----:B------:R-:W-:Y:S01]  /*39b0*/  BSSY.RECONVERGENT B2, `(.L_x_236) ;  /* 0x0000012000027945 */ /* 0x000fe20003800200 */
[----:B------:R-:W-:Y:S01]  /*39c0*/  IADD3 R9, P1, PT, R3, 0x100, RZ ;  /* 0x0000010003097810 */ /* 0x000fe20007f3e0ff */
[----:B------:R-:W-:Y:S02]  /*39d0*/  IMAD.MOV.U32 R4, RZ, RZ, R21 ;  /* 0x000000ffff047224 */ /* 0x000fe400078e0015 */
[----:B------:R-:W-:Y:S02]  /*39e0*/  IMAD.MOV.U32 R18, RZ, RZ, R22 ;  /* 0x000000ffff127224 */ /* 0x000fe400078e0016 */
[----:B------:R-:W-:Y:S02]  /*39f0*/  IMAD.X R8, RZ, RZ, R15, P1 ;  /* 0x000000ffff087224 */ /* 0x000fe400008e060f */
[----:B------:R-:W-:-:S04]  /*3a00*/  IMAD.MOV.U32 R19, RZ, RZ, R23 ;  /* 0x000000ffff137224 */ /* 0x000fc800078e0017 */
        /* <DEDUP_REMOVED lines=12> */
.L_x_237:
[----:B------:R-:W-:Y:S05]  /*3ad0*/  BSYNC.RECONVERGENT B2 ;  /* 0x0000000000027941 */ /* 0x000fea0003800200 */
.L_x_236:
[----:B------:R-:W-:Y:S01]  /*3ae0*/  FSETP.GEU.AND P0, PT, R4, R17, PT ;  /* 0x000000110400720b */ /* 0x000fe20003f0e000 */
        /* <DEDUP_REMOVED lines=18> */
.L_x_239:
[----:B------:R-:W-:Y:S05]  /*3c10*/  BSYNC.RECONVERGENT B2 ;  /* 0x0000000000027941 */ /* 0x000fea0003800200 */
.L_x_238:
        /* <DEDUP_REMOVED lines=19> */
.L_x_241:
[----:B------:R-:W-:Y:S05]  /*3d50*/  BSYNC.RECONVERGENT B2 ;  /* 0x0000000000027941 */ /* 0x000fea0003800200 */
.L_x_240:
        /* <DEDUP_REMOVED lines=19> */
.L_x_243:
[----:B------:R-:W-:Y:S05]  /*3e90*/  BSYNC.RECONVERGENT B2 ;  /* 0x0000000000027941 */ /* 0x000fea0003800200 */
.L_x_242:
[----:B------:R-:W-:Y:S01]  /*3ea0*/  BAR.SYNC.DEFER_BLOCKING 0x0 ;  /* 0x0000000000007b1d */ /* 0x000fe20000010000 */
[----:B------:R-:W-:-:S05]  /*3eb0*/  ISETP.NE.AND P0, PT, R5, RZ, PT ;  /* 0x000000ff0500720c */ /* 0x000fca0003f05270 */
[----:B------:R-:W-:Y:S08]  /*3ec0*/  BSSY.RECONVERGENT B2, `(.L_x_244) ;  /* 0x000000c000027945 */ /* 0x000ff00003800200 */
[----:B------:R-:W-:Y:S05]  /*3ed0*/  @P0 BRA `(.L_x_245) ;  /* 0x0000000000280947 */ /* 0x000fea0003800000 */
[----:B------:R-:W-:Y:S02]  /*3ee0*/  IMAD.MOV.U32 R18, RZ, RZ, 0x500 ;  /* 0x00000500ff127424 */ /* 0x000fe400078e00ff */
[----:B------:R-:W-:-:S05]  /*3ef0*/  IMAD.MOV.U32 R19, RZ, RZ, 0x0 ;  /* 0x00000000ff137424 */ /* 0x000fca00078e00ff */
[----:B------:R-:W2:Y:S01]  /*3f00*/  ATOMG.E.ADD.64.STRONG.GPU PT, R2, desc[UR10][R6.64], R18 ;  /* 0x80000012060279a8 */ /* 0x000ea200081ef50a */
[----:B------:R-:W0:Y:S01]  /*3f10*/  S2UR UR5, SR_CgaCtaId ;  /* 0x00000000000579c3 */ /* 0x000e220000008800 */
[----:B------:R-:W-:Y:S02]  /*3f20*/  UMOV UR4, 0x400 ;  /* 0x0000040000047882 */ /* 0x000fe40000000000 */
[----:B0-----:R-:W-:-:S06]  /*3f30*/  ULEA UR4, UR5, UR4, 0x18 ;  /* 0x0000000405047291 */ /* 0x001fcc000f8ec0ff */
[----:B------:R-:W-:Y:S01]  /*3f40*/  IMAD.U32 R16, RZ, RZ, UR4 ;  /* 0x00000004ff107e24 */ /* 0x000fe2000f8e00ff */
[----:B--2---:R-:W-:-:S05]  /*3f50*/  IADD3 R2, P0, PT, R2, UR6, RZ ;  /* 0x0000000602027c10 */ /* 0x004fca000ff1e0ff */
[----:B------:R-:W-:-:S05]  /*3f60*/  IMAD.X R3, RZ, RZ, R3, P0 ;  /* 0x000000ffff037224 */ /* 0x000fca00000e0603 */
[----:B------:R0:W-:Y:S03]  /*3f70*/  STS.64 [R16+0x98], R2 ;  /* 0x0000980210007388 */ /* 0x0001e60000000a00 */
.L_x_245:
[----:B------:R-:W-:Y:S05]  /*3f80*/  BSYNC.RECONVERGENT B2 ;  /* 0x0000000000027941 */ /* 0x000fea0003800200 */
.L_x_244:
[----:B------:R-:W-:Y:S01]  /*3f90*/  BAR.SYNC.DEFER_BLOCKING 0x0 ;  /* 0x0000000000007b1d */ /* 0x000fe20000010000 */
[----:B------:R-:W-:Y:S02]  /*3fa0*/  IMAD.U32 R15, RZ, RZ, UR8 ;  /* 0x00000008ff0f7e24 */ /* 0x000fe4000f8e00ff */
[----:B------:R-:W-:-:S03]  /*3fb0*/  IMAD.U32 R12, RZ, RZ, UR9 ;  /* 0x00000009ff0c7e24 */ /* 0x000fc6000f8e00ff */
[----:B0-----:R-:W0:Y:S02]  /*3fc0*/  LDS.64 R2, [R16+0x98] ;  /* 0x0000980010027984 */ /* 0x001e240000000a00 */
[----:B0-----:R-:W-:-:S04]  /*3fd0*/  IADD3 R18, P1, PT, R2, 0x500, RZ ;  /* 0x0000050002127810 */ /* 0x001fc80007f3e0ff */
[----:B------:R-:W-:Y:S01]  /*3fe0*/  ISETP.GT.U32.AND P0, PT, R18, R15, PT ;  /* 0x0000000f1200720c */ /* 0x000fe20003f04070 */
[----:B------:R-:W-:-:S05]  /*3ff0*/  IMAD.X R17, RZ, RZ, R3, P1 ;  /* 0x000000ffff117224 */ /* 0x000fca00008e0603 */
[----:B------:R-:W-:-:S13]  /*4000*/  ISETP.GT.AND.EX P0, PT, R17, R12, PT, P0 ;  /* 0x0000000c1100720c */ /* 0x000fda0003f04300 */
[----:B------:R-:W-:Y:S05]  /*4010*/  @!P0 BRA `(.L_x_246) ;  /* 0xfffffff400dc8947 */ /* 0x000fea000383ffff */
[----:B------:R-:W-:Y:S05]  /*4020*/  BSYNC.RECONVERGENT B1 ;  /* 0x0000000000017941 */ /* 0x000fea0003800200 */
.L_x_233:
[----:B------:R-:W-:Y:S01]  /*4030*/  ISETP.GE.U32.AND P0, PT, R2, R15, PT ;  /* 0x0000000f0200720c */ /* 0x000fe20003f06070 */
[----:B------:R-:W-:Y:S03]  /*4040*/  BSSY.RECONVERGENT B1, `(.L_x_230) ;  /* 0x0000099000017945 */ /* 0x000fe60003800200 */
[----:B------:R-:W-:-:S13]  /*4050*/  ISETP.GE.AND.EX P0, PT, R3, R12, PT, P0 ;  /* 0x0000000c0300720c */ /* 0x000fda0003f06300 */
[----:B------:R-:W-:Y:S05]  /*4060*/  @P0 BRA `(.L_x_247) ;  /* 0x0000000800580947 */ /* 0x000fea0003800000 */
[----:B------:R-:W-:-:S05]  /*4070*/  IMAD.IADD R12, R15, 0x1, -R2 ;  /* 0x000000010f0c7824 */ /* 0x000fca00078e0a02 */
[----:B------:R-:W-:-:S13]  /*4080*/  ISETP.GE.AND P0, PT, R5, R12, PT ;  /* 0x0000000c0500720c */ /* 0x000fda0003f06270 */
[----:B------:R-:W-:Y:S05]  /*4090*/  @P0 BRA `(.L_x_247) ;  /* 0x00000008004c0947 */ /* 0x000fea0003800000 */
[----:B------:R-:W-:Y:S01]  /*40a0*/  LOP3.LUT R16, RZ, R5, RZ, 0x33, !PT ;  /* 0x00000005ff107212 */ /* 0x000fe200078e33ff */
[----:B------:R-:W-:Y:S03]  /*40b0*/  BSSY.RECONVERGENT B2, `(.L_x_248) ;  /* 0x000002d000027945 */ /* 0x000fe60003800200 */
[----:B------:R-:W-:Y:S01]  /*40c0*/  IADD3 R16, PT, PT, -R2, R15, R16 ;  /* 0x0000000f02107210 */ /* 0x000fe20007ffe110 */
[----:B------:R-:W-:-:S03]  /*40d0*/  IMAD.MOV.U32 R15, RZ, RZ, R5 ;  /* 0x000000ffff0f7224 */ /* 0x000fc600078e0005 */
[----:B------:R-:W-:-:S04]  /*40e0*/  LOP3.LUT R6, R16, 0x300, RZ, 0xc0, !PT ;  /* 0x0000030010067812 */ /* 0x000fc800078ec0ff */
[----:B------:R-:W-:-:S13]  /*40f0*/  ISETP.NE.AND P0, PT, R6, 0x300, PT ;  /* 0x000003000600780c */ /* 0x000fda0003f05270 */
[----:B------:R-:W-:Y:S05]  /*4100*/  @!P0 BRA `(.L_x_249) ;  /* 0x00000000009c8947 */ /* 0x000fea0003800000 */
[----:B------:R-:W-:Y:S01]  /*4110*/  IADD3 R18, P0, PT, R5, R2, RZ ;  /* 0x0000000205127210 */ /* 0x000fe20007f1e0ff */
[----:B------:R-:W-:Y:S01]  /*4120*/  IMAD.MOV.U32 R15, RZ, RZ, R5 ;  /* 0x000000ffff0f7224 */ /* 0x000fe200078e0005 */
[----:B------:R-:W-:Y:S02]  /*4130*/  LEA.HI R6, R16, 0x1, RZ, 0x18 ;  /* 0x0000000110067811 */ /* 0x000fe400078fc0ff */
[C---:B------:R-:W-:Y:S01]  /*4140*/  LEA R17, P1, R18.reuse, R10, 0x2 ;  /* 0x0000000a12117211 */ /* 0x040fe200078210ff */
[----:B------:R-:W-:Y:S01]  /*4150*/  IMAD.X R7, RZ, RZ, R3, P0 ;  /* 0x000000ffff077224 */ /* 0x000fe200000e0603 */
[----:B------:R-:W-:Y:S02]  /*4160*/  IADD3 R20, P0, PT, R18, R13, RZ ;  /* 0x0000000d12147210 */ /* 0x000fe40007f1e0ff */
[----:B------:R-:W-:Y:S02]  /*4170*/  LOP3.LUT R6, R6, 0x3, RZ, 0xc0, !PT ;  /* 0x0000000306067812 */ /* 0x000fe400078ec0ff */
[----:B------:R-:W-:Y:S01]  /*4180*/  LEA.HI.X R18, R18, R11, R7, 0x2, P1 ;  /* 0x0000000b12127211 */ /* 0x000fe200008f1407 */
[----:B------:R-:W-:-:S02]  /*4190*/  IMAD.X R14, R7, 0x1, R14, P0 ;  /* 0x00000001070e7824 */ /* 0x000fc400000e060e */
[----:B------:R-:W-:-:S07]  /*41a0*/  IMAD.MOV R10, RZ, RZ, -R6 ;  /* 0x000000ffff0a7224 */ /* 0x000fce00078e0a06 */
.L_x_252:
[----:B------:R-:W-:Y:S02]  /*41b0*/  IMAD.MOV.U32 R6, RZ, RZ, R17 ;  /* 0x000000ffff067224 */ /* 0x000fe400078e0011 */
[----:B------:R-:W-:-:S05]  /*41c0*/  IMAD.MOV.U32 R7, RZ, RZ, R18 ;  /* 0x000000ffff077224 */ /* 0x000fca00078e0012 */
[----:B------:R-:W2:Y:S01]  /*41d0*/  LDG.E R22, desc[UR10][R6.64] ;  /* 0x0000000a06167981 */ /* 0x000ea2000c1e1900 */
[----:B------:R-:W-:Y:S01]  /*41e0*/  VIADD R10, R10, 0x1 ;  /* 0x000000010a0a7836 */ /* 0x000fe20000000000 */
[----:B------:R-:W-:Y:S01]  /*41f0*/  BSSY.RECONVERGENT B3, `(.L_x_250) ;  /* 0x0000013000037945 */ /* 0x000fe20003800200 */
[----:B------:R-:W-:-:S03]  /*4200*/  IADD3 R17, P3, PT, R17, 0x400, RZ ;  /* 0x0000040011117810 */ /* 0x000fc60007f7e0ff */
[----:B------:R-:W-:Y:S02]  /*4210*/  ISETP.NE.AND P2, PT, R10, RZ, PT ;  /* 0x000000ff0a00720c */ /* 0x000fe40003f45270 */
[----:B--2---:R-:W-:-:S13]  /*4220*/  FSETP.GEU.AND P0, PT, R9, R22, PT ;  /* 0x000000160900720b */ /* 0x004fda0003f0e000 */
        /* <DEDUP_REMOVED lines=15> */
.L_x_251:
[----:B------:R-:W-:Y:S05]  /*4320*/  BSYNC.RECONVERGENT B3 ;  /* 0x0000000000037941 */ /* 0x000fea0003800200 */
.L_x_250:
[----:B------:R-:W-:Y:S01]  /*4330*/  IADD3 R20, P0, PT, R20, 0x100, RZ ;  /* 0x0000010014147810 */ /* 0x000fe20007f1e0ff */
[----:B------:R-:W-:Y:S02]  /*4340*/  VIADD R15, R15, 0x100 ;  /* 0x000001000f0f7836 */ /* 0x000fe40000000000 */
[----:B------:R-:W-:Y:S02]  /*4350*/  IMAD.X R18, RZ, RZ, R18, P3 ;  /* 0x000000ffff127224 */ /* 0x000fe400018e0612 */
[----:B------:R-:W-:Y:S01]  /*4360*/  IMAD.X R14, RZ, RZ, R14, P0 ;  /* 0x000000ffff0e7224 */ /* 0x000fe200000e060e */
[----:B------:R-:W-:Y:S07]  /*4370*/  @P2 BRA `(.L_x_252) ;  /* 0xfffffffc008c2947 */ /* 0x000fee000383ffff */
.L_x_249:
[----:B------:R-:W-:Y:S05]  /*4380*/  BSYNC.RECONVERGENT B2 ;  /* 0x0000000000027941 */ /* 0x000fea0003800200 */
.L_x_248:
[----:B------:R-:W-:-:S13]  /*4390*/  ISETP.GE.U32.AND P0, PT, R16, 0x300, PT ;  /* 0x000003001000780c */ /* 0x000fda0003f06070 */
[----:B------:R-:W-:Y:S05]  /*43a0*/  @!P0 BRA `(.L_x_247) ;  /* 0x0000000400888947 */ /* 0x000fea0003800000 */
[----:B------:R-:W0:Y:S01]  /*43b0*/  LDC.64 R10, c[0x0][0x380] ;  /* 0x0000e000ff0a7b82 */ /* 0x000e220000000a00 */
[----:B------:R-:W-:-:S07]  /*43c0*/  VIADD R13, R15, 0x200 ;  /* 0x000002000f0d7836 */ /* 0x000fce0000000000 */
[----:B------:R-:W1:Y:S02]  /*43d0*/  LDC.64 R6, c[0x0][0x388] ;  /* 0x0000e200ff067b82 */ /* 0x000e640000000a00 */
.L_x_261:
[----:B------:R-:W-:-:S05]  /*43e0*/  VIADD R15, R13, 0xfffffe00 ;  /* 0xfffffe000d0f7836 */ /* 0x000fca0000000000 */
[----:B------:R-:W-:-:S05]  /*43f0*/  IADD3 R21, P0, PT, R15, R2, RZ ;  /* 0x000000020f157210 */ /* 0x000fca0007f1e0ff */
[----:B------:R-:W-:Y:S01]  /*4400*/  IMAD.X R22, RZ, RZ, R3, P0 ;  /* 0x000000ffff167224 */ /* 0x000fe200000e0603 */
[----:B0-----:R-:W-:-:S04]  /*4410*/  LEA R16, P0, R21, R10, 0x2 ;  /* 0x0000000a15107211 */ /* 0x001fc800078010ff */
[----:B------:R-:W-:-:S05]  /*4420*/  LEA.HI.X R17, R21, R11, R22, 0x2, P0 ;  /* 0x0000000b15117211 */ /* 0x000fca00000f1416 */
[----:B------:R-:W2:Y:S04]  /*4430*/  LDG.E R24, desc[UR10][R16.64] ;  /* 0x0000000a10187981 */ /* 0x000ea8000c1e1900 */
[----:B------:R0:W5:Y:S04]  /*4440*/  LDG.E R18, desc[UR10][R16.64+0x400] ;  /* 0x0004000a10127981 */ /* 0x000168000c1e1900 */
        /* <DEDUP_REMOVED lines=22> */
.L_x_254:
[----:B------:R-:W-:Y:S05]  /*45b0*/  BSYNC.RECONVERGENT B2 ;  /* 0x0000000000027941 */ /* 0x000fea0003800200 */
.L_x_253:
[----:B-----5:R-:W-:Y:S01]  /*45c0*/  FSETP.GEU.AND P0, PT, R19, R18, PT ;  /* 0x000000121300720b */ /* 0x020fe20003f0e000 */
[----:B------:R-:W-:Y:S01]  /*45d0*/  BSSY.RECONVERGENT B2, `(.L_x_255) ;  /* 0x0000013000027945 */ /* 0x000fe20003800200 */
[----:B------:R-:W-:Y:S01]  /*45e0*/  IADD3 R16, P1, P2, R2, R6, R23 ;  /* 0x0000000602107210 */ /* 0x000fe20007a3e017 */
[----:B------:R-:W-:Y:S02]  /*45f0*/  VIADD R17, R13, 0x100 ;  /* 0x000001000d117836 */ /* 0x000fe40000000000 */
[----:B------:R-:W-:Y:S01]  /*4600*/  IMAD.MOV.U32 R9, RZ, RZ, R19 ;  /* 0x000000ffff097224 */ /* 0x000fe200078e0013 */
[----:B------:R-:W-:Y:S01]  /*4610*/  IADD3.X R23, PT, PT, R3, R7, RZ, P1, P2 ;  /* 0x0000000703177210 */ /* 0x000fe20000fe44ff */
[----:B------:R-:W-:Y:S02]  /*4620*/  IMAD.MOV.U32 R4, RZ, RZ, R21 ;  /* 0x000000ffff047224 */ /* 0x000fe400078e0015 */
        /* <DEDUP_REMOVED lines=13> */
.L_x_256:
[----:B------:R-:W-:Y:S05]  /*4700*/  BSYNC.RECONVERGENT B2 ;  /* 0x0000000000027941 */ /* 0x000fea0003800200 */
.L_x_255:
[----:B------:R-:W-:Y:S01]  /*4710*/  FSETP.GEU.AND P0, PT, R9, R14, PT ;  /* 0x0000000e0900720b */ /* 0x000fe20003f0e000 */
[----:B------:R-:W-:Y:S01]  /*4720*/  BSSY.RECONVERGENT B2, `(.L_x_257) ;  /* 0x0000013000027945 */ /* 0x000fe20003800200 */
[CC--:B------:R-:W-:Y:S01]  /*4730*/  IADD3 R19, P1, P4, R2.reuse, R6.reuse, R13 ;  /* 0x0000000602137210 */ /* 0x0c0fe20007c3e00d */
[----:B------:R-:W-:Y:S01]  /*4740*/  IMAD.MOV.U32 R16, RZ, RZ, R9 ;  /* 0x000000ffff107224 */ /* 0x000fe200078e0009 */
[----:B------:R-:W-:Y:S01]  /*4750*/  IADD3 R20, P2, P3, R2, R6, R17 ;  /* 0x0000000602147210 */ /* 0x000fe20007b5e011 */
        /* <DEDUP_REMOVED lines=15> */
.L_x_258:
[----:B------:R-:W-:Y:S05]  /*4850*/  BSYNC.RECONVERGENT B2 ;  /* 0x0000000000027941 */ /* 0x000fea0003800200 */
.L_x_257:
[----:B------:R-:W-:Y:S01]  /*4860*/  FSETP.GEU.AND P0, PT, R16, R15, PT ;  /* 0x0000000f1000720b */ /* 0x000fe20003f0e000 */
[----:B------:R-:W-:Y:S01]  /*4870*/  BSSY.RECONVERGENT B2, `(.L_x_259) ;  /* 0x0000011000027945 */ /* 0x000fe20003800200 */
[----:B------:R-:W-:Y:S01]  /*4880*/  IADD3.X R19, PT, PT, R3, R7, RZ, P2, P3 ;  /* 0x0000000703137210 */ /* 0x000fe200017e64ff */
        /* <DEDUP_REMOVED lines=15> */
.L_x_260:
[----:B------:R-:W-:Y:S05]  /*4980*/  BSYNC.RECONVERGENT B2 ;  /* 0x0000000000027941 */ /* 0x000fea0003800200 */
.L_x_259:
[C---:B------:R-:W-:Y:S02]  /*4990*/  VIADD R15, R13.reuse, 0x200 ;  /* 0x000002000d0f7836 */ /* 0x040fe40000000000 */
[----:B------:R-:W-:-:S03]  /*49a0*/  VIADD R13, R13, 0x400 ;  /* 0x000004000d0d7836 */ /* 0x000fc60000000000 */
[----:B------:R-:W-:-:S13]  /*49b0*/  ISETP.GE.AND P0, PT, R15, R12, PT ;  /* 0x0000000c0f00720c */ /* 0x000fda0003f06270 */
[----:B------:R-:W-:Y:S05]  /*49c0*/  @!P0 BRA `(.L_x_261) ;  /* 0xfffffff800848947 */ /* 0x000fea000383ffff */
.L_x_247:
[----:B------:R-:W-:Y:S05]  /*49d0*/  BSYNC.RECONVERGENT B1 ;  /* 0x0000000000017941 */ /* 0x000fea0003800200 */
.L_x_230:
        /* <DEDUP_REMOVED lines=22> */
.L_x_263:
[----:B------:R-:W-:Y:S05]  /*4b40*/  BSYNC.RECONVERGENT B1 ;  /* 0x0000000000017941 */ /* 0x000fea0003800200 */
.L_x_262:
        /* <DEDUP_REMOVED lines=21> */
.L_x_265:
[----:B------:R-:W-:Y:S05]  /*4ca0*/  BSYNC.RECONVERGENT B1 ;  /* 0x0000000000017941 */ /* 0x000fea0003800200 */
.L_x_264:
        /* <DEDUP_REMOVED lines=21> */
.L_x_267:
[----:B------:R-:W-:Y:S05]  /*4e00*/  BSYNC.RECONVERGENT B1 ;  /* 0x0000000000017941 */ /* 0x000fea0003800200 */
.L_x_266:
        /* <DEDUP_REMOVED lines=21> */
.L_x_269:
[----:B------:R-:W-:Y:S05]  /*4f60*/  BSYNC.RECONVERGENT B1 ;  /* 0x0000000000017941 */ /* 0x000fea0003800200 */
.L_x_268:
        /* <DEDUP_REMOVED lines=22> */
.L_x_271:
[----:B------:R-:W-:Y:S05]  /*50d0*/  BSYNC.RECONVERGENT B1 ;  /* 0x0000000000017941 */ /* 0x000fea0003800200 */
.L_x_270:
[----:B------:R-:W-:Y:S04]  /*50e0*/  BSSY.RECONVERGENT B1, `(.L_x_272) ;  /* 0x000000c000017945 */ /* 0x000fe80003800200 */
[----:B------:R-:W-:Y:S05]  /*50f0*/  @P3 BRA `(.L_x_273) ;  /* 0x0000000000283947 */ /* 0x000fea0003800000 */
[----:B------:R-:W0:Y:S01]  /*5100*/  S2R R8, SR_CgaCtaId ;  /* 0x0000000000087919 */ /* 0x000e220000008800 */
[----:B------:R-:W-:Y:S02]  /*5110*/  MOV R7, 0x400 ;  /* 0x0000040000077802 */ /* 0x000fe40000000f00 */
[----:B------:R-:W-:-:S04]  /*5120*/  SHF.R.U32.HI R6, RZ, 0x1, R5 ;  /* 0x00000001ff067819 */ /* 0x000fc80000011605 */
[----:B------:R-:W-:Y:S02]  /*5130*/  LOP3.LUT R6, R6, 0x1f0, RZ, 0xc0, !PT ;  /* 0x000001f006067812 */ /* 0x000fe400078ec0ff */
[----:B0-----:R-:W-:-:S05]  /*5140*/  LEA R7, R8, R7, 0x18 ;  /* 0x0000000708077211 */ /* 0x001fca00078ec0ff */
[----:B------:R-:W-:Y:S02]  /*5150*/  IMAD.IADD R9, R6, 0x1, R7 ;  /* 0x0000000106097824 */ /* 0x000fe400078e0207 */
[----:B------:R-:W-:Y:S02]  /*5160*/  IMAD.MOV.U32 R6, RZ, RZ, R3 ;  /* 0x000000ffff067224 */ /* 0x000fe400078e0003 */
[----:B------:R-:W-:Y:S01]  /*5170*/  IMAD.MOV.U32 R7, RZ, RZ, R2 ;  /* 0x000000ffff077224 */ /* 0x000fe200078e0002 */
[----:B------:R0:W-:Y:S04]  /*5180*/  STS [R9+0x8], R4 ;  /* 0x0000080409007388 */ /* 0x0001e80000000800 */
[----:B------:R0:W-:Y:S02]  /*5190*/  STS.64 [R9+0x10], R6 ;  /* 0x0000100609007388 */ /* 0x0001e40000000a00 */
.L_x_273:
[----:B------:R-:W-:Y:S05]  /*51a0*/  BSYNC.RECONVERGENT B1 ;  /* 0x0000000000017941 */ /* 0x000fea0003800200 */
.L_x_272:
        /* <DEDUP_REMOVED lines=24> */
[CC--:B------:R-:W-:Y:S02]  /*5330*/  @P3 ISETP.LT.U32.AND P1, PT, R3.reuse, R10.reuse, PT ;  /* 0x0000000a0300320c */ /* 0x0c0fe40003f21070 */
[CC--:B------:R-:W-:Y:S02]  /*5340*/  @P3 ISETP.GE.AND.EX P0, PT, R2.reuse, R11.reuse, PT, P0 ;  /* 0x0000000b0200320c */ /* 0x0c0fe40003f06300 */
[----:B------:R-:W-:Y:S02]  /*5350*/  @P3 ISETP.LT.AND.EX P1, PT, R2, R11, PT, P1 ;  /* 0x0000000b0200320c */ /* 0x000fe40003f21310 */
[----:B------:R-:W-:Y:S02]  /*5360*/  @P3 FSEL R12, R4, R13, !P0 ;  /* 0x0000000d040c3208 */ /* 0x000fe40004000000 */
[----:B------:R-:W-:-:S02]  /*5370*/  @P3 SEL R10, R3, R10, P1 ;  /* 0x0000000a030a3207 */ /* 0x000fc40000800000 */
[----:B------:R-:W-:-:S07]  /*5380*/  @P3 SEL R14, R2, R11, P1 ;  /* 0x0000000b020e3207 */ /* 0x000fce0000800000 */
.L_x_275:
[----:B------:R-:W-:Y:S05]  /*5390*/  BSYNC.RECONVERGENT B1 ;  /* 0x0000000000017941 */ /* 0x000fea0003800200 */
.L_x_274:
        /* <DEDUP_REMOVED lines=11> */
[-C--:B------:R-:W-:Y:S02]  /*5450*/  @P3 ISETP.LT.U32.AND P1, PT, R10, R2.reuse, PT ;  /* 0x000000020a00320c */ /* 0x080fe40003f21070 */
[CC--:B------:R-:W-:Y:S02]  /*5460*/  @P3 ISETP.GE.AND.EX P0, PT, R14.reuse, R3.reuse, PT, P0 ;  /* 0x000000030e00320c */ /* 0x0c0fe40003f06300 */
[----:B------:R-:W-:Y:S02]  /*5470*/  @P3 ISETP.LT.AND.EX P1, PT, R14, R3, PT, P1 ;  /* 0x000000030e00320c */ /* 0x000fe40003f21310 */
[----:B------:R-:W-:Y:S02]  /*5480*/  @P3 FSEL R4, R12, R15, !P0 ;  /* 0x0000000f0c043208 */ /* 0x000fe40004000000 */
[----:B------:R-:W-:-:S02]  /*5490*/  @P3 SEL R11, R10, R2, P1 ;  /* 0x000000020a0b3207 */ /* 0x000fc40000800000 */
[----:B------:R-:W-:-:S07]  /*54a0*/  @P3 SEL R3, R14, R3, P1 ;  /* 0x000000030e033207 */ /* 0x000fce0000800000 */
.L_x_277:
[----:B------:R-:W-:Y:S05]  /*54b0*/  BSYNC.RECONVERGENT B1 ;  /* 0x0000000000017941 */ /* 0x000fea0003800200 */
.L_x_276:
        /* <DEDUP_REMOVED lines=18> */
.L_x_279:
[----:B------:R-:W-:Y:S05]  /*55e0*/  BSYNC.RECONVERGENT B1 ;  /* 0x0000000000017941 */ /* 0x000fea0003800200 */
.L_x_278:
        /* <DEDUP_REMOVED lines=18> */
.L_x_281:
[----:B------:R-:W-:Y:S05]  /*5710*/  BSYNC.RECONVERGENT B1 ;  /* 0x0000000000017941 */ /* 0x000fea0003800200 */
.L_x_280:
        /* <DEDUP_REMOVED lines=18> */
.L_x_283:
[----:B------:R-:W-:Y:S05]  /*5840*/  BSYNC.RECONVERGENT B1 ;  /* 0x0000000000017941 */ /* 0x000fea0003800200 */
.L_x_282:
        /* <DEDUP_REMOVED lines=18> */
.L_x_285:
[----:B------:R-:W-:Y:S05]  /*5970*/  BSYNC.RECONVERGENT B1 ;  /* 0x0000000000017941 */ /* 0x000fea0003800200 */
.L_x_284:
        /* <DEDUP_REMOVED lines=17> */
.L_x_189:
[----:B------:R-:W-:Y:S05]  /*5a90*/  BSYNC.RECONVERGENT B0 ;  /* 0x0000000000007941 */ /* 0x000fea0003800200 */
.L_x_156:
[----:B------:R-:W-:Y:S05]  /*5aa0*/  @P2 EXIT ;  /* 0x000000000000294d */ /* 0x000fea0003800000 */
[----:B0-----:R-:W0:Y:S01]  /*5ab0*/  LDC.64 R6, c[0x0][0x390] ;  /* 0x0000e400ff067b82 */ /* 0x001e220000000a00 */
[----:B------:R-:W-:-:S04]  /*5ac0*/  LOP3.LUT R3, R3, R2, RZ, 0x3c, !PT ;  /* 0x0000000203037212 */ /* 0x000fc800078e3cff */
[----:B------:R-:W-:-:S04]  /*5ad0*/  LOP3.LUT R2, R3, R2, RZ, 0x3c, !PT ;  /* 0x0000000203027212 */ /* 0x000fc800078e3cff */
[----:B------:R-:W-:Y:S01]  /*5ae0*/  LOP3.LUT R3, R3, R2, RZ, 0x3c, !PT ;  /* 0x0000000203037212 */ /* 0x000fe200078e3cff */
[----:B0-----:R-:W-:-:S05]  /*5af0*/  IMAD.WIDE.U32 R6, R0, 0x10, R6 ;  /* 0x0000001000067825 */ /* 0x001fca00078e0006 */
[----:B------:R-:W-:Y:S04]  /*5b00*/  STG.E.64 desc[UR10][R6.64+0x8], R2 ;  /* 0x0000080206007986 */ /* 0x000fe8000c101b0a */
[----:B------:R-:W-:Y:S01]  /*5b10*/  STG.E desc[UR10][R6.64], R4 ;  /* 0x0000000406007986 */ /* 0x000fe2000c10190a */
[----:B------:R-:W-:Y:S05]  /*5b20*/  EXIT ;  /* 0x000000000000794d */ /* 0x000fea0003800000 */
.L_x_286:
        /* <DEDUP_REMOVED lines=13> */
.L_x_814:


//--------------------- .text._ZN6thrust24THRUST_300001_SM_1000_NS8cuda_cub4core6detail13_kernel_agentINS1_8__reduce11ReduceAgentINS0_12zip_iteratorIN4cuda3std3__45tupleIJNS0_10device_ptrIfEENS0_17counting_iteratorIlNS0_11use_defaultESF_SF_EEEEEEEPNSB_IJflEEESJ_lNS1_9__extrema9arg_min_fIflNSA_4lessIfEEEEEEJSI_SK_lSP_EEEvDpT0_ --------------------------
	.section	.text._ZN6thrust24THRUST_300001_SM_1000_NS8cuda_cub4core6detail13_kernel_agentINS1_8__reduce11ReduceAgentINS0_12zip_iteratorIN4cuda3std3__45tupleIJNS0_10device_ptrIfEENS0_17counting_iteratorIlNS0_11use_defaultESF_SF_EEEEEEEPNSB_IJflEEESJ_lNS1_9__extrema9arg_min_fIflNSA_4lessIfEEEEEEJSI_SK_lSP_EEEvDpT0_,"ax",@progbits
	.align	128
        .global         _ZN6thrust24THRUST_300001_SM_1000_NS8cuda_cub4core6detail13_kernel_agentINS1_8__reduce11ReduceAgentINS0_12zip_iteratorIN4cuda3std3__45tupleIJNS0_10device_ptrIfEENS0_17counting_iteratorIlNS0_11use_defaultESF_SF_EEEEEEEPNSB_IJflEEESJ_lNS1_9__extrema9arg_min_fIflNSA_4lessIfEEEEEEJSI_SK_lSP_EEEvDpT0_
        .type           _ZN6thrust24THRUST_300001_SM_1000_NS8cuda_cub4core6detail13_kernel_agentINS1_8__reduce11ReduceAgentINS0_12zip_iteratorIN4cuda3std3__45tupleIJNS0_10device_ptrIfEENS0_17counting_iteratorIlNS0_11use_defaultESF_SF_EEEEEEEPNSB_IJflEEESJ_lNS1_9__extrema9arg_min_fIflNSA_4lessIfEEEEEEJSI_SK_lSP_EEEvDpT0_,@function
        .size           _ZN6thrust24THRUST_300001_SM_1000_NS8cuda_cub4core6detail13_kernel_agentINS1_8__reduce11ReduceAgentINS0_12zip_iteratorIN4cuda3std3__45tupleIJNS0_10device_ptrIfEENS0_17counting_iteratorIlNS0_11use_defaultESF_SF_EEEEEEEPNSB_IJflEEESJ_lNS1_9__extrema9arg_min_fIflNSA_4lessIfEEEEEEJSI_SK_lSP_EEEvDpT0_,(.L_x_815 - _ZN6thrust24THRUST_300001_SM_1000_NS8cuda_cub4core6detail13_kernel_agentINS1_8__reduce11ReduceAgentINS0_12zip_iteratorIN4cuda3std3__45tupleIJNS0_10device_ptrIfEENS0_17counting_iteratorIlNS0_11use_defaultESF_SF_EEEEEEEPNSB_IJflEEESJ_lNS1_9__extrema9arg_min_fIflNSA_4lessIfEEEEEEJSI_SK_lSP_EEEvDpT0_)
        .other          _ZN6thrust24THRUST_300001_SM_1000_NS8cuda_cub4core6detail13_kernel_agentINS1_8__reduce11ReduceAgentINS0_12zip_iteratorIN4cuda3std3__45tupleIJNS0_10device_ptrIfEENS0_17counting_iteratorIlNS0_11use_defaultESF_SF_EEEEEEEPNSB_IJflEEESJ_lNS1_9__extrema9arg_min_fIflNSA_4lessIfEEEEEEJSI_SK_lSP_EEEvDpT0_,@"STO_CUDA_ENTRY STV_DEFAULT"
_ZN6thrust24THRUST_300001_SM_1000_NS8cuda_cub4core6detail13_kernel_agentINS1_8__reduce11ReduceAgentINS0_12zip_iteratorIN4cuda3std3__45tupleIJNS0_10device_ptrIfEENS0_17counting_iteratorIlNS0_11use_defaultESF_SF_EEEEEEEPNSB_IJflEEESJ_lNS1_9__extrema9arg_min_fIflNSA_4lessIfEEEEEEJSI_SK_lSP_EEEvDpT0_:
.text._ZN6thrust24THRUST_300001_SM_1000_NS8cuda_cub4core6detail13_kernel_agentINS1_8__reduce11ReduceAgentINS0_12zip_iteratorIN4cuda3std3__45tupleIJNS0_10device_ptrIfEENS0_17counting_iteratorIlNS0_11use_defaultESF_SF_EEEEEEEPNSB_IJflEEESJ_lNS1_9__extrema9arg_min_fIflNSA_4lessIfEEEEEEJSI_SK_lSP_EEEvDpT0_:
[----:B------:R-:W-:Y:S01]  /*0000*/  LDC R1, c[0x0][0x37c] ;  /* 0x0000df00ff017b82 */ /* 0x000fe20000000800 */
[----:B------:R-:W0:Y:S02]  /*0010*/  LDCU.64 UR4, c[0x0][0x398] ;  /* 0x00007300ff0477ac */ /* 0x000e240008000a00 */
[----:B0-----:R-:W-:-:S04]  /*0020*/  ISETP.NE.U32.AND P0, PT, RZ, UR4, PT ;  /* 0x00000004ff007c0c */ /* 0x001fc8000bf05070 */
[----:B------:R-:W-:-:S13]  /*0030*/  ISETP.NE.AND.EX P0, PT, RZ, UR5, PT, P0 ;  /* 0x00000005ff007c0c */ /* 0x000fda000bf05300 */
[----:B------:R-:W-:Y:S05]  /*0040*/  @!P0 EXIT ;  /* 0x000000000000894d */ /* 0x000fea0003800000 */
[----:B------:R-:W-:Y:S01]  /*0050*/  UISETP.GT.U32.AND UP0, UPT, UR4, 0x4ff, UPT ;  /* 0x000004ff0400788c */ /* 0x000fe2000bf04070 */
[----:B------:R-:W-:Y:S01]  /*0060*/  BSSY.RECONVERGENT B0, `(.L_x_287) ;  /* 0x0000558000007945 */ /* 0x000fe20003800200 */
[----:B------:R-:W0:Y:S02]  /*0070*/  LDCU.64 UR8, c[0x0][0x358] ;  /* 0x00006b00ff0877ac */ /* 0x000e240008000a00 */
[----:B------:R-:W-:-:S09]  /*0080*/  UISETP.GT.AND.EX UP0, UPT, UR5, URZ, UPT, UP0 ;  /* 0x000000ff0500728c */ /* 0x000fd2000bf04300 */
        /* <DEDUP_REMOVED lines=9> */
[----:B------:R-:W1:Y:S01]  /*0120*/  LDC.64 R4, c[0x0][0x380] ;  /* 0x0000e000ff047b82 */ /* 0x000e620000000a00 */
[----:B------:R-:W2:Y:S01]  /*0130*/  LDCU.64 UR6, c[0x0][0x388] ;  /* 0x00007100ff0677ac */ /* 0x000ea20008000a00 */
[----:B-1----:R-:W-:-:S06]  /*0140*/  IMAD.WIDE.U32 R4, R0, 0x4, R4 ;  /* 0x0000000400047825 */ /* 0x002fcc00078e0004 */
[----:B0-----:R1:W5:Y:S01]  /*0150*/  LDG.E R4, desc[UR8][R4.64] ;  /* 0x0000000804047981 */ /* 0x001362000c1e1900 */
[C---:B--2---:R-:W-:Y:S01]  /*0160*/  IADD3 R3, P0, PT, R0.reuse, UR6, RZ ;  /* 0x0000000600037c10 */ /* 0x044fe2000ff1e0ff */
[----:B------:R-:W-:-:S04]  /*0170*/  VIADD R11, R0, 0x100 ;  /* 0x00000100000b7836 */ /* 0x000fc80000000000 */
[----:B------:R-:W-:-:S08]  /*0180*/  IMAD.X R2, RZ, RZ, UR7, P0 ;  /* 0x00000007ff027e24 */ /* 0x000fd000080e06ff */
.L_x_290:
[----:B0-----:R-:W-:Y:S05]  /*0190*/  BSYNC.RECONVERGENT B1 ;  /* 0x0000000000017941 */ /* 0x001fea0003800200 */
.L_x_289:
        /* <DEDUP_REMOVED lines=10> */
[----:B------:R-:W1:Y:S01]  /*0240*/  LDCU.64 UR6, c[0x0][0x388] ;  /* 0x00007100ff0677ac */ /* 0x000e620008000a00 */
[----:B------:R-:W-:-:S04]  /*0250*/  LEA.HI R5, R14, 0x1, RZ, 0x18 ;  /* 0x000000010e057811 */ /* 0x000fc800078fc0ff */
[----:B------:R-:W-:-:S05]  /*0260*/  LOP3.LUT R5, R5, 0x3, RZ, 0xc0, !PT ;  /* 0x0000000305057812 */ /* 0x000fca00078ec0ff */
[----:B------:R-:W-:Y:S01]  /*0270*/  IMAD.MOV R5, RZ, RZ, -R5 ;  /* 0x000000ffff057224 */ /* 0x000fe200078e0a05 */
[C---:B-1----:R-:W-:Y:S01]  /*0280*/  IADD3 R12, P0, PT, R11.reuse, UR6, RZ ;  /* 0x000000060b0c7c10 */ /* 0x042fe2000ff1e0ff */
[----:B0-----:R-:W-:-:S04]  /*0290*/  IMAD.WIDE.U32 R6, R11, 0x4, R6 ;  /* 0x000000040b067825 */ /* 0x001fc800078e0006 */
[----:B------:R-:W-:Y:S02]  /*02a0*/  IMAD.MOV.U32 R9, RZ, RZ, R6 ;  /* 0x000000ffff097224 */ /* 0x000fe400078e0006 */
[----:B------:R-:W-:Y:S02]  /*02b0*/  IMAD.MOV.U32 R10, RZ, RZ, R7 ;  /* 0x000000ffff0a7224 */ /* 0x000fe400078e0007 */
[----:B------:R-:W-:-:S07]  /*02c0*/  IMAD.X R13, RZ, RZ, UR7, P0 ;  /* 0x00000007ff0d7e24 */ /* 0x000fce00080e06ff */
.L_x_297:
        /* <DEDUP_REMOVED lines=17> */
[CC--:B------:R-:W-:Y:S02]  /*03e0*/  @P4 ISETP.LT.U32.AND P0, PT, R7.reuse, R12.reuse, PT ;  /* 0x0000000c0700420c */ /* 0x0c0fe40003f01070 */
[CC--:B------:R-:W-:Y:S02]  /*03f0*/  @P4 ISETP.GE.AND.EX P1, PT, R8.reuse, R13.reuse, PT, P1 ;  /* 0x0000000d0800420c */ /* 0x0c0fe40003f26310 */
[----:B------:R-:W-:Y:S02]  /*0400*/  @P4 ISETP.LT.AND.EX P0, PT, R8, R13, PT, P0 ;  /* 0x0000000d0800420c */ /* 0x000fe40003f01300 */
[----:B------:R-:W-:Y:S02]  /*0410*/  @P4 FSEL R4, R6, R15, !P1 ;  /* 0x0000000f06044208 */ /* 0x000fe40004800000 */
[----:B------:R-:W-:-:S02]  /*0420*/  @P4 SEL R3, R7, R12, P0 ;  /* 0x0000000c07034207 */ /* 0x000fc40000000000 */
[----:B------:R-:W-:-:S07]  /*0430*/  @P4 SEL R2, R8, R13, P0 ;  /* 0x0000000d08024207 */ /* 0x000fce0000000000 */
.L_x_296:
[----:B------:R-:W-:Y:S05]  /*0440*/  BSYNC.RECONVERGENT B3 ;  /* 0x0000000000037941 */ /* 0x000fea0003800200 */
.L_x_295:
[----:B------:R-:W-:Y:S01]  /*0450*/  IADD3 R12, P0, PT, R12, 0x100, RZ ;  /* 0x000001000c0c7810 */ /* 0x000fe20007f1e0ff */
[----:B------:R-:W-:Y:S02]  /*0460*/  VIADD R11, R11, 0x100 ;  /* 0x000001000b0b7836 */ /* 0x000fe40000000000 */
[----:B------:R-:W-:Y:S02]  /*0470*/  IMAD.X R10, RZ, RZ, R10, P3 ;  /* 0x000000ffff0a7224 */ /* 0x000fe400018e060a */
[----:B------:R-:W-:Y:S01]  /*0480*/  IMAD.X R13, RZ, RZ, R13, P0 ;  /* 0x000000ffff0d7224 */ /* 0x000fe200000e060d */
[----:B------:R-:W-:Y:S07]  /*0490*/  @P2 BRA `(.L_x_297) ;  /* 0xfffffffc008c2947 */ /* 0x000fee000383ffff */
.L_x_294:
[----:B------:R-:W-:Y:S05]  /*04a0*/  BSYNC.RECONVERGENT B2 ;  /* 0x0000000000027941 */ /* 0x000fea0003800200 */
.L_x_293:
[----:B------:R-:W-:-:S13]  /*04b0*/  ISETP.GE.U32.AND P0, PT, R14, 0x300, PT ;  /* 0x000003000e00780c */ /* 0x000fda0003f06070 */
[----:B------:R-:W-:Y:S05]  /*04c0*/  @!P0 BRA `(.L_x_292) ;  /* 0x00000004007c8947 */ /* 0x000fea0003800000 */
[----:B------:R-:W0:Y:S01]  /*04d0*/  LDC.64 R8, c[0x0][0x380] ;  /* 0x0000e000ff087b82 */ /* 0x000e220000000a00 */
[----:B------:R-:W-:-:S07]  /*04e0*/  VIADD R10, R11, 0x200 ;  /* 0x000002000b0a7836 */ /* 0x000fce0000000000 */
[----:B------:R-:W1:Y:S02]  /*04f0*/  LDC.64 R6, c[0x0][0x388] ;  /* 0x0000e200ff067b82 */ /* 0x000e640000000a00 */
.L_x_306:
[----:B------:R-:W-:-:S04]  /*0500*/  VIADD R15, R10, 0xfffffe00 ;  /* 0xfffffe000a0f7836 */ /* 0x000fc80000000000 */
[----:B0-----:R-:W-:-:S05]  /*0510*/  IMAD.WIDE R12, R15, 0x4, R8 ;  /* 0x000000040f0c7825 */ /* 0x001fca00078e0208 */
[----:B------:R-:W2:Y:S04]  /*0520*/  LDG.E R19, desc[UR8][R12.64] ;  /* 0x000000080c137981 */ /* 0x000ea8000c1e1900 */
[----:B-----5:R0:W5:Y:S04]  /*0530*/  LDG.E R21, desc[UR8][R12.64+0x400] ;  /* 0x000400080c157981 */ /* 0x020168000c1e1900 */
[----:B------:R0:W5:Y:S04]  /*0540*/  LDG.E R5, desc[UR8][R12.64+0x800] ;  /* 0x000800080c057981 */ /* 0x000168000c1e1900 */
[----:B------:R0:W5:Y:S01]  /*0550*/  LDG.E R11, desc[UR8][R12.64+0xc00] ;  /* 0x000c00080c0b7981 */ /* 0x000162000c1e1900 */
[----:B-1----:R-:W-:Y:S01]  /*0560*/  IADD3 R20, P1, PT, R15, R6, RZ ;  /* 0x000000060f147210 */ /* 0x002fe20007f3e0ff */
[----:B------:R-:W-:Y:S01]  /*0570*/  BSSY.RECONVERGENT B2, `(.L_x_298) ;  /* 0x0000013000027945 */ /* 0x000fe20003800200 */
[----:B------:R-:W-:-:S02]  /*0580*/  IMAD.MOV.U32 R17, RZ, RZ, R3 ;  /* 0x000000ffff117224 */ /* 0x000fc400078e0003 */
[----:B------:R-:W-:Y:S01]  /*0590*/  IMAD.MOV.U32 R18, RZ, RZ, R2 ;  /* 0x000000ffff127224 */ /* 0x000fe200078e0002 */
[----:B------:R-:W-:Y:S01]  /*05a0*/  LEA.HI.X.SX32 R15, R15, R7, 0x1, P1 ;  /* 0x000000070f0f7211 */ /* 0x000fe200008f0eff */
[----:B------:R-:W-:Y:S02]  /*05b0*/  IMAD.MOV.U32 R14, RZ, RZ, R4 ;  /* 0x000000ffff0e7224 */ /* 0x000fe400078e0004 */
[----:B------:R-:W-:Y:S01]  /*05c0*/  VIADD R16, R10, 0xffffff00 ;  /* 0xffffff000a107836 */ /* 0x000fe20000000000 */
[----:B--2---:R-:W-:-:S13]  /*05d0*/  FSETP.GEU.AND P0, PT, R4, R19, PT ;  /* 0x000000130400720b */ /* 0x004fda0003f0e000 */
[----:B0-----:R-:W-:Y:S05]  /*05e0*/  @!P0 BRA `(.L_x_299) ;  /* 0x00000000002c8947 */ /* 0x001fea0003800000 */
        /* <DEDUP_REMOVED lines=11> */
.L_x_299:
[----:B------:R-:W-:Y:S05]  /*06a0*/  BSYNC.RECONVERGENT B2 ;  /* 0x0000000000027941 */ /* 0x000fea0003800200 */
.L_x_298:
[----:B-----5:R-:W-:Y:S01]  /*06b0*/  FSETP.GEU.AND P0, PT, R14, R21, PT ;  /* 0x000000150e00720b */ /* 0x020fe20003f0e000 */
[----:B------:R-:W-:Y:S01]  /*06c0*/  BSSY.RECONVERGENT B2, `(.L_x_300) ;  /* 0x0000013000027945 */ /* 0x000fe20003800200 */
[----:B------:R-:W-:Y:S01]  /*06d0*/  IADD3 R12, P1, PT, R16, R6, RZ ;  /* 0x00000006100c7210 */ /* 0x000fe20007f3e0ff */
[----:B------:R-:W-:Y:S02]  /*06e0*/  VIADD R3, R10, 0x100 ;  /* 0x000001000a037836 */ /* 0x000fe40000000000 */
[----:B------:R-:W-:Y:S01]  /*06f0*/  IMAD.MOV.U32 R4, RZ, RZ, R17 ;  /* 0x000000ffff047224 */ /* 0x000fe200078e0011 */
[----:B------:R-:W-:Y:S01]  /*0700*/  LEA.HI.X.SX32 R13, R16, R7, 0x1, P1 ;  /* 0x00000007100d7211 */ /* 0x000fe200008f0eff */
        /* <DEDUP_REMOVED lines=14> */
.L_x_301:
[----:B------:R-:W-:Y:S05]  /*07f0*/  BSYNC.RECONVERGENT B2 ;  /* 0x0000000000027941 */ /* 0x000fea0003800200 */
.L_x_300:
[----:B------:R-:W-:Y:S01]  /*0800*/  FSETP.GEU.AND P0, PT, R2, R5, PT ;  /* 0x000000050200720b */ /* 0x000fe20003f0e000 */
[----:B------:R-:W-:Y:S01]  /*0810*/  BSSY.RECONVERGENT B2, `(.L_x_302) ;  /* 0x0000013000027945 */ /* 0x000fe20003800200 */
[CC--:B------:R-:W-:Y:S01]  /*0820*/  IADD3 R17, P1, PT, R10.reuse, R6.reuse, RZ ;  /* 0x000000060a117210 */ /* 0x0c0fe20007f3e0ff */
[----:B------:R-:W-:Y:S01]  /*0830*/  IMAD.MOV.U32 R13, RZ, RZ, R4 ;  /* 0x000000ffff0d7224 */ /* 0x000fe200078e0004 */
[----:B------:R-:W-:Y:S01]  /*0840*/  IADD3 R18, P2, PT, R3, R6, RZ ;  /* 0x0000000603127210 */ /* 0x000fe20007f5e0ff */
[----:B------:R-:W-:Y:S01]  /*0850*/  IMAD.MOV.U32 R14, RZ, RZ, R15 ;  /* 0x000000ffff0e7224 */ /* 0x000fe200078e000f */
[----:B------:R-:W-:Y:S01]  /*0860*/  LEA.HI.X.SX32 R16, R10, R7, 0x1, P1 ;  /* 0x000000070a107211 */ /* 0x000fe200008f0eff */
        /* <DEDUP_REMOVED lines=13> */
.L_x_303:
[----:B------:R-:W-:Y:S05]  /*0940*/  BSYNC.RECONVERGENT B2 ;  /* 0x0000000000027941 */ /* 0x000fea0003800200 */
.L_x_302:
[----:B------:R-:W-:Y:S01]  /*0950*/  FSETP.GEU.AND P0, PT, R12, R11, PT ;  /* 0x0000000b0c00720b */ /* 0x000fe20003f0e000 */
[----:B------:R-:W-:Y:S01]  /*0960*/  BSSY.RECONVERGENT B2, `(.L_x_304) ;  /* 0x0000011000027945 */ /* 0x000fe20003800200 */
[----:B------:R-:W-:Y:S01]  /*0970*/  LEA.HI.X.SX32 R5, R3, R7, 0x1, P2 ;  /* 0x0000000703057211 */ /* 0x000fe200010f0eff */
        /* <DEDUP_REMOVED lines=15> */
.L_x_305:
[----:B------:R-:W-:Y:S05]  /*0a70*/  BSYNC.RECONVERGENT B2 ;  /* 0x0000000000027941 */ /* 0x000fea0003800200 */
.L_x_304:
[C---:B------:R-:W-:Y:S02]  /*0a80*/  VIADD R5, R10.reuse, 0x200 ;  /* 0x000002000a057836 */ /* 0x040fe40000000000 */
[----:B------:R-:W-:-:S03]  /*0a90*/  VIADD R10, R10, 0x400 ;  /* 0x000004000a0a7836 */ /* 0x000fc60000000000 */
[----:B------:R-:W-:-:S13]  /*0aa0*/  ISETP.GE.AND P0, PT, R5, UR5, PT ;  /* 0x0000000505007c0c */ /* 0x000fda000bf06270 */
[----:B------:R-:W-:Y:S05]  /*0ab0*/  @!P0 BRA `(.L_x_306) ;  /* 0xfffffff800908947 */ /* 0x000fea000383ffff */
.L_x_292:
[----:B------:R-:W-:Y:S05]  /*0ac0*/  BSYNC.RECONVERGENT B1 ;  /* 0x0000000000017941 */ /* 0x000fea0003800200 */
.L_x_291:
[----:B------:R-:W0:Y:S02]  /*0ad0*/  LDCU UR4, c[0x0][0x398] ;  /* 0x00007300ff0477ac */ /* 0x000e240008000800 */
[----:B0-----:R-:W-:-:S09]  /*0ae0*/  UISETP.GE.AND UP0, UPT, UR4, 0x100, UPT ;  /* 0x000001000400788c */ /* 0x001fd2000bf06270 */
[----:B------:R-:W-:Y:S05]  /*0af0*/  BRA.U !UP0, `(.L_x_307) ;  /* 0x00000011083c7547 */ /* 0x000fea000b800000 */
[----:B------:R-:W0:Y:S01]  /*0b00*/  S2R R12, SR_LANEID ;  /* 0x00000000000c7919 */ /* 0x000e220000000000 */
[----:B------:R-:W-:Y:S01]  /*0b10*/  BSSY.RECONVERGENT B1, `(.L_x_308) ;  /* 0x0000015000017945 */ /* 0x000fe20003800200 */
[----:B------:R-:W-:Y:S01]  /*0b20*/  IMAD.MOV.U32 R8, RZ, RZ, R3 ;  /* 0x000000ffff087224 */ /* 0x000fe200078e0003 */
[----:B-----5:R-:W2:Y:S01]  /*0b30*/  SHFL.DOWN PT, R7, R4, 0x1, 0x1f ;  /* 0x08201f0004077f89 */ /* 0x020ea200000e0000 */
[----:B------:R-:W-:Y:S02]  /*0b40*/  IMAD.MOV.U32 R9, RZ, RZ, R2 ;  /* 0x000000ffff097224 */ /* 0x000fe400078e0002 */
[----:B-1----:R-:W-:Y:S01]  /*0b50*/  IMAD.MOV.U32 R5, RZ, RZ, R4 ;  /* 0x000000ffff057224 */ /* 0x002fe200078e0004 */
[----:B------:R1:W3:Y:S04]  /*0b60*/  SHFL.DOWN PT, R6, R3, 0x1, 0x1f ;  /* 0x08201f0003067f89 */ /* 0x0002e800000e0000 */
[----:B------:R1:W4:Y:S01]  /*0b70*/  SHFL.DOWN PT, R11, R2, 0x1, 0x1f ;  /* 0x08201f00020b7f89 */ /* 0x00032200000e0000 */
[----:B--2---:R-:W-:-:S04]  /*0b80*/  FSETP.GEU.AND P0, PT, R4, R7, PT ;  /* 0x000000070400720b */ /* 0x004fc80003f0e000 */
[----:B0-----:R-:W-:-:S13]  /*0b90*/  ISETP.GT.OR P0, PT, R12, 0x1e, !P0 ;  /* 0x0000001e0c00780c */ /* 0x001fda0004704670 */
[----:B-1-34-:R-:W-:Y:S05]  /*0ba0*/  @P0 BRA `(.L_x_309) ;  /* 0x00000000002c0947 */ /* 0x01afea0003800000 */
        /* <DEDUP_REMOVED lines=11> */
.L_x_309:
[----:B------:R-:W-:Y:S05]  /*0c60*/  BSYNC.RECONVERGENT B1 ;  /* 0x0000000000017941 */ /* 0x000fea0003800200 */
.L_x_308:
        /* <DEDUP_REMOVED lines=21> */
.L_x_311:
[----:B------:R-:W-:Y:S05]  /*0dc0*/  BSYNC.RECONVERGENT B1 ;  /* 0x0000000000017941 */ /* 0x000fea0003800200 */
.L_x_310:
        /* <DEDUP_REMOVED lines=21> */
.L_x_313:
[----:B------:R-:W-:Y:S05]  /*0f20*/  BSYNC.RECONVERGENT B1 ;  /* 0x0000000000017941 */ /* 0x000fea0003800200 */
.L_x_312:
        /* <DEDUP_REMOVED lines=21> */
.L_x_315:
[----:B------:R-:W-:Y:S05]  /*1080*/  BSYNC.RECONVERGENT B1 ;  /* 0x0000000000017941 */ /* 0x000fea0003800200 */
.L_x_314:
        /* <DEDUP_REMOVED lines=22> */
.L_x_317:
[----:B------:R-:W-:Y:S05]  /*11f0*/  BSYNC.RECONVERGENT B1 ;  /* 0x0000000000017941 */ /* 0x000fea0003800200 */
.L_x_316:
        /* <DEDUP_REMOVED lines=12> */
.L_x_319:
[----:B------:R-:W-:Y:S05]  /*12c0*/  BSYNC.RECONVERGENT B1 ;  /* 0x0000000000017941 */ /* 0x000fea0003800200 */
.L_x_318:
        /* <DEDUP_REMOVED lines=31> */
.L_x_322:
[----:B------:R-:W-:Y:S05]  /*14c0*/  BSYNC.RECONVERGENT B1 ;  /* 0x0000000000017941 */ /* 0x000fea0003800200 */
.L_x_321:
        /* <DEDUP_REMOVED lines=18> */
.L_x_324:
[----:B------:R-:W-:Y:S05]  /*15f0*/  BSYNC.RECONVERGENT B1 ;  /* 0x0000000000017941 */ /* 0x000fea0003800200 */
.L_x_323:
        /* <DEDUP_REMOVED lines=18> */
.L_x_326:
[----:B------:R-:W-:Y:S05]  /*1720*/  BSYNC.RECONVERGENT B1 ;  /* 0x0000000000017941 */ /* 0x000fea0003800200 */
.L_x_325:
        /* <DEDUP_REMOVED lines=18> */
.L_x_328:
[----:B------:R-:W-:Y:S05]  /*1850*/  BSYNC.RECONVERGENT B1 ;  /* 0x0000000000017941 */ /* 0x000fea0003800200 */
.L_x_327:
        /* <DEDUP_REMOVED lines=18> */
.L_x_330:
[----:B------:R-:W-:Y:S05]  /*1980*/  BSYNC.RECONVERGENT B1 ;  /* 0x0000000000017941 */ /* 0x000fea0003800200 */
.L_x_329:
        /* <DEDUP_REMOVED lines=18> */
.L_x_332:
[----:B------:R-:W-:Y:S05]  /*1ab0*/  BSYNC.RECONVERGENT B1 ;  /* 0x0000000000017941 */ /* 0x000fea0003800200 */
.L_x_331:
        /* <DEDUP_REMOVED lines=19> */
.L_x_307:
[----:B-1----:R-:W-:Y:S01]  /*1bf0*/  LOP3.LUT R5, R0, 0x3e0, RZ, 0xc0, !PT ;  /* 0x000003e000057812 */ /* 0x002fe200078ec0ff */
[----:B------:R-:W-:Y:S01]  /*1c00*/  BSSY.RECONVERGENT B1, `(.L_x_333) ;  /* 0x000001b000017945 */ /* 0x000fe20003800200 */
[----:B-----5:R-:W-:Y:S02]  /*1c10*/  IMAD.MOV.U32 R7, RZ, RZ, R4 ;  /* 0x000000ffff077224 */ /* 0x020fe400078e0004 */
[----:B------:R-:W-:Y:S02]  /*1c20*/  IMAD.MOV.U32 R13, RZ, RZ, R3 ;  /* 0x000000ffff0d7224 */ /* 0x000fe400078e0003 */
[----:B------:R-:W-:Y:S01]  /*1c30*/  VIADD R6, R5, 0x20 ;  /* 0x0000002005067836 */ /* 0x000fe20000000000 */
[----:B------:R-:W-:Y:S01]  /*1c40*/  LOP3.LUT R5, RZ, R5, RZ, 0x33, !PT ;  /* 0x00000005ff057212 */ /* 0x000fe200078e33ff */
[----:B------:R-:W-:-:S03]  /*1c50*/  IMAD.MOV.U32 R15, RZ, RZ, R2 ;  /* 0x000000ffff0f7224 */ /* 0x000fc600078e0002 */
[----:B------:R-:W-:Y:S01]  /*1c60*/  ISETP.GT.AND P0, PT, R6, UR4, PT ;  /* 0x0000000406007c0c */ /* 0x000fe2000bf04270 */
[----:B------:R-:W-:-:S05]  /*1c70*/  VIADD R5, R5, UR4 ;  /* 0x0000000405057c36 */ /* 0x000fca0008000000 */
        /* <DEDUP_REMOVED lines=19> */
.L_x_334:
[----:B------:R-:W-:Y:S05]  /*1db0*/  BSYNC.RECONVERGENT B1 ;  /* 0x0000000000017941 */ /* 0x000fea0003800200 */
.L_x_333:
        /* <DEDUP_REMOVED lines=22> */
.L_x_336:
[----:B------:R-:W-:Y:S05]  /*1f20*/  BSYNC.RECONVERGENT B1 ;  /* 0x0000000000017941 */ /* 0x000fea0003800200 */
.L_x_335:
        /* <DEDUP_REMOVED lines=22> */
.L_x_338:
[----:B------:R-:W-:Y:S05]  /*2090*/  BSYNC.RECONVERGENT B1 ;  /* 0x0000000000017941 */ /* 0x000fea0003800200 */
.L_x_337:
        /* <DEDUP_REMOVED lines=22> */
.L_x_340:
[----:B------:R-:W-:Y:S05]  /*2200*/  BSYNC.RECONVERGENT B1 ;  /* 0x0000000000017941 */ /* 0x000fea0003800200 */
.L_x_339:
        /* <DEDUP_REMOVED lines=23> */
.L_x_342:
[----:B------:R-:W-:Y:S05]  /*2380*/  BSYNC.RECONVERGENT B1 ;  /* 0x0000000000017941 */ /* 0x000fea0003800200 */
.L_x_341:
        /* <DEDUP_REMOVED lines=12> */
.L_x_344:
[----:B------:R-:W-:Y:S05]  /*2450*/  BSYNC.RECONVERGENT B1 ;  /* 0x0000000000017941 */ /* 0x000fea0003800200 */
.L_x_343:
        /* <DEDUP_REMOVED lines=30> */
.L_x_346:
[----:B------:R-:W-:Y:S05]  /*2640*/  BSYNC.RECONVERGENT B1 ;  /* 0x0000000000017941 */ /* 0x000fea0003800200 */
.L_x_345:
        /* <DEDUP_REMOVED lines=27> */
.L_x_348:
[----:B------:R-:W-:Y:S05]  /*2800*/  BSYNC.RECONVERGENT B1 ;  /* 0x0000000000017941 */ /* 0x000fea0003800200 */
.L_x_347:
        /* <DEDUP_REMOVED lines=27> */
.L_x_350:
[----:B------:R-:W-:Y:S05]  /*29c0*/  BSYNC.RECONVERGENT B1 ;  /* 0x0000000000017941 */ /* 0x000fea0003800200 */
.L_x_349:
        /* <DEDUP_REMOVED lines=27> */
.L_x_352:
[----:B------:R-:W-:Y:S05]  /*2b80*/  BSYNC.RECONVERGENT B1 ;  /* 0x0000000000017941 */ /* 0x000fea0003800200 */
.L_x_351:
        /* <DEDUP_REMOVED lines=27> */
.L_x_354:
[----:B------:R-:W-:Y:S05]  /*2d40*/  BSYNC.RECONVERGENT B1 ;  /* 0x0000000000017941 */ /* 0x000fea0003800200 */
.L_x_353:
        /* <DEDUP_REMOVED lines=27> */
.L_x_356:
[----:B------:R-:W-:Y:S05]  /*2f00*/  BSYNC.RECONVERGENT B1 ;  /* 0x0000000000017941 */ /* 0x000fea0003800200 */
.L_x_355:
        /* <DEDUP_REMOVED lines=28> */
.L_x_288:
[----:B------:R-:W1:Y:S01]  /*30d0*/  S2R R0, SR_TID.X ;  /* 0x0000000000007919 */ /* 0x000e620000002100 */
[----:B------:R-:W1:Y:S01]  /*30e0*/  LDC.64 R2, c[0x0][0x380] ;  /* 0x0000e000ff027b82 */ /* 0x000e620000000a00 */
[----:B------:R-:W2:Y:S01]  /*30f0*/  LDCU.64 UR6, c[0x0][0x388] ;  /* 0x00007100ff0677ac */ /* 0x000ea20008000a00 */
[----:B-1----:R-:W-:-:S05]  /*3100*/  IMAD.WIDE.U32 R2, R0, 0x4, R2 ;  /* 0x0000000400027825 */ /* 0x002fca00078e0002 */
[----:B0-----:R-:W3:Y:S04]  /*3110*/  LDG.E R4, desc[UR8][R2.64] ;  /* 0x0000000802047981 */ /* 0x001ee8000c1e1900 */
[----:B------:R-:W3:Y:S04]  /*3120*/  LDG.E R5, desc[UR8][R2.64+0x400] ;  /* 0x0004000802057981 */ /* 0x000ee8000c1e1900 */
[----:B------:R-:W4:Y:S04]  /*3130*/  LDG.E R6, desc[UR8][R2.64+0x800] ;  /* 0x0008000802067981 */ /* 0x000f28000c1e1900 */
[----:B------:R-:W2:Y:S04]  /*3140*/  LDG.E R7, desc[UR8][R2.64+0xc00] ;  /* 0x000c000802077981 */ /* 0x000ea8000c1e1900 */
[----:B------:R0:W5:Y:S01]  /*3150*/  LDG.E R9, desc[UR8][R2.64+0x1000] ;  /* 0x0010000802097981 */ /* 0x000162000c1e1900 */
[----:B------:R-:W-:Y:S01]  /*3160*/  BSSY.RECONVERGENT B1, `(.L_x_357) ;  /* 0x0000011000017945 */ /* 0x000fe20003800200 */
[----:B---3--:R-:W-:-:S04]  /*3170*/  FSETP.GEU.AND P0, PT, R5, R4, PT ;  /* 0x000000040500720b */ /* 0x008fc80003f0e000 */
[----:B------:R-:W-:Y:S01]  /*3180*/  FSEL R5, R5, R4, !P0 ;  /* 0x0000000405057208 */ /* 0x000fe20004000000 */
[----:B------:R-:W-:-:S03]  /*3190*/  VIADD R4, R0, 0x200 ;  /* 0x0000020000047836 */ /* 0x000fc60000000000 */
[----:B----4-:R-:W-:-:S04]  /*31a0*/  FSETP.GEU.AND P1, PT, R6, R5, PT ;  /* 0x000000050600720b */ /* 0x010fc80003f2e000 */
[----:B------:R-:W-:Y:S01]  /*31b0*/  FSEL R6, R6, R5, !P1 ;  /* 0x0000000506067208 */ /* 0x000fe20004800000 */
[----:B------:R-:W-:-:S03]  /*31c0*/  VIADD R5, R0, 0x100 ;  /* 0x0000010000057836 */ /* 0x000fc60000000000 */
[----:B--2---:R-:W-:Y:S01]  /*31d0*/  FSETP.GEU.AND P2, PT, R6, R7, PT ;  /* 0x000000070600720b */ /* 0x004fe20003f4e000 */
        /* <DEDUP_REMOVED lines=9> */
.L_x_358:
[----:B------:R-:W-:Y:S05]  /*3270*/  BSYNC.RECONVERGENT B1 ;  /* 0x0000000000017941 */ /* 0x000fea0003800200 */
.L_x_357:
[----:B-----5:R-:W-:Y:S01]  /*3280*/  FSETP.GEU.AND P0, PT, R10, R9, PT ;  /* 0x000000090a00720b */ /* 0x020fe20003f0e000 */
[----:B------:R-:W-:Y:S01]  /*3290*/  IMAD.MOV.U32 R15, RZ, RZ, RZ ;  /* 0x000000ffff0f7224 */ /* 0x000fe200078e00ff */
[----:B------:R-:W-:Y:S01]  /*32a0*/  LOP3.LUT R4, R0, 0x400, RZ, 0xfc, !PT ;  /* 0x0000040000047812 */ /* 0x000fe200078efcff */
[----:B------:R-:W-:Y:S01]  /*32b0*/  BSSY.RECONVERGENT B1, `(.L_x_359) ;  /* 0x0000012000017945 */ /* 0x000fe20003800200 */
[----:B------:R-:W-:Y:S01]  /*32c0*/  IADD3 R14, P2, PT, R5, UR6, RZ ;  /* 0x00000006050e7c10 */ /* 0x000fe2000ff5e0ff */
[----:B------:R-:W-:Y:S01]  /*32d0*/  IMAD.MOV.U32 R6, RZ, RZ, R10 ;  /* 0x000000ffff067224 */ /* 0x000fe200078e000a */
[----:B------:R-:W-:Y:S02]  /*32e0*/  IADD3 R11, P1, PT, R4, UR6, RZ ;  /* 0x00000006040b7c10 */ /* 0x000fe4000ff3e0ff */
[----:B------:R-:W-:Y:S01]  /*32f0*/  IADD3.X R13, PT, PT, R15, UR7, RZ, P2, !PT ;  /* 0x000000070f0d7c10 */ /* 0x000fe200097fe4ff */
[----:B------:R-:W-:Y:S02]  /*3300*/  IMAD.MOV.U32 R7, RZ, RZ, R14 ;  /* 0x000000ffff077224 */ /* 0x000fe400078e000e */
[----:B------:R-:W-:-:S02]  /*3310*/  IMAD.X R12, RZ, RZ, UR7, P1 ;  /* 0x00000007ff0c7e24 */ /* 0x000fc400088e06ff */
[----:B------:R-:W-:Y:S01]  /*3320*/  IMAD.MOV.U32 R8, RZ, RZ, R13 ;  /* 0x000000ffff087224 */ /* 0x000fe200078e000d */
[----:B------:R-:W-:Y:S06]  /*3330*/  @!P0 BRA `(.L_x_360) ;  /* 0x0000000000248947 */ /* 0x000fec0003800000 */
[----:B------:R-:W-:Y:S01]  /*3340*/  FSETP.GEU.AND P1, PT, R9, R10, PT ;  /* 0x0000000a0900720b */ /* 0x000fe20003f2e000 */
[----:B------:R-:W-:Y:S02]  /*3350*/  IMAD.MOV.U32 R6, RZ, RZ, R9 ;  /* 0x000000ffff067224 */ /* 0x000fe400078e0009 */
[----:B------:R-:W-:Y:S02]  /*3360*/  IMAD.MOV.U32 R7, RZ, RZ, R11 ;  /* 0x000000ffff077224 */ /* 0x000fe400078e000b */
[----:B------:R-:W-:-:S08]  /*3370*/  IMAD.MOV.U32 R8, RZ, RZ, R12 ;  /* 0x000000ffff087224 */ /* 0x000fd000078e000c */
[----:B------:R-:W-:-:S04]  /*3380*/  @P1 ISETP.GE.U32.AND P0, PT, R5, R4, PT ;  /* 0x000000040500120c */ /* 0x000fc80003f06070 */
[----:B------:R-:W-:-:S04]  /*3390*/  @P1 ISETP.GE.AND.EX P0, PT, R15, RZ, PT, P0 ;  /* 0x000000ff0f00120c */ /* 0x000fc80003f06300 */
[----:B------:R-:W-:Y:S02]  /*33a0*/  @P1 FSEL R6, R10, R9, !P0 ;  /* 0x000000090a061208 */ /* 0x000fe40004000000 */
[----:B------:R-:W-:Y:S02]  /*33b0*/  @P1 SEL R7, R14, R11, !P0 ;  /* 0x0000000b0e071207 */ /* 0x000fe40004000000 */
[----:B------:R-:W-:-:S07]  /*33c0*/  @P1 SEL R8, R13, R12, !P0 ;  /* 0x0000000c0d081207 */ /* 0x000fce0004000000 */
.L_x_360:
[----:B------:R-:W-:Y:S05]  /*33d0*/  BSYNC.RECONVERGENT B1 ;  /* 0x0000000000017941 */ /* 0x000fea0003800200 */
.L_x_359:
[----:B------:R-:W-:Y:S01]  /*33e0*/  UISETP.GE.U32.AND UP0, UPT, UR4, 0xa00, UPT ;  /* 0x00000a000400788c */ /* 0x000fe2000bf06070 */
[----:B------:R-:W-:Y:S02]  /*33f0*/  IMAD.MOV.U32 R9, RZ, RZ, 0x500 ;  /* 0x00000500ff097424 */ /* 0x000fe400078e00ff */
[----:B------:R-:W-:Y:S01]  /*3400*/  IMAD.MOV.U32 R10, RZ, RZ, RZ ;  /* 0x000000ffff0a7224 */ /* 0x000fe200078e00ff */
[----:B------:R-:W-:-:S09]  /*3410*/  UISETP.GE.U32.AND.EX UP0, UPT, UR5, URZ, UPT, UP0 ;  /* 0x000000ff0500728c */ /* 0x000fd2000bf06100 */
[----:B------:R-:W-:Y:S05]  /*3420*/  BRA.U !UP0, `(.L_x_361) ;  /* 0x0000000508c87547 */ /* 0x000fea000b800000 */
[----:B------:R-:W-:Y:S01]  /*3430*/  IMAD.MOV.U32 R9, RZ, RZ, 0x500 ;  /* 0x00000500ff097424 */ /* 0x000fe200078e00ff */
[----:B------:R-:W0:Y:S01]  /*3440*/  LDCU.64 UR6, c[0x0][0x388] ;  /* 0x00007100ff0677ac */ /* 0x000e220008000a00 */
[----:B------:R-:W-:Y:S01]  /*3450*/  IMAD.MOV.U32 R10, RZ, RZ, RZ ;  /* 0x000000ffff0a7224 */ /* 0x000fe200078e00ff */
[----:B------:R-:W1:Y:S06]  /*3460*/  LDCU.64 UR4, c[0x0][0x398] ;  /* 0x00007300ff0477ac */ /* 0x000e6c0008000a00 */
.L_x_372:
[----:B------:R-:W-:-:S04]  /*3470*/  LEA R14, P0, R9, R2, 0x2 ;  /* 0x00000002090e7211 */ /* 0x000fc800078010ff */
[----:B------:R-:W-:-:S05]  /*3480*/  LEA.HI.X R15, R9, R3, R10, 0x2, P0 ;  /* 0x00000003090f7211 */ /* 0x000fca00000f140a */
[----:B------:R-:W2:Y:S04]  /*3490*/  LDG.E R21, desc[UR8][R14.64] ;  /* 0x000000080e157981 */ /* 0x000ea8000c1e1900 */
[----:B------:R3:W5:Y:S04]  /*34a0*/  LDG.E R18, desc[UR8][R14.64+0x400] ;  /* 0x000400080e127981 */ /* 0x000768000c1e1900 */
[----:B------:R3:W5:Y:S04]  /*34b0*/  LDG.E R23, desc[UR8][R14.64+0x800] ;  /* 0x000800080e177981 */ /* 0x000768000c1e1900 */
[----:B------:R3:W5:Y:S04]  /*34c0*/  LDG.E R4, desc[UR8][R14.64+0xc00] ;  /* 0x000c00080e047981 */ /* 0x000768000c1e1900 */
[----:B------:R3:W5:Y:S01]  /*34d0*/  LDG.E R11, desc[UR8][R14.64+0x1000] ;  /* 0x001000080e0b7981 */ /* 0x000762000c1e1900 */
[----:B0-----:R-:W-:Y:S01]  /*34e0*/  IADD3 R12, P1, P2, R9, UR6, R0 ;  /* 0x00000006090c7c10 */ /* 0x001fe2000fa3e000 */
[----:B------:R-:W-:Y:S01]  /*34f0*/  BSSY.RECONVERGENT B1, `(.L_x_362) ;  /* 0x0000012000017945 */ /* 0x000fe20003800200 */
[----:B------:R-:W-:-:S02]  /*3500*/  IMAD.MOV.U32 R13, RZ, RZ, R6 ;  /* 0x000000ffff0d7224 */ /* 0x000fc400078e0006 */
[----:B------:R-:W-:Y:S01]  /*3510*/  IMAD.MOV.U32 R17, RZ, RZ, R7 ;  /* 0x000000ffff117224 */ /* 0x000fe200078e0007 */
[----:B------:R-:W-:Y:S01]  /*3520*/  IADD3.X R5, PT, PT, R10, UR7, RZ, P1, P2 ;  /* 0x000000070a057c10 */ /* 0x000fe20008fe44ff */
[----:B------:R-:W-:Y:S01]  /*3530*/  IMAD.MOV.U32 R19, RZ, RZ, R8 ;  /* 0x000000ffff137224 */ /* 0x000fe200078e0008 */
[----:B--2---:R-:W-:-:S13]  /*3540*/  FSETP.GEU.AND P0, PT, R6, R21, PT ;  /* 0x000000150600720b */ /* 0x004fda0003f0e000 */
[----:B---3--:R-:W-:Y:S05]  /*3550*/  @!P0 BRA `(.L_x_363) ;  /* 0x00000000002c8947 */ /* 0x008fea0003800000 */
        /* <DEDUP_REMOVED lines=11> */
.L_x_363:
[----:B-1----:R-:W-:Y:S05]  /*3610*/  BSYNC.RECONVERGENT B1 ;  /* 0x0000000000017941 */ /* 0x002fea0003800200 */
.L_x_362:
[----:B-----5:R-:W-:Y:S01]  /*3620*/  FSETP.GEU.AND P0, PT, R13, R18, PT ;  /* 0x000000120d00720b */ /* 0x020fe20003f0e000 */
[----:B------:R-:W-:Y:S01]  /*3630*/  BSSY.RECONVERGENT B1, `(.L_x_364) ;  /* 0x0000010000017945 */ /* 0x000fe20003800200 */
[----:B------:R-:W-:Y:S02]  /*3640*/  IMAD.MOV.U32 R6, RZ, RZ, R13 ;  /* 0x000000ffff067224 */ /* 0x000fe400078e000d */
[----:B------:R-:W-:Y:S02]  /*3650*/  IMAD.MOV.U32 R14, RZ, RZ, R17 ;  /* 0x000000ffff0e7224 */ /* 0x000fe400078e0011 */
[----:B------:R-:W-:-:S07]  /*3660*/  IMAD.MOV.U32 R16, RZ, RZ, R19 ;  /* 0x000000ffff107224 */ /* 0x000fce00078e0013 */
[----:B------:R-:W-:Y:S05]  /*3670*/  @!P0 BRA `(.L_x_365) ;  /* 0x00000000002c8947 */ /* 0x000fea0003800000 */
[----:B------:R-:W-:Y:S01]  /*3680*/  FSETP.GEU.AND P2, PT, R18, R13, PT ;  /* 0x0000000d1200720b */ /* 0x000fe20003f4e000 */
[----:B------:R-:W-:Y:S01]  /*3690*/  IMAD.MOV.U32 R6, RZ, RZ, R18 ;  /* 0x000000ffff067224 */ /* 0x000fe200078e0012 */
[----:B------:R-:W-:-:S05]  /*36a0*/  IADD3 R14, P1, PT, R12, 0x100, RZ ;  /* 0x000001000c0e7810 */ /* 0x000fca0007f3e0ff */
[----:B------:R-:W-:-:S06]  /*36b0*/  IMAD.X R16, RZ, RZ, R5, P1 ;  /* 0x000000ffff107224 */ /* 0x000fcc00008e0605 */
[CC--:B------:R-:W-:Y:S02]  /*36c0*/  @P2 ISETP.GE.U32.AND P0, PT, R17.reuse, R14.reuse, PT ;  /* 0x0000000e1100220c */ /* 0x0c0fe40003f06070 */
[----:B------:R-:W-:Y:S02]  /*36d0*/  @P2 ISETP.LT.U32.AND P1, PT, R17, R14, PT ;  /* 0x0000000e1100220c */ /* 0x000fe40003f21070 */
[CC--:B------:R-:W-:Y:S02]  /*36e0*/  @P2 ISETP.GE.AND.EX P0, PT, R19.reuse, R16.reuse, PT, P0 ;  /* 0x000000101300220c */ /* 0x0c0fe40003f06300 */
[----:B------:R-:W-:Y:S02]  /*36f0*/  @P2 ISETP.LT.AND.EX P1, PT, R19, R16, PT, P1 ;  /* 0x000000101300220c */ /* 0x000fe40003f21310 */
[----:B------:R-:W-:Y:S02]  /*3700*/  @P2 FSEL R6, R13, R18, !P0 ;  /* 0x000000120d062208 */ /* 0x000fe40004000000 */
[----:B------:R-:W-:-:S02]  /*3710*/  @P2 SEL R14, R17, R14, P1 ;  /* 0x0000000e110e2207 */ /* 0x000fc40000800000 */
[----:B------:R-:W-:-:S07]  /*3720*/  @P2 SEL R16, R19, R16, P1 ;  /* 0x0000001013102207 */ /* 0x000fce0000800000 */
.L_x_365:
[----:B------:R-:W-:Y:S05]  /*3730*/  BSYNC.RECONVERGENT B1 ;  /* 0x0000000000017941 */ /* 0x000fea0003800200 */
.L_x_364:
        /* <DEDUP_REMOVED lines=19> */
.L_x_367:
[----:B------:R-:W-:Y:S05]  /*3870*/  BSYNC.RECONVERGENT B1 ;  /* 0x0000000000017941 */ /* 0x000fea0003800200 */
.L_x_366:
        /* <DEDUP_REMOVED lines=19> */
.L_x_369:
[----:B------:R-:W-:Y:S05]  /*39b0*/  BSYNC.RECONVERGENT B1 ;  /* 0x0000000000017941 */ /* 0x000fea0003800200 */
.L_x_368:
[----:B------:R-:W-:Y:S01]  /*39c0*/  FSETP.GEU.AND P0, PT, R14, R11, PT ;  /* 0x0000000b0e00720b */ /* 0x000fe20003f0e000 */
        /* <DEDUP_REMOVED lines=16> */
.L_x_371:
[----:B------:R-:W-:Y:S05]  /*3ad0*/  BSYNC.RECONVERGENT B1 ;  /* 0x0000000000017941 */ /* 0x000fea0003800200 */
.L_x_370:
[----:B------:R-:W-:-:S04]  /*3ae0*/  IADD3 R4, P1, PT, R9, 0xa00, RZ ;  /* 0x00000a0009047810 */ /* 0x000fc80007f3e0ff */
[----:B------:R-:W-:Y:S01]  /*3af0*/  ISETP.GT.U32.AND P0, PT, R4, UR4, PT ;  /* 0x0000000404007c0c */ /* 0x000fe2000bf04070 */
[----:B------:R-:W-:Y:S01]  /*3b00*/  IMAD.X R4, RZ, RZ, R10, P1 ;  /* 0x000000ffff047224 */ /* 0x000fe200008e060a */
[----:B------:R-:W-:-:S04]  /*3b10*/  IADD3 R9, P1, PT, R9, 0x500, RZ ;  /* 0x0000050009097810 */ /* 0x000fc80007f3e0ff */
[----:B------:R-:W-:Y:S01]  /*3b20*/  ISETP.GT.AND.EX P0, PT, R4, UR5, PT, P0 ;  /* 0x0000000504007c0c */ /* 0x000fe2000bf04300 */
[----:B------:R-:W-:-:S12]  /*3b30*/  IMAD.X R10, RZ, RZ, R10, P1 ;  /* 0x000000ffff0a7224 */ /* 0x000fd800008e060a */
[----:B------:R-:W-:Y:S05]  /*3b40*/  @!P0 BRA `(.L_x_372) ;  /* 0xfffffff800488947 */ /* 0x000fea000383ffff */
.L_x_361:
        /* <DEDUP_REMOVED lines=8> */
[----:B------:R-:W-:Y:S01]  /*3bd0*/  BSSY.RECONVERGENT B2, `(.L_x_375) ;  /* 0x000002e000027945 */ /* 0x000fe20003800200 */
[----:B------:R-:W-:Y:S02]  /*3be0*/  IMAD.MOV.U32 R12, RZ, RZ, R0 ;  /* 0x000000ffff0c7224 */ /* 0x000fe400078e0000 */
[----:B------:R-:W-:-:S04]  /*3bf0*/  IADD3 R15, PT, PT, -R9, UR4, R2 ;  /* 0x00000004090f7c10 */ /* 0x000fc8000fffe102 */
[----:B------:R-:W-:-:S04]  /*3c00*/  LOP3.LUT R2, R15, 0x300, RZ, 0xc0, !PT ;  /* 0x000003000f027812 */ /* 0x000fc800078ec0ff */
[----:B------:R-:W-:-:S13]  /*3c10*/  ISETP.NE.AND P0, PT, R2, 0x300, PT ;  /* 0x000003000200780c */ /* 0x000fda0003f05270 */
[----:B------:R-:W-:Y:S05]  /*3c20*/  @!P0 BRA `(.L_x_376) ;  /* 0x0000000000a08947 */ /* 0x000fea0003800000 */
[----:B------:R-:W0:Y:S01]  /*3c30*/  LDCU.64 UR10, c[0x0][0x380] ;  /* 0x00007000ff0a77ac */ /* 0x000e220008000a00 */
[----:B------:R-:W-:Y:S01]  /*3c40*/  IADD3 R14, P0, PT, R0, R9, RZ ;  /* 0x00000009000e7210 */ /* 0x000fe20007f1e0ff */
[----:B------:R-:W-:Y:S01]  /*3c50*/  IMAD.MOV.U32 R12, RZ, RZ, R0 ;  /* 0x000000ffff0c7224 */ /* 0x000fe200078e0000 */
[----:B------:R-:W-:-:S03]  /*3c60*/  LEA.HI R2, R15, 0x1, RZ, 0x18 ;  /* 0x000000010f027811 */ /* 0x000fc600078fc0ff */
[----:B------:R-:W-:Y:S01]  /*3c70*/  IMAD.X R3, RZ, RZ, R10, P0 ;  /* 0x000000ffff037224 */ /* 0x000fe200000e060a */
[----:B------:R-:W-:Y:S02]  /*3c80*/  LOP3.LUT R2, R2, 0x3, RZ, 0xc0, !PT ;  /* 0x0000000302027812 */ /* 0x000fe400078ec0ff */
[----:B------:R-:W-:-:S03]  /*3c90*/  IADD3 R16, P0, PT, R14, UR6, RZ ;  /* 0x000000060e107c10 */ /* 0x000fc6000ff1e0ff */
[----:B------:R-:W-:Y:S01]  /*3ca0*/  IMAD.MOV R4, RZ, RZ, -R2 ;  /* 0x000000ffff047224 */ /* 0x000fe200078e0a02 */
[----:B------:R-:W-:Y:S02]  /*3cb0*/  IADD3.X R18, PT, PT, R3, UR7, RZ, P0, !PT ;  /* 0x0000000703127c10 */ /* 0x000fe400087fe4ff */
[----:B0-----:R-:W-:-:S04]  /*3cc0*/  LEA R13, P1, R14, UR10, 0x2 ;  /* 0x0000000a0e0d7c11 */ /* 0x001fc8000f8210ff */
[----:B------:R-:W-:-:S09]  /*3cd0*/  LEA.HI.X R14, R14, UR11, R3, 0x2, P1 ;  /* 0x0000000b0e0e7c11 */ /* 0x000fd200088f1403 */
.L_x_379:
        /* <DEDUP_REMOVED lines=23> */
.L_x_378:
[----:B------:R-:W-:Y:S05]  /*3e50*/  BSYNC.RECONVERGENT B3 ;  /* 0x0000000000037941 */ /* 0x000fea0003800200 */
.L_x_377:
[----:B------:R-:W-:Y:S01]  /*3e60*/  IADD3 R16, P0, PT, R16, 0x100, RZ ;  /* 0x0000010010107810 */ /* 0x000fe20007f1e0ff */
[----:B------:R-:W-:Y:S02]  /*3e70*/  VIADD R12, R12, 0x100 ;  /* 0x000001000c0c7836 */ /* 0x000fe40000000000 */
[----:B------:R-:W-:Y:S02]  /*3e80*/  IMAD.X R14, RZ, RZ, R14, P3 ;  /* 0x000000ffff0e7224 */ /* 0x000fe400018e060e */
[----:B------:R-:W-:Y:S01]  /*3e90*/  IMAD.X R18, RZ, RZ, R18, P0 ;  /* 0x000000ffff127224 */ /* 0x000fe200000e0612 */
[----:B------:R-:W-:Y:S07]  /*3ea0*/  @P2 BRA `(.L_x_379) ;  /* 0xfffffffc008c2947 */ /* 0x000fee000383ffff */
.L_x_376:
[----:B------:R-:W-:Y:S05]  /*3eb0*/  BSYNC.RECONVERGENT B2 ;  /* 0x0000000000027941 */ /* 0x000fea0003800200 */
.L_x_375:
[----:B------:R-:W-:-:S13]  /*3ec0*/  ISETP.GE.U32.AND P0, PT, R15, 0x300, PT ;  /* 0x000003000f00780c */ /* 0x000fda0003f06070 */
[----:B------:R-:W-:Y:S05]  /*3ed0*/  @!P0 BRA `(.L_x_374) ;  /* 0x0000000400888947 */ /* 0x000fea0003800000 */
[----:B------:R-:W0:Y:S01]  /*3ee0*/  LDC.64 R4, c[0x0][0x380] ;  /* 0x0000e000ff047b82 */ /* 0x000e220000000a00 */
[----:B------:R-:W-:-:S07]  /*3ef0*/  VIADD R12, R12, 0x200 ;  /* 0x000002000c0c7836 */ /* 0x000fce0000000000 */
[----:B------:R-:W1:Y:S02]  /*3f00*/  LDC.64 R2, c[0x0][0x388] ;  /* 0x0000e200ff027b82 */ /* 0x000e640000000a00 */
.L_x_388:
        /* <DEDUP_REMOVED lines=29> */
.L_x_381:
[----:B------:R-:W-:Y:S05]  /*40e0*/  BSYNC.RECONVERGENT B2 ;  /* 0x0000000000027941 */ /* 0x000fea0003800200 */
.L_x_380:
        /* <DEDUP_REMOVED lines=20> */
.L_x_383:
[----:B------:R-:W-:Y:S05]  /*4230*/  BSYNC.RECONVERGENT B2 ;  /* 0x0000000000027941 */ /* 0x000fea0003800200 */
.L_x_382:
        /* <DEDUP_REMOVED lines=20> */
.L_x_385:
[----:B------:R-:W-:Y:S05]  /*4380*/  BSYNC.RECONVERGENT B2 ;  /* 0x0000000000027941 */ /* 0x000fea0003800200 */
.L_x_384:
        /* <DEDUP_REMOVED lines=18> */
.L_x_387:
[----:B------:R-:W-:Y:S05]  /*44b0*/  BSYNC.RECONVERGENT B2 ;  /* 0x0000000000027941 */ /* 0x000fea0003800200 */
.L_x_386:
[C---:B------:R-:W-:Y:S02]  /*44c0*/  VIADD R14, R12.reuse, 0x200 ;  /* 0x000002000c0e7836 */ /* 0x040fe40000000000 */
[----:B------:R-:W-:-:S03]  /*44d0*/  VIADD R12, R12, 0x400 ;  /* 0x000004000c0c7836 */ /* 0x000fc60000000000 */
[----:B------:R-:W-:-:S13]  /*44e0*/  ISETP.GE.AND P0, PT, R14, R11, PT ;  /* 0x0000000b0e00720c */ /* 0x000fda0003f06270 */
[----:B------:R-:W-:Y:S05]  /*44f0*/  @!P0 BRA `(.L_x_388) ;  /* 0xfffffff800848947 */ /* 0x000fea000383ffff */
.L_x_374:
[----:B------:R-:W-:Y:S05]  /*4500*/  BSYNC.RECONVERGENT B1 ;  /* 0x0000000000017941 */ /* 0x000fea0003800200 */
.L_x_373:
        /* <DEDUP_REMOVED lines=22> */
.L_x_390:
[----:B------:R-:W-:Y:S05]  /*4670*/  BSYNC.RECONVERGENT B1 ;  /* 0x0000000000017941 */ /* 0x000fea0003800200 */
.L_x_389:
        /* <DEDUP_REMOVED lines=21> */
.L_x_392:
[----:B------:R-:W-:Y:S05]  /*47d0*/  BSYNC.RECONVERGENT B1 ;  /* 0x0000000000017941 */ /* 0x000fea0003800200 */
.L_x_391:
        /* <DEDUP_REMOVED lines=21> */
.L_x_394:
[----:B------:R-:W-:Y:S05]  /*4930*/  BSYNC.RECONVERGENT B1 ;  /* 0x0000000000017941 */ /* 0x000fea0003800200 */
.L_x_393:
        /* <DEDUP_REMOVED lines=21> */
.L_x_396:
[----:B------:R-:W-:Y:S05]  /*4a90*/  BSYNC.RECONVERGENT B1 ;  /* 0x0000000000017941 */ /* 0x000fea0003800200 */
.L_x_395:
        /* <DEDUP_REMOVED lines=22> */
.L_x_398:
[----:B------:R-:W-:Y:S05]  /*4c00*/  BSYNC.RECONVERGENT B1 ;  /* 0x0000000000017941 */ /* 0x000fea0003800200 */
.L_x_397:
        /* <DEDUP_REMOVED lines=12> */
.L_x_400:
[----:B------:R-:W-:Y:S05]  /*4cd0*/  BSYNC.RECONVERGENT B1 ;  /* 0x0000000000017941 */ /* 0x000fea0003800200 */
.L_x_399:
        /* <DEDUP_REMOVED lines=31> */
.L_x_402:
[----:B------:R-:W-:Y:S05]  /*4ed0*/  BSYNC.RECONVERGENT B1 ;  /* 0x0000000000017941 */ /* 0x000fea0003800200 */
.L_x_401:
        /* <DEDUP_REMOVED lines=18> */
.L_x_404:
[----:B------:R-:W-:Y:S05]  /*5000*/  BSYNC.RECONVERGENT B1 ;  /* 0x0000000000017941 */ /* 0x000fea0003800200 */
.L_x_403:
        /* <DEDUP_REMOVED lines=18> */
.L_x_406:
[----:B------:R-:W-:Y:S05]  /*5130*/  BSYNC.RECONVERGENT B1 ;  /* 0x0000000000017941 */ /* 0x000fea0003800200 */
.L_x_405:
        /* <DEDUP_REMOVED lines=18> */
.L_x_408:
[----:B------:R-:W-:Y:S05]  /*5260*/  BSYNC.RECONVERGENT B1 ;  /* 0x0000000000017941 */ /* 0x000fea0003800200 */
.L_x_407:
        /* <DEDUP_REMOVED lines=18> */
.L_x_410:
[----:B------:R-:W-:Y:S05]  /*5390*/  BSYNC.RECONVERGENT B1 ;  /* 0x0000000000017941 */ /* 0x000fea0003800200 */
.L_x_409:
        /* <DEDUP_REMOVED lines=18> */
.L_x_412:
[----:B------:R-:W-:Y:S05]  /*54c0*/  BSYNC.RECONVERGENT B1 ;  /* 0x0000000000017941 */ /* 0x000fea0003800200 */
.L_x_411:
        /* <DEDUP_REMOVED lines=17> */
.L_x_320:
[----:B------:R-:W-:Y:S05]  /*55e0*/  BSYNC.RECONVERGENT B0 ;  /* 0x0000000000007941 */ /* 0x000fea0003800200 */
.L_x_287:
[----:B------:R-:W-:Y:S05]  /*55f0*/  @P1 EXIT ;  /* 0x000000000000194d */ /* 0x000fea0003800000 */
[----:B0-----:R-:W0:Y:S01]  /*5600*/  LDC.64 R6, c[0x0][0x390] ;  /* 0x0000e400ff067b82 */ /* 0x001e220000000a00 */
[----:B------:R-:W-:Y:S02]  /*5610*/  IMAD.MOV.U32 R5, RZ, RZ, R4 ;  /* 0x000000ffff057224 */ /* 0x000fe400078e0004 */
[----:B------:R-:W-:-:S05]  /*5620*/  IMAD.MOV.U32 R4, RZ, RZ, R3 ;  /* 0x000000ffff047224 */ /* 0x000fca00078e0003 */
[----:B0-----:R-:W-:Y:S04]  /*5630*/  STG.E.64 desc[UR8][R6.64+0x8], R4 ;  /* 0x0000080406007986 */ /* 0x001fe8000c101b08 */
[----:B------:R-:W-:Y:S01]  /*5640*/  STG.E desc[UR8][R6.64], R2 ;  /* 0x0000000206007986 */ /* 0x000fe2000c101908 */
[----:B------:R-:W-:Y:S05]  /*5650*/  EXIT ;  /* 0x000000000000794d */ /* 0x000fea0003800000 */
.L_x_413:
        /* <DEDUP_REMOVED lines=10> */
.L_x_815:


//--------------------- .text._ZN6thrust24THRUST_300001_SM_1000_NS8cuda_cub4core6detail13_kernel_agentINS1_8__reduce11ReduceAgentIPN4cuda3std3__45tupleIJflEEESC_SB_iNS1_9__extrema9arg_min_fIflNS9_4lessIfEEEEEEJSC_SC_iSH_EEEvDpT0_ --------------------------
	.section	.text._ZN6thrust24THRUST_300001_SM_1000_NS8cuda_cub4core6detail13_kernel_agentINS1_8__reduce11ReduceAgentIPN4cuda3std3__45tupleIJflEEESC_SB_iNS1_9__extrema9arg_min_fIflNS9_4lessIfEEEEEEJSC_SC_iSH_EEEvDpT0_,"ax",@progbits
	.align	128
        .global         _ZN6thrust24THRUST_300001_SM_1000_NS8cuda_cub4core6detail13_kernel_agentINS1_8__reduce11ReduceAgentIPN4cuda3std3__45tupleIJflEEESC_SB_iNS1_9__extrema9arg_min_fIflNS9_4lessIfEEEEEEJSC_SC_iSH_EEEvDpT0_
        .type           _ZN6thrust24THRUST_300001_SM_1000_NS8cuda_cub4core6detail13_kernel_agentINS1_8__reduce11ReduceAgentIPN4cuda3std3__45tupleIJflEEESC_SB_iNS1_9__extrema9arg_min_fIflNS9_4lessIfEEEEEEJSC_SC_iSH_EEEvDpT0_,@function
        .size           _ZN6thrust24THRUST_300001_SM_1000_NS8cuda_cub4core6detail13_kernel_agentINS1_8__reduce11ReduceAgentIPN4cuda3std3__45tupleIJflEEESC_SB_iNS1_9__extrema9arg_min_fIflNS9_4lessIfEEEEEEJSC_SC_iSH_EEEvDpT0_,(.L_x_816 - _ZN6thrust24THRUST_300001_SM_1000_NS8cuda_cub4core6detail13_kernel_agentINS1_8__reduce11ReduceAgentIPN4cuda3std3__45tupleIJflEEESC_SB_iNS1_9__extrema9arg_min_fIflNS9_4lessIfEEEEEEJSC_SC_iSH_EEEvDpT0_)
        .other          _ZN6thrust24THRUST_300001_SM_1000_NS8cuda_cub4core6detail13_kernel_agentINS1_8__reduce11ReduceAgentIPN4cuda3std3__45tupleIJflEEESC_SB_iNS1_9__extrema9arg_min_fIflNS9_4lessIfEEEEEEJSC_SC_iSH_EEEvDpT0_,@"STO_CUDA_ENTRY STV_DEFAULT"
_ZN6thrust24THRUST_300001_SM_1000_NS8cuda_cub4core6detail13_kernel_agentINS1_8__reduce11ReduceAgentIPN4cuda3std3__45tupleIJflEEESC_SB_iNS1_9__extrema9arg_min_fIflNS9_4lessIfEEEEEEJSC_SC_iSH_EEEvDpT0_:
.text._ZN6thrust24THRUST_300001_SM_1000_NS8cuda_cub4core6detail13_kernel_agentINS1_8__reduce11ReduceAgentIPN4cuda3std3__45tupleIJflEEESC_SB_iNS1_9__extrema9arg_min_fIflNS9_4lessIfEEEEEEJSC_SC_iSH_EEEvDpT0_:
        /* <DEDUP_REMOVED lines=21> */
.L_x_417:
[----:B0-----:R-:W-:Y:S05]  /*0150*/  BSYNC.RECONVERGENT B1 ;  /* 0x0000000000017941 */ /* 0x001fea0003800200 */
.L_x_416:
        /* <DEDUP_REMOVED lines=15> */
.L_x_424:
        /* <DEDUP_REMOVED lines=24> */
.L_x_423:
[----:B------:R-:W-:Y:S05]  /*03d0*/  BSYNC.RECONVERGENT B3 ;  /* 0x0000000000037941 */ /* 0x000fea0003800200 */
.L_x_422:
[----:B------:R-:W-:Y:S02]  /*03e0*/  IMAD.X R7, RZ, RZ, R7, P3 ;  /* 0x000000ffff077224 */ /* 0x000fe400018e0607 */
[----:B------:R-:W-:Y:S01]  /*03f0*/  VIADD R4, R4, 0x100 ;  /* 0x0000010004047836 */ /* 0x000fe20000000000 */
[----:B------:R-:W-:Y:S06]  /*0400*/  @P2 BRA `(.L_x_424) ;  /* 0xfffffffc00902947 */ /* 0x000fec000383ffff */
.L_x_421:
[----:B------:R-:W-:Y:S05]  /*0410*/  BSYNC.RECONVERGENT B2 ;  /* 0x0000000000027941 */ /* 0x000fea0003800200 */
.L_x_420:
[----:B------:R-:W0:Y:S01]  /*0420*/  LDC.64 R6, c[0x0][0x380] ;  /* 0x0000e000ff067b82 */ /* 0x000e220000000a00 */
[----:B------:R-:W-:-:S13]  /*0430*/  ISETP.GE.U32.AND P0, PT, R14, 0x300, PT ;  /* 0x000003000e00780c */ /* 0x000fda0003f06070 */
[----:B------:R-:W-:Y:S05]  /*0440*/  @!P0 BRA `(.L_x_419) ;  /* 0x0000000400508947 */ /* 0x000fea0003800000 */
.L_x_433:
        /* <DEDUP_REMOVED lines=23> */
.L_x_426:
[----:B------:R-:W-:Y:S05]  /*05c0*/  BSYNC.RECONVERGENT B2 ;  /* 0x0000000000027941 */ /* 0x000fea0003800200 */
.L_x_425:
        /* <DEDUP_REMOVED lines=18> */
.L_x_428:
[----:B------:R-:W-:Y:S05]  /*06f0*/  BSYNC.RECONVERGENT B2 ;  /* 0x0000000000027941 */ /* 0x000fea0003800200 */
.L_x_427:
        /* <DEDUP_REMOVED lines=18> */
.L_x_430:
[----:B------:R-:W-:Y:S05]  /*0820*/  BSYNC.RECONVERGENT B2 ;  /* 0x0000000000027941 */ /* 0x000fea0003800200 */
.L_x_429:
        /* <DEDUP_REMOVED lines=18> */
.L_x_432:
[----:B------:R-:W-:Y:S05]  /*0950*/  BSYNC.RECONVERGENT B2 ;  /* 0x0000000000027941 */ /* 0x000fea0003800200 */
.L_x_431:
[----:B------:R-:W-:-:S05]  /*0960*/  VIADD R4, R4, 0x400 ;  /* 0x0000040004047836 */ /* 0x000fca0000000000 */
[----:B------:R-:W-:-:S13]  /*0970*/  ISETP.GE.AND P0, PT, R4, UR5, PT ;  /* 0x0000000504007c0c */ /* 0x000fda000bf06270 */
[----:B------:R-:W-:Y:S05]  /*0980*/  @!P0 BRA `(.L_x_433) ;  /* 0xfffffff800b08947 */ /* 0x000fea000383ffff */
.L_x_419:
[----:B------:R-:W-:Y:S05]  /*0990*/  BSYNC.RECONVERGENT B1 ;  /* 0x0000000000017941 */ /* 0x000fea0003800200 */
.L_x_418:
        /* <DEDUP_REMOVED lines=25> */
.L_x_436:
[----:B------:R-:W-:Y:S05]  /*0b30*/  BSYNC.RECONVERGENT B1 ;  /* 0x0000000000017941 */ /* 0x000fea0003800200 */
.L_x_435:
        /* <DEDUP_REMOVED lines=21> */
.L_x_438:
[----:B------:R-:W-:Y:S05]  /*0c90*/  BSYNC.RECONVERGENT B1 ;  /* 0x0000000000017941 */ /* 0x000fea0003800200 */
.L_x_437:
        /* <DEDUP_REMOVED lines=21> */
.L_x_440:
[----:B------:R-:W-:Y:S05]  /*0df0*/  BSYNC.RECONVERGENT B1 ;  /* 0x0000000000017941 */ /* 0x000fea0003800200 */
.L_x_439:
        /* <DEDUP_REMOVED lines=21> */
.L_x_442:
[----:B------:R-:W-:Y:S05]  /*0f50*/  BSYNC.RECONVERGENT B1 ;  /* 0x0000000000017941 */ /* 0x000fea0003800200 */
.L_x_441:
        /* <DEDUP_REMOVED lines=22> */
.L_x_444:
[----:B------:R-:W-:Y:S05]  /*10c0*/  BSYNC.RECONVERGENT B1 ;  /* 0x0000000000017941 */ /* 0x000fea0003800200 */
.L_x_443:
        /* <DEDUP_REMOVED lines=12> */
.L_x_446:
[----:B------:R-:W-:Y:S05]  /*1190*/  BSYNC.RECONVERGENT B1 ;  /* 0x0000000000017941 */ /* 0x000fea0003800200 */
.L_x_445:
        /* <DEDUP_REMOVED lines=31> */
.L_x_449:
[----:B------:R-:W-:Y:S05]  /*1390*/  BSYNC.RECONVERGENT B1 ;  /* 0x0000000000017941 */ /* 0x000fea0003800200 */
.L_x_448:
        /* <DEDUP_REMOVED lines=18> */
.L_x_451:
[----:B------:R-:W-:Y:S05]  /*14c0*/  BSYNC.RECONVERGENT B1 ;  /* 0x0000000000017941 */ /* 0x000fea0003800200 */
.L_x_450:
        /* <DEDUP_REMOVED lines=18> */
.L_x_453:
[----:B------:R-:W-:Y:S05]  /*15f0*/  BSYNC.RECONVERGENT B1 ;  /* 0x0000000000017941 */ /* 0x000fea0003800200 */
.L_x_452:
        /* <DEDUP_REMOVED lines=18> */
.L_x_455:
[----:B------:R-:W-:Y:S05]  /*1720*/  BSYNC.RECONVERGENT B1 ;  /* 0x0000000000017941 */ /* 0x000fea0003800200 */
.L_x_454:
        /* <DEDUP_REMOVED lines=18> */
.L_x_457:
[----:B------:R-:W-:Y:S05]  /*1850*/  BSYNC.RECONVERGENT B1 ;  /* 0x0000000000017941 */ /* 0x000fea0003800200 */
.L_x_456:
        /* <DEDUP_REMOVED lines=18> */
.L_x_459:
[----:B------:R-:W-:Y:S05]  /*1980*/  BSYNC.RECONVERGENT B1 ;  /* 0x0000000000017941 */ /* 0x000fea0003800200 */
.L_x_458:
        /* <DEDUP_REMOVED lines=19> */
.L_x_434:
        /* <DEDUP_REMOVED lines=28> */
.L_x_461:
[----:B------:R-:W-:Y:S05]  /*1c80*/  BSYNC.RECONVERGENT B1 ;  /* 0x0000000000017941 */ /* 0x000fea0003800200 */
.L_x_460:
        /* <DEDUP_REMOVED lines=22> */
.L_x_463:
[----:B------:R-:W-:Y:S05]  /*1df0*/  BSYNC.RECONVERGENT B1 ;  /* 0x0000000000017941 */ /* 0x000fea0003800200 */
.L_x_462:
        /* <DEDUP_REMOVED lines=22> */
.L_x_465:
[----:B------:R-:W-:Y:S05]  /*1f60*/  BSYNC.RECONVERGENT B1 ;  /* 0x0000000000017941 */ /* 0x000fea0003800200 */
.L_x_464:
        /* <DEDUP_REMOVED lines=22> */
.L_x_467:
[----:B------:R-:W-:Y:S05]  /*20d0*/  BSYNC.RECONVERGENT B1 ;  /* 0x0000000000017941 */ /* 0x000fea0003800200 */
.L_x_466:
        /* <DEDUP_REMOVED lines=23> */
.L_x_469:
[----:B------:R-:W-:Y:S05]  /*2250*/  BSYNC.RECONVERGENT B1 ;  /* 0x0000000000017941 */ /* 0x000fea0003800200 */
.L_x_468:
        /* <DEDUP_REMOVED lines=12> */
.L_x_471:
[----:B------:R-:W-:Y:S05]  /*2320*/  BSYNC.RECONVERGENT B1 ;  /* 0x0000000000017941 */ /* 0x000fea0003800200 */
.L_x_470:
        /* <DEDUP_REMOVED lines=30> */
.L_x_473:
[----:B------:R-:W-:Y:S05]  /*2510*/  BSYNC.RECONVERGENT B1 ;  /* 0x0000000000017941 */ /* 0x000fea0003800200 */
.L_x_472:
        /* <DEDUP_REMOVED lines=27> */
.L_x_475:
[----:B------:R-:W-:Y:S05]  /*26d0*/  BSYNC.RECONVERGENT B1 ;  /* 0x0000000000017941 */ /* 0x000fea0003800200 */
.L_x_474:
        /* <DEDUP_REMOVED lines=27> */
.L_x_477:
[----:B------:R-:W-:Y:S05]  /*2890*/  BSYNC.RECONVERGENT B1 ;  /* 0x0000000000017941 */ /* 0x000fea0003800200 */
.L_x_476:
        /* <DEDUP_REMOVED lines=27> */
.L_x_479:
[----:B------:R-:W-:Y:S05]  /*2a50*/  BSYNC.RECONVERGENT B1 ;  /* 0x0000000000017941 */ /* 0x000fea0003800200 */
.L_x_478:
        /* <DEDUP_REMOVED lines=27> */
.L_x_481:
[----:B------:R-:W-:Y:S05]  /*2c10*/  BSYNC.RECONVERGENT B1 ;  /* 0x0000000000017941 */ /* 0x000fea0003800200 */
.L_x_480:
        /* <DEDUP_REMOVED lines=27> */
.L_x_483:
[----:B------:R-:W-:Y:S05]  /*2dd0*/  BSYNC.RECONVERGENT B1 ;  /* 0x0000000000017941 */ /* 0x000fea0003800200 */
.L_x_482:
        /* <DEDUP_REMOVED lines=28> */
.L_x_415:
        /* <DEDUP_REMOVED lines=22> */
[-C--:B------:R-:W-:Y:S02]  /*3100*/  @P2 ISETP.LT.U32.AND P1, PT, R14, R8.reuse, PT ;  /* 0x000000080e00220c */ /* 0x080fe40003f21070 */
[CC--:B------:R-:W-:Y:S02]  /*3110*/  @P2 ISETP.GE.AND.EX P0, PT, R15.reuse, R9.reuse, PT, P0 ;  /* 0x000000090f00220c */ /* 0x0c0fe40003f06300 */
[----:B------:R-:W-:Y:S02]  /*3120*/  @P2 ISETP.LT.AND.EX P1, PT, R15, R9, PT, P1 ;  /* 0x000000090f00220c */ /* 0x000fe40003f21310 */
[----:B------:R-:W-:Y:S02]  /*3130*/  @P2 FSEL R19, R18, R11, !P0 ;  /* 0x0000000b12132208 */ /* 0x000fe40004000000 */
[----:B------:R-:W-:-:S02]  /*3140*/  @P2 SEL R11, R14, R8, P1 ;  /* 0x000000080e0b2207 */ /* 0x000fc40000800000 */
[----:B------:R-:W-:-:S03]  /*3150*/  @P2 SEL R14, R15, R9, P1 ;  /* 0x000000090f0e2207 */ /* 0x000fc60000800000 */
[----:B------:R-:W-:Y:S02]  /*3160*/  @P2 IMAD.MOV.U32 R8, RZ, RZ, R11 ;  /* 0x000000ffff082224 */ /* 0x000fe400078e000b */
[----:B------:R-:W-:-:S07]  /*3170*/  @P2 IMAD.MOV.U32 R9, RZ, RZ, R14 ;  /* 0x000000ffff092224 */ /* 0x000fce00078e000e */
.L_x_485:
[----:B------:R-:W-:Y:S05]  /*3180*/  BSYNC.RECONVERGENT B1 ;  /* 0x0000000000017941 */ /* 0x000fea0003800200 */
.L_x_484:
        /* <DEDUP_REMOVED lines=17> */
.L_x_487:
[----:B------:R-:W-:Y:S05]  /*32a0*/  BSYNC.RECONVERGENT B1 ;  /* 0x0000000000017941 */ /* 0x000fea0003800200 */
.L_x_486:
        /* <DEDUP_REMOVED lines=17> */
.L_x_489:
[----:B------:R-:W-:Y:S05]  /*33c0*/  BSYNC.RECONVERGENT B1 ;  /* 0x0000000000017941 */ /* 0x000fea0003800200 */
.L_x_488:
        /* <DEDUP_REMOVED lines=17> */
.L_x_491:
[----:B------:R-:W-:Y:S05]  /*34e0*/  BSYNC.RECONVERGENT B1 ;  /* 0x0000000000017941 */ /* 0x000fea0003800200 */
.L_x_490:
[----:B------:R-:W-:Y:S01]  /*34f0*/  UISETP.GE.U32.AND UP0, UPT, UR4, 0xa00, UPT ;  /* 0x00000a000400788c */ /* 0x000fe2000bf06070 */
[----:B------:R-:W-:-:S08]  /*3500*/  IMAD.MOV.U32 R5, RZ, RZ, 0x500 ;  /* 0x00000500ff057424 */ /* 0x000fd000078e00ff */
[----:B------:R-:W-:Y:S05]  /*3510*/  BRA.U !UP0, `(.L_x_492) ;  /* 0x0000000508b47547 */ /* 0x000fea000b800000 */
[----:B------:R-:W0:Y:S01]  /*3520*/  LDC.64 R6, c[0x0][0x380] ;  /* 0x0000e000ff067b82 */ /* 0x000e220000000a00 */
[----:B------:R-:W-:Y:S01]  /*3530*/  IMAD.MOV.U32 R5, RZ, RZ, 0x500 ;  /* 0x00000500ff057424 */ /* 0x000fe200078e00ff */
[----:B------:R-:W1:Y:S06]  /*3540*/  LDCU UR4, c[0x0][0x390] ;  /* 0x00007200ff0477ac */ /* 0x000e6c0008000800 */
.L_x_503:
[----:B------:R-:W-:-:S04]  /*3550*/  IMAD.IADD R17, R0, 0x1, R5 ;  /* 0x0000000100117824 */ /* 0x000fc800078e0205 */
[----:B0-----:R-:W-:-:S05]  /*3560*/  IMAD.WIDE.U32 R16, R17, 0x10, R6 ;  /* 0x0000001011107825 */ /* 0x001fca00078e0006 */
        /* <DEDUP_REMOVED lines=27> */
.L_x_494:
[----:B-1----:R-:W-:Y:S05]  /*3720*/  BSYNC.RECONVERGENT B1 ;  /* 0x0000000000017941 */ /* 0x002fea0003800200 */
.L_x_493:
        /* <DEDUP_REMOVED lines=17> */
.L_x_496:
[----:B------:R-:W-:Y:S05]  /*3840*/  BSYNC.RECONVERGENT B1 ;  /* 0x0000000000017941 */ /* 0x000fea0003800200 */
.L_x_495:
        /* <DEDUP_REMOVED lines=17> */
.L_x_498:
[----:B------:R-:W-:Y:S05]  /*3960*/  BSYNC.RECONVERGENT B1 ;  /* 0x0000000000017941 */ /* 0x000fea0003800200 */
.L_x_497:
        /* <DEDUP_REMOVED lines=17> */
.L_x_500:
[----:B------:R-:W-:Y:S05]  /*3a80*/  BSYNC.RECONVERGENT B1 ;  /* 0x0000000000017941 */ /* 0x000fea0003800200 */
.L_x_499:
        /* <DEDUP_REMOVED lines=17> */
.L_x_502:
[----:B------:R-:W-:Y:S05]  /*3ba0*/  BSYNC.RECONVERGENT B1 ;  /* 0x0000000000017941 */ /* 0x000fea0003800200 */
.L_x_501:
[C---:B------:R-:W-:Y:S02]  /*3bb0*/  VIADD R8, R5.reuse, 0xa00 ;  /* 0x00000a0005087836 */ /* 0x040fe40000000000 */
[----:B------:R-:W-:-:S03]  /*3bc0*/  VIADD R5, R5, 0x500 ;  /* 0x0000050005057836 */ /* 0x000fc60000000000 */
[----:B------:R-:W-:-:S13]  /*3bd0*/  ISETP.GT.AND P0, PT, R8, UR4, PT ;  /* 0x0000000408007c0c */ /* 0x000fda000bf04270 */
[----:B------:R-:W-:Y:S05]  /*3be0*/  @!P0 BRA `(.L_x_503) ;  /* 0xfffffff800588947 */ /* 0x000fea000383ffff */
.L_x_492:
[----:B------:R-:W-:-:S13]  /*3bf0*/  ISETP.GE.AND P0, PT, R5, UR4, PT ;  /* 0x0000000405007c0c */ /* 0x000fda000bf06270 */
        /* <DEDUP_REMOVED lines=12> */
[----:B------:R-:W0:Y:S01]  /*3cc0*/  LDC.64 R6, c[0x0][0x380] ;  /* 0x0000e000ff067b82 */ /* 0x000e220000000a00 */
[----:B------:R-:W-:Y:S01]  /*3cd0*/  LEA.HI R8, R16, 0x1, RZ, 0x18 ;  /* 0x0000000110087811 */ /* 0x000fe200078fc0ff */
[----:B------:R-:W-:Y:S02]  /*3ce0*/  IMAD.IADD R13, R0, 0x1, R5 ;  /* 0x00000001000d7824 */ /* 0x000fe400078e0205 */
[----:B------:R-:W-:Y:S01]  /*3cf0*/  IMAD.MOV.U32 R10, RZ, RZ, R0 ;  /* 0x000000ffff0a7224 */ /* 0x000fe200078e0000 */
[----:B------:R-:W-:-:S05]  /*3d00*/  LOP3.LUT R8, R8, 0x3, RZ, 0xc0, !PT ;  /* 0x0000000308087812 */ /* 0x000fca00078ec0ff */
[----:B------:R-:W-:-:S07]  /*3d10*/  IMAD.MOV R12, RZ, RZ, -R8 ;  /* 0x000000ffff0c7224 */ /* 0x000fce00078e0a08 */
.L_x_510:
[----:B0-----:R-:W-:-:S05]  /*3d20*/  IMAD.WIDE.U32 R8, R13, 0x10, R6 ;  /* 0x000000100d087825 */ /* 0x001fca00078e0006 */
[----:B------:R-:W2:Y:S01]  /*3d30*/  LDG.E.CONSTANT R19, desc[UR6][R8.64] ;  /* 0x0000000608137981 */ /* 0x000ea2000c1e9900 */
[----:B------:R-:W-:Y:S01]  /*3d40*/  VIADD R12, R12, 0x1 ;  /* 0x000000010c0c7836 */ /* 0x000fe20000000000 */
[----:B------:R-:W-:Y:S04]  /*3d50*/  BSSY.RECONVERGENT B3, `(.L_x_508) ;  /* 0x0000013000037945 */ /* 0x000fe80003800200 */
        /* <DEDUP_REMOVED lines=18> */
.L_x_509:
[----:B------:R-:W-:Y:S05]  /*3e80*/  BSYNC.RECONVERGENT B3 ;  /* 0x0000000000037941 */ /* 0x000fea0003800200 */
.L_x_508:
[----:B------:R-:W-:Y:S02]  /*3e90*/  VIADD R10, R10, 0x100 ;  /* 0x000001000a0a7836 */ /* 0x000fe40000000000 */
[----:B------:R-:W-:Y:S01]  /*3ea0*/  VIADD R13, R13, 0x100 ;  /* 0x000001000d0d7836 */ /* 0x000fe20000000000 */
[----:B------:R-:W-:Y:S06]  /*3eb0*/  @P2 BRA `(.L_x_510) ;  /* 0xfffffffc00982947 */ /* 0x000fec000383ffff */
.L_x_507:
[----:B------:R-:W-:Y:S05]  /*3ec0*/  BSYNC.RECONVERGENT B2 ;  /* 0x0000000000027941 */ /* 0x000fea0003800200 */
.L_x_506:
[----:B------:R-:W-:-:S13]  /*3ed0*/  ISETP.GE.U32.AND P0, PT, R16, 0x300, PT ;  /* 0x000003001000780c */ /* 0x000fda0003f06070 */
[----:B------:R-:W-:Y:S05]  /*3ee0*/  @!P0 BRA `(.L_x_505) ;  /* 0x0000000400808947 */ /* 0x000fea0003800000 */
[----:B------:R-:W0:Y:S01]  /*3ef0*/  LDCU.64 UR8, c[0x0][0x380] ;  /* 0x00007000ff0877ac */ /* 0x000e220008000a00 */
[----:B------:R-:W1:Y:S01]  /*3f00*/  LDC.64 R6, c[0x0][0x380] ;  /* 0x0000e000ff067b82 */ /* 0x000e620000000a00 */
[C---:B------:R-:W-:Y:S01]  /*3f10*/  IADD3 R9, P0, PT, R10.reuse, R5, RZ ;  /* 0x000000050a097210 */ /* 0x040fe20007f1e0ff */
[----:B------:R-:W-:-:S04]  /*3f20*/  IMAD.IADD R13, R10, 0x1, R5 ;  /* 0x000000010a0d7824 */ /* 0x000fc800078e0205 */
[----:B------:R-:W-:Y:S01]  /*3f30*/  IMAD.X R12, RZ, RZ, RZ, P0 ;  /* 0x000000ffff0c7224 */ /* 0x000fe200000e06ff */
[----:B0-----:R-:W-:-:S04]  /*3f40*/  LEA R8, P1, R9, UR8, 0x4 ;  /* 0x0000000809087c11 */ /* 0x001fc8000f8220ff */
[----:B------:R-:W-:Y:S02]  /*3f50*/  IADD3 R8, P0, PT, R8, 0x3008, RZ ;  /* 0x0000300808087810 */ /* 0x000fe40007f1e0ff */
[----:B------:R-:W-:-:S05]  /*3f60*/  LEA.HI.X R9, R9, UR9, R12, 0x4, P1 ;  /* 0x0000000909097c11 */ /* 0x000fca00088f240c */
[----:B------:R-:W-:-:S07]  /*3f70*/  IMAD.X R9, RZ, RZ, R9, P0 ;  /* 0x000000ffff097224 */ /* 0x000fce00000e0609 */
.L_x_519:
[----:B-1----:R-:W-:Y:S01]  /*3f80*/  IMAD.WIDE.U32 R14, R13, 0x10, R6 ;  /* 0x000000100d0e7825 */ /* 0x002fe200078e0006 */
[----:B------:R0:W5:Y:S04]  /*3f90*/  LDG.E.CONSTANT R25, desc[UR6][R8.64+-0x2008] ;  /* 0xffdff80608197981 */ /* 0x000168000c1e9900 */
[----:B------:R-:W2:Y:S04]  /*3fa0*/  LDG.E.CONSTANT R21, desc[UR6][R14.64] ;  /* 0x000000060e157981 */ /* 0x000ea8000c1e9900 */
        /* <DEDUP_REMOVED lines=20> */
.L_x_512:
[----:B------:R-:W-:Y:S05]  /*40f0*/  BSYNC.RECONVERGENT B2 ;  /* 0x0000000000027941 */ /* 0x000fea0003800200 */
.L_x_511:
        /* <DEDUP_REMOVED lines=18> */
.L_x_514:
[----:B------:R-:W-:Y:S05]  /*4220*/  BSYNC.RECONVERGENT B2 ;  /* 0x0000000000027941 */ /* 0x000fea0003800200 */
.L_x_513:
        /* <DEDUP_REMOVED lines=18> */
.L_x_516:
[----:B------:R-:W-:Y:S05]  /*4350*/  BSYNC.RECONVERGENT B2 ;  /* 0x0000000000027941 */ /* 0x000fea0003800200 */
.L_x_515:
        /* <DEDUP_REMOVED lines=18> */
.L_x_518:
[----:B------:R-:W-:Y:S05]  /*4480*/  BSYNC.RECONVERGENT B2 ;  /* 0x0000000000027941 */ /* 0x000fea0003800200 */
.L_x_517:
[----:B------:R-:W-:Y:S01]  /*4490*/  VIADD R10, R10, 0x400 ;  /* 0x000004000a0a7836 */ /* 0x000fe20000000000 */
[----:B------:R-:W-:Y:S01]  /*44a0*/  IADD3 R8, P1, PT, R8, 0x4000, RZ ;  /* 0x0000400008087810 */ /* 0x000fe20007f3e0ff */
[----:B------:R-:W-:-:S03]  /*44b0*/  VIADD R13, R13, 0x400 ;  /* 0x000004000d0d7836 */ /* 0x000fc60000000000 */
[----:B------:R-:W-:Y:S01]  /*44c0*/  ISETP.GE.AND P0, PT, R10, R11, PT ;  /* 0x0000000b0a00720c */ /* 0x000fe20003f06270 */
[----:B------:R-:W-:-:S12]  /*44d0*/  IMAD.X R9, RZ, RZ, R9, P1 ;  /* 0x000000ffff097224 */ /* 0x000fd800008e0609 */
[----:B------:R-:W-:Y:S05]  /*44e0*/  @!P0 BRA `(.L_x_519) ;  /* 0xfffffff800a48947 */ /* 0x000fea000383ffff */
.L_x_505:
[----:B------:R-:W-:Y:S05]  /*44f0*/  BSYNC.RECONVERGENT B1 ;  /* 0x0000000000017941 */ /* 0x000fea0003800200 */
.L_x_504:
        /* <DEDUP_REMOVED lines=22> */
.L_x_521:
[----:B------:R-:W-:Y:S05]  /*4660*/  BSYNC.RECONVERGENT B1 ;  /* 0x0000000000017941 */ /* 0x000fea0003800200 */
.L_x_520:
        /* <DEDUP_REMOVED lines=21> */
.L_x_523:
[----:B------:R-:W-:Y:S05]  /*47c0*/  BSYNC.RECONVERGENT B1 ;  /* 0x0000000000017941 */ /* 0x000fea0003800200 */
.L_x_522:
        /* <DEDUP_REMOVED lines=21> */
.L_x_525:
[----:B------:R-:W-:Y:S05]  /*4920*/  BSYNC.RECONVERGENT B1 ;  /* 0x0000000000017941 */ /* 0x000fea0003800200 */
.L_x_524:
        /* <DEDUP_REMOVED lines=21> */
.L_x_527:
[----:B------:R-:W-:Y:S05]  /*4a80*/  BSYNC.RECONVERGENT B1 ;  /* 0x0000000000017941 */ /* 0x000fea0003800200 */
.L_x_526:
        /* <DEDUP_REMOVED lines=22> */
.L_x_529:
[----:B------:R-:W-:Y:S05]  /*4bf0*/  BSYNC.RECONVERGENT B1 ;  /* 0x0000000000017941 */ /* 0x000fea0003800200 */
.L_x_528:
        /* <DEDUP_REMOVED lines=12> */
.L_x_531:
[----:B------:R-:W-:Y:S05]  /*4cc0*/  BSYNC.RECONVERGENT B1 ;  /* 0x0000000000017941 */ /* 0x000fea0003800200 */
.L_x_530:
        /* <DEDUP_REMOVED lines=31> */
.L_x_533:
[----:B------:R-:W-:Y:S05]  /*4ec0*/  BSYNC.RECONVERGENT B1 ;  /* 0x0000000000017941 */ /* 0x000fea0003800200 */
.L_x_532:
        /* <DEDUP_REMOVED lines=18> */
.L_x_535:
[----:B------:R-:W-:Y:S05]  /*4ff0*/  BSYNC.RECONVERGENT B1 ;  /* 0x0000000000017941 */ /* 0x000fea0003800200 */
.L_x_534:
        /* <DEDUP_REMOVED lines=18> */
.L_x_537:
[----:B------:R-:W-:Y:S05]  /*5120*/  BSYNC.RECONVERGENT B1 ;  /* 0x0000000000017941 */ /* 0x000fea0003800200 */
.L_x_536:
        /* <DEDUP_REMOVED lines=18> */
.L_x_539:
[----:B------:R-:W-:Y:S05]  /*5250*/  BSYNC.RECONVERGENT B1 ;  /* 0x0000000000017941 */ /* 0x000fea0003800200 */
.L_x_538:
        /* <DEDUP_REMOVED lines=18> */
.L_x_541:
[----:B------:R-:W-:Y:S05]  /*5380*/  BSYNC.RECONVERGENT B1 ;  /* 0x0000000000017941 */ /* 0x000fea0003800200 */
.L_x_540:
        /* <DEDUP_REMOVED lines=18> */
.L_x_543:
[----:B------:R-:W-:Y:S05]  /*54b0*/  BSYNC.RECONVERGENT B1 ;  /* 0x0000000000017941 */ /* 0x000fea0003800200 */
.L_x_542:
        /* <DEDUP_REMOVED lines=17> */
.L_x_447:
[----:B------:R-:W-:Y:S05]  /*55d0*/  BSYNC.RECONVERGENT B0 ;  /* 0x0000000000007941 */ /* 0x000fea0003800200 */
.L_x_414:
[----:B------:R-:W-:Y:S05]  /*55e0*/  @P1 EXIT ;  /* 0x000000000000194d */ /* 0x000fea0003800000 */
[----:B0-----:R-:W0:Y:S01]  /*55f0*/  LDC.64 R6, c[0x0][0x388] ;  /* 0x0000e200ff067b82 */ /* 0x001e220000000a00 */
[----:B------:R-:W-:Y:S02]  /*5600*/  IMAD.MOV.U32 R5, RZ, RZ, R4 ;  /* 0x000000ffff057224 */ /* 0x000fe400078e0004 */
[----:B------:R-:W-:-:S05]  /*5610*/  IMAD.MOV.U32 R4, RZ, RZ, R3 ;  /* 0x000000ffff047224 */ /* 0x000fca00078e0003 */
[----:B0-----:R-:W-:Y:S04]  /*5620*/  STG.E.64 desc[UR6][R6.64+0x8], R4 ;  /* 0x0000080406007986 */ /* 0x001fe8000c101b06 */
[----:B------:R-:W-:Y:S01]  /*5630*/  STG.E desc[UR6][R6.64], R2 ;  /* 0x0000000206007986 */ /* 0x000fe2000c101906 */
[----:B------:R-:W-:Y:S05]  /*5640*/  EXIT ;  /* 0x000000000000794d */ /* 0x000fea0003800000 */
.L_x_544:
        /* <DEDUP_REMOVED lines=11> */
.L_x_816:


//--------------------- .text._ZN6thrust24THRUST_300001_SM_1000_NS8cuda_cub4core6detail13_kernel_agentINS1_8__reduce10DrainAgentIiEEJN3cub18CUB_300001_SM_10009GridQueueIjEEiEEEvDpT0_ --------------------------
	.section	.text._ZN6thrust24THRUST_300001_SM_1000_NS8cuda_cub4core6detail13_kernel_agentINS1_8__reduce10DrainAgentIiEEJN3cub18CUB_300001_SM_10009GridQueueIjEEiEEEvDpT0_,"ax",@progbits
	.align	128
        .global         _ZN6thrust24THRUST_300001_SM_1000_NS8cuda_cub4core6detail13_kernel_agentINS1_8__reduce10DrainAgentIiEEJN3cub18CUB_300001_SM_10009GridQueueIjEEiEEEvDpT0_
        .type           _ZN6thrust24THRUST_300001_SM_1000_NS8cuda_cub4core6detail13_kernel_agentINS1_8__reduce10DrainAgentIiEEJN3cub18CUB_300001_SM_10009GridQueueIjEEiEEEvDpT0_,@function
        .size           _ZN6thrust24THRUST_300001_SM_1000_NS8cuda_cub4core6detail13_kernel_agentINS1_8__reduce10DrainAgentIiEEJN3cub18CUB_300001_SM_10009GridQueueIjEEiEEEvDpT0_,(.L_x_817 - _ZN6thrust24THRUST_300001_SM_1000_NS8cuda_cub4core6detail13_kernel_agentINS1_8__reduce10DrainAgentIiEEJN3cub18CUB_300001_SM_10009GridQueueIjEEiEEEvDpT0_)
        .other          _ZN6thrust24THRUST_300001_SM_1000_NS8cuda_cub4core6detail13_kernel_agentINS1_8__reduce10DrainAgentIiEEJN3cub18CUB_300001_SM_10009GridQueueIjEEiEEEvDpT0_,@"STO_CUDA_ENTRY STV_DEFAULT"
_ZN6thrust24THRUST_300001_SM_1000_NS8cuda_cub4core6detail13_kernel_agentINS1_8__reduce10DrainAgentIiEEJN3cub18CUB_300001_SM_10009GridQueueIjEEiEEEvDpT0_:
.text._ZN6thrust24THRUST_300001_SM_1000_NS8cuda_cub4core6detail13_kernel_agentINS1_8__reduce10DrainAgentIiEEJN3cub18CUB_300001_SM_10009GridQueueIjEEiEEEvDpT0_:
[----:B------:R-:W-:Y:S08]  /*0000*/  LDC R1, c[0x0][0x37c] ;  /* 0x0000df00ff017b82 */ /* 0x000ff00000000800 */
[----:B------:R-:W0:Y:S01]  /*0010*/  LDC.64 R2, c[0x0][0x380] ;  /* 0x0000e000ff027b82 */ /* 0x000e220000000a00 */
[----:B------:R-:W0:Y:S07]  /*0020*/  LDCU.64 UR4, c[0x0][0x358] ;  /* 0x00006b00ff0477ac */ /* 0x000e2e0008000a00 */
[----:B------:R-:W1:Y:S01]  /*0030*/  LDC R5, c[0x0][0x388] ;  /* 0x0000e200ff057b82 */ /* 0x000e620000000800 */
[----:B0-----:R-:W-:Y:S04]  /*0040*/  STG.E desc[UR4][R2.64+0x4], RZ ;  /* 0x000004ff02007986 */ /* 0x001fe8000c101904 */
[----:B-1----:R-:W-:Y:S01]  /*0050*/  STG.E desc[UR4][R2.64], R5 ;  /* 0x0000000502007986 */ /* 0x002fe2000c101904 */
[----:B------:R-:W-:Y:S05]  /*0060*/  EXIT ;  /* 0x000000000000794d */ /* 0x000fea0003800000 */
.L_x_545:
        /* <DEDUP_REMOVED lines=9> */
.L_x_817:


//--------------------- .text._ZN6thrust24THRUST_300001_SM_1000_NS8cuda_cub4core6detail13_kernel_agentINS1_8__reduce11ReduceAgentINS0_12zip_iteratorIN4cuda3std3__45tupleIJNS0_10device_ptrIfEENS0_17counting_iteratorIlNS0_11use_defaultESF_SF_EEEEEEEPNSB_IJflEEESJ_iNS1_9__extrema9arg_min_fIflNSA_4lessIfEEEEEEJSI_SK_iN3cub18CUB_300001_SM_100013GridEvenShareIiEENSS_9GridQueueIjEESP_EEEvDpT0_ --------------------------
	.section	.text._ZN6thrust24THRUST_300001_SM_1000_NS8cuda_cub4core6detail13_kernel_agentINS1_8__reduce11ReduceAgentINS0_12zip_iteratorIN4cuda3std3__45tupleIJNS0_10device_ptrIfEENS0_17counting_iteratorIlNS0_11use_defaultESF_SF_EEEEEEEPNSB_IJflEEESJ_iNS1_9__extrema9arg_min_fIflNSA_4lessIfEEEEEEJSI_SK_iN3cub18CUB_300001_SM_100013GridEvenShareIiEENSS_9GridQueueIjEESP_EEEvDpT0_,"ax",@progbits
	.align	128
        .global         _ZN6thrust24THRUST_300001_SM_1000_NS8cuda_cub4core6detail13_kernel_agentINS1_8__reduce11ReduceAgentINS0_12zip_iteratorIN4cuda3std3__45tupleIJNS0_10device_ptrIfEENS0_17counting_iteratorIlNS0_11use_defaultESF_SF_EEEEEEEPNSB_IJflEEESJ_iNS1_9__extrema9arg_min_fIflNSA_4lessIfEEEEEEJSI_SK_iN3cub18CUB_300001_SM_100013GridEvenShareIiEENSS_9GridQueueIjEESP_EEEvDpT0_
        .type           _ZN6thrust24THRUST_300001_SM_1000_NS8cuda_cub4core6detail13_kernel_agentINS1_8__reduce11ReduceAgentINS0_12zip_iteratorIN4cuda3std3__45tupleIJNS0_10device_ptrIfEENS0_17counting_iteratorIlNS0_11use_defaultESF_SF_EEEEEEEPNSB_IJflEEESJ_iNS1_9__extrema9arg_min_fIflNSA_4lessIfEEEEEEJSI_SK_iN3cub18CUB_300001_SM_100013GridEvenShareIiEENSS_9GridQueueIjEESP_EEEvDpT0_,@function
        .size           _ZN6thrust24THRUST_300001_SM_1000_NS8cuda_cub4core6detail13_kernel_agentINS1_8__reduce11ReduceAgentINS0_12zip_iteratorIN4cuda3std3__45tupleIJNS0_10device_ptrIfEENS0_17counting_iteratorIlNS0_11use_defaultESF_SF_EEEEEEEPNSB_IJflEEESJ_iNS1_9__extrema9arg_min_fIflNSA_4lessIfEEEEEEJSI_SK_iN3cub18CUB_300001_SM_100013GridEvenShareIiEENSS_9GridQueueIjEESP_EEEvDpT0_,(.L_x_818 - _ZN6thrust24THRUST_300001_SM_1000_NS8cuda_cub4core6detail13_kernel_agentINS1_8__reduce11ReduceAgentINS0_12zip_iteratorIN4cuda3std3__45tupleIJNS0_10device_ptrIfEENS0_17counting_iteratorIlNS0_11use_defaultESF_SF_EEEEEEEPNSB_IJflEEESJ_iNS1_9__extrema9arg_min_fIflNSA_4lessIfEEEEEEJSI_SK_iN3cub18CUB_300001_SM_100013GridEvenShareIiEENSS_9GridQueueIjEESP_EEEvDpT0_)
        .other          _ZN6thrust24THRUST_300001_SM_1000_NS8cuda_cub4core6detail13_kernel_agentINS1_8__reduce11ReduceAgentINS0_12zip_iteratorIN4cuda3std3__45tupleIJNS0_10device_ptrIfEENS0_17counting_iteratorIlNS0_11use_defaultESF_SF_EEEEEEEPNSB_IJflEEESJ_iNS1_9__extrema9arg_min_fIflNSA_4lessIfEEEEEEJSI_SK_iN3cub18CUB_300001_SM_100013GridEvenShareIiEENSS_9GridQueueIjEESP_EEEvDpT0_,@"STO_CUDA_ENTRY STV_DEFAULT"
_ZN6thrust24THRUST_300001_SM_1000_NS8cuda_cub4core6detail13_kernel_agentINS1_8__reduce11ReduceAgentINS0_12zip_iteratorIN4cuda3std3__45tupleIJNS0_10device_ptrIfEENS0_17counting_iteratorIlNS0_11use_defaultESF_SF_EEEEEEEPNSB_IJflEEESJ_iNS1_9__extrema9arg_min_fIflNSA_4lessIfEEEEEEJSI_SK_iN3cub18CUB_300001_SM_100013GridEvenShareIiEENSS_9GridQueueIjEESP_EEEvDpT0_:
.text._ZN6thrust24THRUST_300001_SM_1000_NS8cuda_cub4core6detail13_kernel_agentINS1_8__reduce11ReduceAgentINS0_12zip_iteratorIN4cuda3std3__45tupleIJNS0_10device_ptrIfEENS0_17counting_iteratorIlNS0_11use_defaultESF_SF_EEEEEEEPNSB_IJflEEESJ_iNS1_9__extrema9arg_min_fIflNSA_4lessIfEEEEEEJSI_SK_iN3cub18CUB_300001_SM_100013GridEvenShareIiEENSS_9GridQueueIjEESP_EEEvDpT0_:
[----:B------:R-:W-:Y:S01]  /*0000*/  LDC R1, c[0x0][0x37c] ;  /* 0x0000df00ff017b82 */ /* 0x000fe20000000800 */
[----:B------:R-:W0:Y:S01]  /*0010*/  S2R R0, SR_CTAID.X ;  /* 0x0000000000007919 */ /* 0x000e220000002500 */
[----:B------:R-:W1:Y:S01]  /*0020*/  LDCU UR4, c[0x0][0x398] ;  /* 0x00007300ff0477ac */ /* 0x000e620008000800 */
[----:B------:R-:W-:Y:S01]  /*0030*/  BSSY.RECONVERGENT B0, `(.L_x_546) ;  /* 0x0000586000007945 */ /* 0x000fe20003800200 */
[----:B------:R-:W2:Y:S01]  /*0040*/  LDCU UR6, c[0x0][0x370] ;  /* 0x00006e00ff0677ac */ /* 0x000ea20008000800 */
[----:B------:R-:W3:Y:S01]  /*0050*/  LDCU.64 UR10, c[0x0][0x358] ;  /* 0x00006b00ff0a77ac */ /* 0x000ee20008000a00 */
[----:B-1----:R-:W-:Y:S01]  /*0060*/  IMAD.U32 R10, RZ, RZ, UR4 ;  /* 0x00000004ff0a7e24 */ /* 0x002fe2000f8e00ff */
[----:B--2---:R-:W-:Y:S01]  /*0070*/  UIMAD UR6, UR6, 0x500, URZ ;  /* 0x00000500060678a4 */ /* 0x004fe2000f8e02ff */
[----:B0-----:R-:W-:-:S04]  /*0080*/  IMAD R11, R0, 0x500, RZ ;  /* 0x00000500000b7824 */ /* 0x001fc800078e02ff */
[----:B------:R-:W-:-:S05]  /*0090*/  VIADD R3, R11, 0x500 ;  /* 0x000005000b037836 */ /* 0x000fca0000000000 */
[----:B------:R-:W-:-:S13]  /*00a0*/  ISETP.GT.AND P0, PT, R3, R10, PT ;  /* 0x0000000a0300720c */ /* 0x000fda0003f04270 */
[----:B---3--:R-:W-:Y:S05]  /*00b0*/  @!P0 BRA `(.L_x_547) ;  /* 0x0000003000088947 */ /* 0x008fea0003800000 */
[----:B------:R-:W0:Y:S01]  /*00c0*/  S2R R2, SR_TID.X ;  /* 0x0000000000027919 */ /* 0x000e220000002100 */
[----:B------:R-:W-:Y:S01]  /*00d0*/  IMAD.IADD R3, R10, 0x1, -R11 ;  /* 0x000000010a037824 */ /* 0x000fe200078e0a0b */
[----:B------:R-:W1:Y:S01]  /*00e0*/  LDCU.64 UR6, c[0x0][0x388] ;  /* 0x00007100ff0677ac */ /* 0x000e620008000a00 */
[----:B------:R-:W-:Y:S01]  /*00f0*/  BSSY.RECONVERGENT B1, `(.L_x_548) ;  /* 0x000000f000017945 */ /* 0x000fe20003800200 */
[----:B------:R-:W-:Y:S01]  /*0100*/  CS2R R6, SRZ ;  /* 0x0000000000067805 */ /* 0x000fe2000001ff00 */
[----:B------:R-:W-:Y:S01]  /*0110*/  IMAD.MOV.U32 R9, RZ, RZ, RZ ;  /* 0x000000ffff097224 */ /* 0x000fe200078e00ff */
[----:B------:R-:W2:Y:S01]  /*0120*/  LDCU.64 UR8, c[0x0][0x388] ;  /* 0x00007100ff0877ac */ /* 0x000ea20008000a00 */
[----:B0-----:R-:W-:Y:S01]  /*0130*/  ISETP.GE.AND P0, PT, R2, R3, PT ;  /* 0x000000030200720c */ /* 0x001fe20003f06270 */
[----:B------:R-:W-:-:S12]  /*0140*/  IMAD.MOV.U32 R8, RZ, RZ, R2 ;  /* 0x000000ffff087224 */ /* 0x000fd800078e0002 */
[----:B-12---:R-:W-:Y:S05]  /*0150*/  @P0 BRA `(.L_x_549) ;  /* 0x0000000000200947 */ /* 0x006fea0003800000 */
[----:B------:R-:W0:Y:S01]  /*0160*/  LDC.64 R4, c[0x0][0x380] ;  /* 0x0000e000ff047b82 */ /* 0x000e220000000a00 */
[----:B------:R-:W-:Y:S01]  /*0170*/  IMAD.IADD R9, R11, 0x1, R2 ;  /* 0x000000010b097824 */ /* 0x000fe200078e0202 */
[----:B------:R-:W1:Y:S03]  /*0180*/  LDCU.64 UR4, c[0x0][0x388] ;  /* 0x00007100ff0477ac */ /* 0x000e660008000a00 */
[----:B0-----:R-:W-:-:S05]  /*0190*/  IMAD.WIDE R4, R9, 0x4, R4 ;  /* 0x0000000409047825 */ /* 0x001fca00078e0204 */
[----:B------:R0:W5:Y:S01]  /*01a0*/  LDG.E R7, desc[UR10][R4.64] ;  /* 0x0000000a04077981 */ /* 0x000162000c1e1900 */
[----:B-1----:R-:W-:Y:S01]  /*01b0*/  IADD3 R6, P0, PT, R9, UR4, RZ ;  /* 0x0000000409067c10 */ /* 0x002fe2000ff1e0ff */
[----:B------:R-:W-:-:S03]  /*01c0*/  VIADD R8, R2, 0x100 ;  /* 0x0000010002087836 */ /* 0x000fc60000000000 */
[----:B------:R-:W-:-:S09]  /*01d0*/  LEA.HI.X.SX32 R9, R9, UR5, 0x1, P0 ;  /* 0x0000000509097c11 */ /* 0x000fd200080f0eff */
.L_x_549:
[----:B------:R-:W-:Y:S05]  /*01e0*/  BSYNC.RECONVERGENT B1 ;  /* 0x0000000000017941 */ /* 0x000fea0003800200 */
.L_x_548:
        /* <DEDUP_REMOVED lines=9> */
[----:B------:R-:W0:Y:S01]  /*0280*/  LDC.64 R4, c[0x0][0x380] ;  /* 0x0000e000ff047b82 */ /* 0x000e220000000a00 */
[----:B------:R-:W-:Y:S01]  /*0290*/  LEA.HI R10, R16, 0x1, RZ, 0x18 ;  /* 0x00000001100a7811 */ /* 0x000fe200078fc0ff */
[----:B------:R-:W-:-:S03]  /*02a0*/  IMAD.IADD R15, R11, 0x1, R8 ;  /* 0x000000010b0f7824 */ /* 0x000fc600078e0208 */
[----:B------:R-:W-:-:S05]  /*02b0*/  LOP3.LUT R10, R10, 0x3, RZ, 0xc0, !PT ;  /* 0x000000030a0a7812 */ /* 0x000fca00078ec0ff */
[----:B------:R-:W-:-:S07]  /*02c0*/  IMAD.MOV R10, RZ, RZ, -R10 ;  /* 0x000000ffff0a7224 */ /* 0x000fce00078e0a0a */
.L_x_556:
[----:B0-----:R-:W-:-:S05]  /*02d0*/  IMAD.WIDE R12, R15, 0x4, R4 ;  /* 0x000000040f0c7825 */ /* 0x001fca00078e0204 */
[----:B------:R-:W2:Y:S01]  /*02e0*/  LDG.E R20, desc[UR10][R12.64] ;  /* 0x0000000a0c147981 */ /* 0x000ea2000c1e1900 */
[----:B------:R-:W-:Y:S01]  /*02f0*/  VIADD R10, R10, 0x1 ;  /* 0x000000010a0a7836 */ /* 0x000fe20000000000 */
[C---:B------:R-:W-:Y:S01]  /*0300*/  IADD3 R18, P1, PT, R15.reuse, UR6, RZ ;  /* 0x000000060f127c10 */ /* 0x040fe2000ff3e0ff */
[----:B------:R-:W-:Y:S03]  /*0310*/  BSSY.RECONVERGENT B3, `(.L_x_554) ;  /* 0x0000013000037945 */ /* 0x000fe60003800200 */
[----:B------:R-:W-:Y:S02]  /*0320*/  ISETP.NE.AND P2, PT, R10, RZ, PT ;  /* 0x000000ff0a00720c */ /* 0x000fe40003f45270 */
[----:B------:R-:W-:Y:S02]  /*0330*/  LEA.HI.X.SX32 R17, R15, UR7, 0x1, P1 ;  /* 0x000000070f117c11 */ /* 0x000fe400088f0eff */
        /* <DEDUP_REMOVED lines=10> */
[C---:B------:R-:W-:Y:S02]  /*03e0*/  @P3 ISETP.LT.U32.AND P1, PT, R13.reuse, R18, PT ;  /* 0x000000120d00320c */ /* 0x040fe40003f21070 */
[CC--:B------:R-:W-:Y:S02]  /*03f0*/  @P3 ISETP.GE.AND.EX P0, PT, R14.reuse, R17.reuse, PT, P0 ;  /* 0x000000110e00320c */ /* 0x0c0fe40003f06300 */
[----:B------:R-:W-:Y:S02]  /*0400*/  @P3 ISETP.LT.AND.EX P1, PT, R14, R17, PT, P1 ;  /* 0x000000110e00320c */ /* 0x000fe40003f21310 */
[----:B------:R-:W-:Y:S02]  /*0410*/  @P3 FSEL R7, R12, R20, !P0 ;  /* 0x000000140c073208 */ /* 0x000fe40004000000 */
[----:B------:R-:W-:-:S02]  /*0420*/  @P3 SEL R6, R13, R18, P1 ;  /* 0x000000120d063207 */ /* 0x000fc40000800000 */
[----:B------:R-:W-:-:S07]  /*0430*/  @P3 SEL R9, R14, R17, P1 ;  /* 0x000000110e093207 */ /* 0x000fce0000800000 */
.L_x_555:
[----:B------:R-:W-:Y:S05]  /*0440*/  BSYNC.RECONVERGENT B3 ;  /* 0x0000000000037941 */ /* 0x000fea0003800200 */
.L_x_554:
[----:B------:R-:W-:Y:S02]  /*0450*/  VIADD R8, R8, 0x100 ;  /* 0x0000010008087836 */ /* 0x000fe40000000000 */
[----:B------:R-:W-:Y:S01]  /*0460*/  VIADD R15, R15, 0x100 ;  /* 0x000001000f0f7836 */ /* 0x000fe20000000000 */
[----:B------:R-:W-:Y:S06]  /*0470*/  @P2 BRA `(.L_x_556) ;  /* 0xfffffffc00942947 */ /* 0x000fec000383ffff */
.L_x_553:
[----:B------:R-:W-:Y:S05]  /*0480*/  BSYNC.RECONVERGENT B2 ;  /* 0x0000000000027941 */ /* 0x000fea0003800200 */
.L_x_552:
[----:B------:R-:W-:-:S13]  /*0490*/  ISETP.GE.U32.AND P0, PT, R16, 0x300, PT ;  /* 0x000003001000780c */ /* 0x000fda0003f06070 */
[----:B------:R-:W-:Y:S05]  /*04a0*/  @!P0 BRA `(.L_x_551) ;  /* 0x00000004008c8947 */ /* 0x000fea0003800000 */
[----:B------:R-:W0:Y:S01]  /*04b0*/  LDC.64 R4, c[0x0][0x380] ;  /* 0x0000e000ff047b82 */ /* 0x000e220000000a00 */
[----:B------:R-:W-:-:S04]  /*04c0*/  IMAD.IADD R11, R11, 0x1, R8 ;  /* 0x000000010b0b7824 */ /* 0x000fc800078e0208 */
[C---:B------:R-:W-:Y:S02]  /*04d0*/  VIADD R19, R11.reuse, 0x100 ;  /* 0x000001000b137836 */ /* 0x040fe40000000000 */
[C---:B------:R-:W-:Y:S02]  /*04e0*/  VIADD R18, R11.reuse, 0x200 ;  /* 0x000002000b127836 */ /* 0x040fe40000000000 */
[----:B------:R-:W-:Y:S01]  /*04f0*/  VIADD R20, R11, 0x300 ;  /* 0x000003000b147836 */ /* 0x000fe20000000000 */
[----:B0-----:R-:W-:-:S05]  /*0500*/  IADD3 R4, P0, PT, R4, 0x800, RZ ;  /* 0x0000080004047810 */ /* 0x001fca0007f1e0ff */
[----:B------:R-:W-:-:S08]  /*0510*/  IMAD.X R5, RZ, RZ, R5, P0 ;  /* 0x000000ffff057224 */ /* 0x000fd000000e0605 */
.L_x_565:
[----:B------:R-:W-:-:S05]  /*0520*/  IMAD.WIDE R14, R11, 0x4, R4 ;  /* 0x000000040b0e7825 */ /* 0x000fca00078e0204 */
[----:B------:R-:W2:Y:S04]  /*0530*/  LDG.E R24, desc[UR10][R14.64+-0x800] ;  /* 0xfff8000a0e187981 */ /* 0x000ea8000c1e1900 */
[----:B-----5:R0:W5:Y:S04]  /*0540*/  LDG.E R26, desc[UR10][R14.64+-0x400] ;  /* 0xfffc000a0e1a7981 */ /* 0x020168000c1e1900 */
[----:B------:R0:W5:Y:S04]  /*0550*/  LDG.E R10, desc[UR10][R14.64] ;  /* 0x0000000a0e0a7981 */ /* 0x000168000c1e1900 */
[----:B------:R0:W5:Y:S01]  /*0560*/  LDG.E R12, desc[UR10][R14.64+0x400] ;  /* 0x0004000a0e0c7981 */ /* 0x000162000c1e1900 */
[----:B------:R-:W-:Y:S01]  /*0570*/  IADD3 R21, P1, PT, R11, UR8, RZ ;  /* 0x000000080b157c10 */ /* 0x000fe2000ff3e0ff */
[----:B------:R-:W-:Y:S01]  /*0580*/  BSSY.RECONVERGENT B2, `(.L_x_557) ;  /* 0x0000012000027945 */ /* 0x000fe20003800200 */
[----:B------:R-:W-:-:S02]  /*0590*/  IMAD.MOV.U32 R16, RZ, RZ, R6 ;  /* 0x000000ffff107224 */ /* 0x000fc400078e0006 */
[----:B------:R-:W-:Y:S01]  /*05a0*/  IMAD.MOV.U32 R17, RZ, RZ, R9 ;  /* 0x000000ffff117224 */ /* 0x000fe200078e0009 */
[----:B------:R-:W-:Y:S01]  /*05b0*/  LEA.HI.X.SX32 R22, R11, UR9, 0x1, P1 ;  /* 0x000000090b167c11 */ /* 0x000fe200088f0eff */
[----:B------:R-:W-:Y:S01]  /*05c0*/  IMAD.MOV.U32 R13, RZ, RZ, R7 ;  /* 0x000000ffff0d7224 */ /* 0x000fe200078e0007 */
        /* <DEDUP_REMOVED lines=13> */
.L_x_558:
[----:B------:R-:W-:Y:S05]  /*06a0*/  BSYNC.RECONVERGENT B2 ;  /* 0x0000000000027941 */ /* 0x000fea0003800200 */
.L_x_557:
[----:B-----5:R-:W-:Y:S01]  /*06b0*/  FSETP.GEU.AND P0, PT, R13, R26, PT ;  /* 0x0000001a0d00720b */ /* 0x020fe20003f0e000 */
[----:B------:R-:W-:Y:S01]  /*06c0*/  BSSY.RECONVERGENT B2, `(.L_x_559) ;  /* 0x0000012000027945 */ /* 0x000fe20003800200 */
[C---:B------:R-:W-:Y:S01]  /*06d0*/  IADD3 R15, P1, PT, R19.reuse, UR8, RZ ;  /* 0x00000008130f7c10 */ /* 0x040fe2000ff3e0ff */
[----:B------:R-:W-:Y:S02]  /*06e0*/  IMAD.MOV.U32 R6, RZ, RZ, R16 ;  /* 0x000000ffff067224 */ /* 0x000fe400078e0010 */
[----:B------:R-:W-:Y:S01]  /*06f0*/  IMAD.MOV.U32 R9, RZ, RZ, R17 ;  /* 0x000000ffff097224 */ /* 0x000fe200078e0011 */
[----:B------:R-:W-:Y:S01]  /*0700*/  LEA.HI.X.SX32 R14, R19, UR9, 0x1, P1 ;  /* 0x00000009130e7c11 */ /* 0x000fe200088f0eff */
        /* <DEDUP_REMOVED lines=13> */
.L_x_560:
[----:B------:R-:W-:Y:S05]  /*07e0*/  BSYNC.RECONVERGENT B2 ;  /* 0x0000000000027941 */ /* 0x000fea0003800200 */
.L_x_559:
[----:B------:R-:W-:Y:S01]  /*07f0*/  FSETP.GEU.AND P0, PT, R7, R10, PT ;  /* 0x0000000a0700720b */ /* 0x000fe20003f0e000 */
[----:B------:R-:W-:Y:S01]  /*0800*/  BSSY.RECONVERGENT B2, `(.L_x_561) ;  /* 0x0000013000027945 */ /* 0x000fe20003800200 */
[----:B------:R-:W-:Y:S01]  /*0810*/  IADD3 R17, P1, PT, R18, UR8, RZ ;  /* 0x0000000812117c10 */ /* 0x000fe2000ff3e0ff */
[----:B------:R-:W-:Y:S01]  /*0820*/  IMAD.MOV.U32 R14, RZ, RZ, R6 ;  /* 0x000000ffff0e7224 */ /* 0x000fe200078e0006 */
[----:B------:R-:W-:Y:S01]  /*0830*/  IADD3 R21, P2, PT, R20, UR8, RZ ;  /* 0x0000000814157c10 */ /* 0x000fe2000ff5e0ff */
        /* <DEDUP_REMOVED lines=15> */
.L_x_562:
[----:B------:R-:W-:Y:S05]  /*0930*/  BSYNC.RECONVERGENT B2 ;  /* 0x0000000000027941 */ /* 0x000fea0003800200 */
.L_x_561:
[----:B------:R-:W-:Y:S01]  /*0940*/  FSETP.GEU.AND P0, PT, R13, R12, PT ;  /* 0x0000000c0d00720b */ /* 0x000fe20003f0e000 */
[----:B------:R-:W-:Y:S01]  /*0950*/  BSSY.RECONVERGENT B2, `(.L_x_563) ;  /* 0x0000011000027945 */ /* 0x000fe20003800200 */
[----:B------:R-:W-:Y:S01]  /*0960*/  LEA.HI.X.SX32 R10, R20, UR9, 0x1, P2 ;  /* 0x00000009140a7c11 */ /* 0x000fe200090f0eff */
        /* <DEDUP_REMOVED lines=15> */
.L_x_564:
[----:B------:R-:W-:Y:S05]  /*0a60*/  BSYNC.RECONVERGENT B2 ;  /* 0x0000000000027941 */ /* 0x000fea0003800200 */
.L_x_563:
[----:B------:R-:W-:Y:S02]  /*0a70*/  VIADD R8, R8, 0x400 ;  /* 0x0000040008087836 */ /* 0x000fe40000000000 */
[----:B------:R-:W-:Y:S02]  /*0a80*/  VIADD R19, R19, 0x400 ;  /* 0x0000040013137836 */ /* 0x000fe40000000000 */
[----:B------:R-:W-:Y:S01]  /*0a90*/  VIADD R18, R18, 0x400 ;  /* 0x0000040012127836 */ /* 0x000fe20000000000 */
[----:B------:R-:W-:Y:S01]  /*0aa0*/  ISETP.GE.AND P0, PT, R8, R3, PT ;  /* 0x000000030800720c */ /* 0x000fe20003f06270 */
[----:B------:R-:W-:Y:S02]  /*0ab0*/  VIADD R20, R20, 0x400 ;  /* 0x0000040014147836 */ /* 0x000fe40000000000 */
[----:B------:R-:W-:-:S10]  /*0ac0*/  VIADD R11, R11, 0x400 ;  /* 0x000004000b0b7836 */ /* 0x000fd40000000000 */
[----:B------:R-:W-:Y:S05]  /*0ad0*/  @!P0 BRA `(.L_x_565) ;  /* 0xfffffff800908947 */ /* 0x000fea000383ffff */
.L_x_551:
[----:B------:R-:W-:Y:S05]  /*0ae0*/  BSYNC.RECONVERGENT B1 ;  /* 0x0000000000017941 */ /* 0x000fea0003800200 */
.L_x_550:
[----:B------:R-:W-:-:S13]  /*0af0*/  ISETP.GE.AND P0, PT, R3, 0x100, PT ;  /* 0x000001000300780c */ /* 0x000fda0003f06270 */
[----:B------:R-:W-:Y:S05]  /*0b00*/  @!P0 BRA `(.L_x_566) ;  /* 0x00000010003c8947 */ /* 0x000fea0003800000 */
[----:B------:R-:W1:Y:S01]  /*0b10*/  S2R R13, SR_LANEID ;  /* 0x00000000000d7919 */ /* 0x000e620000000000 */
[----:B------:R-:W-:Y:S01]  /*0b20*/  BSSY.RECONVERGENT B1, `(.L_x_567) ;  /* 0x0000015000017945 */ /* 0x000fe20003800200 */
[----:B0-----:R-:W-:Y:S01]  /*0b30*/  IMAD.MOV.U32 R5, RZ, RZ, R6 ;  /* 0x000000ffff057224 */ /* 0x001fe200078e0006 */
[----:B-----5:R-:W0:Y:S01]  /*0b40*/  SHFL.DOWN PT, R4, R7, 0x1, 0x1f ;  /* 0x08201f0007047f89 */ /* 0x020e2200000e0000 */
        /* <DEDUP_REMOVED lines=18> */
.L_x_568:
[----:B------:R-:W-:Y:S05]  /*0c70*/  BSYNC.RECONVERGENT B1 ;  /* 0x0000000000017941 */ /* 0x000fea0003800200 */
.L_x_567:
        /* <DEDUP_REMOVED lines=21> */
.L_x_570:
[----:B------:R-:W-:Y:S05]  /*0dd0*/  BSYNC.RECONVERGENT B1 ;  /* 0x0000000000017941 */ /* 0x000fea0003800200 */
.L_x_569:
        /* <DEDUP_REMOVED lines=21> */
.L_x_572:
[----:B------:R-:W-:Y:S05]  /*0f30*/  BSYNC.RECONVERGENT B1 ;  /* 0x0000000000017941 */ /* 0x000fea0003800200 */
.L_x_571:
        /* <DEDUP_REMOVED lines=21> */
.L_x_574:
[----:B------:R-:W-:Y:S05]  /*1090*/  BSYNC.RECONVERGENT B1 ;  /* 0x0000000000017941 */ /* 0x000fea0003800200 */
.L_x_573:
        /* <DEDUP_REMOVED lines=22> */
.L_x_576:
[----:B------:R-:W-:Y:S05]  /*1200*/  BSYNC.RECONVERGENT B1 ;  /* 0x0000000000017941 */ /* 0x000fea0003800200 */
.L_x_575:
        /* <DEDUP_REMOVED lines=12> */
.L_x_578:
[----:B------:R-:W-:Y:S05]  /*12d0*/  BSYNC.RECONVERGENT B1 ;  /* 0x0000000000017941 */ /* 0x000fea0003800200 */
.L_x_577:
        /* <DEDUP_REMOVED lines=31> */
.L_x_581:
[----:B------:R-:W-:Y:S05]  /*14d0*/  BSYNC.RECONVERGENT B1 ;  /* 0x0000000000017941 */ /* 0x000fea0003800200 */
.L_x_580:
        /* <DEDUP_REMOVED lines=18> */
.L_x_583:
[----:B------:R-:W-:Y:S05]  /*1600*/  BSYNC.RECONVERGENT B1 ;  /* 0x0000000000017941 */ /* 0x000fea0003800200 */
.L_x_582:
        /* <DEDUP_REMOVED lines=18> */
.L_x_585:
[----:B------:R-:W-:Y:S05]  /*1730*/  BSYNC.RECONVERGENT B1 ;  /* 0x0000000000017941 */ /* 0x000fea0003800200 */
.L_x_584:
        /* <DEDUP_REMOVED lines=18> */
.L_x_587:
[----:B------:R-:W-:Y:S05]  /*1860*/  BSYNC.RECONVERGENT B1 ;  /* 0x0000000000017941 */ /* 0x000fea0003800200 */
.L_x_586:
        /* <DEDUP_REMOVED lines=18> */
.L_x_589:
[----:B------:R-:W-:Y:S05]  /*1990*/  BSYNC.RECONVERGENT B1 ;  /* 0x0000000000017941 */ /* 0x000fea0003800200 */
.L_x_588:
        /* <DEDUP_REMOVED lines=18> */
.L_x_591:
[----:B------:R-:W-:Y:S05]  /*1ac0*/  BSYNC.RECONVERGENT B1 ;  /* 0x0000000000017941 */ /* 0x000fea0003800200 */
.L_x_590:
        /* <DEDUP_REMOVED lines=19> */
.L_x_566:
[----:B0-----:R-:W-:Y:S01]  /*1c00*/  LOP3.LUT R4, R2, 0x3e0, RZ, 0xc0, !PT ;  /* 0x000003e002047812 */ /* 0x001fe200078ec0ff */
[----:B------:R-:W-:Y:S01]  /*1c10*/  BSSY.RECONVERGENT B1, `(.L_x_592) ;  /* 0x000001b000017945 */ /* 0x000fe20003800200 */
[----:B-----5:R-:W-:Y:S02]  /*1c20*/  IMAD.MOV.U32 R5, RZ, RZ, R7 ;  /* 0x000000ffff057224 */ /* 0x020fe400078e0007 */
[----:B------:R-:W-:Y:S02]  /*1c30*/  IMAD.MOV.U32 R13, RZ, RZ, R6 ;  /* 0x000000ffff0d7224 */ /* 0x000fe400078e0006 */
[----:B------:R-:W-:Y:S01]  /*1c40*/  VIADD R8, R4, 0x20 ;  /* 0x0000002004087836 */ /* 0x000fe20000000000 */
[----:B------:R-:W-:Y:S01]  /*1c50*/  LOP3.LUT R4, RZ, R4, RZ, 0x33, !PT ;  /* 0x00000004ff047212 */ /* 0x000fe200078e33ff */
[----:B------:R-:W-:-:S03]  /*1c60*/  IMAD.MOV.U32 R15, RZ, RZ, R9 ;  /* 0x000000ffff0f7224 */ /* 0x000fc600078e0009 */
[----:B------:R-:W-:Y:S01]  /*1c70*/  ISETP.GT.AND P0, PT, R8, R3, PT ;  /* 0x000000030800720c */ /* 0x000fe20003f04270 */
[----:B------:R-:W-:-:S05]  /*1c80*/  IMAD.IADD R4, R3, 0x1, R4 ;  /* 0x0000000103047824 */ /* 0x000fca00078e0204 */
        /* <DEDUP_REMOVED lines=19> */
.L_x_593:
[----:B------:R-:W-:Y:S05]  /*1dc0*/  BSYNC.RECONVERGENT B1 ;  /* 0x0000000000017941 */ /* 0x000fea0003800200 */
.L_x_592:
        /* <DEDUP_REMOVED lines=22> */
.L_x_595:
[----:B------:R-:W-:Y:S05]  /*1f30*/  BSYNC.RECONVERGENT B1 ;  /* 0x0000000000017941 */ /* 0x000fea0003800200 */
.L_x_594:
        /* <DEDUP_REMOVED lines=22> */
.L_x_597:
[----:B------:R-:W-:Y:S05]  /*20a0*/  BSYNC.RECONVERGENT B1 ;  /* 0x0000000000017941 */ /* 0x000fea0003800200 */
.L_x_596:
        /* <DEDUP_REMOVED lines=22> */
.L_x_599:
[----:B------:R-:W-:Y:S05]  /*2210*/  BSYNC.RECONVERGENT B1 ;  /* 0x0000000000017941 */ /* 0x000fea0003800200 */
.L_x_598:
        /* <DEDUP_REMOVED lines=23> */
.L_x_601:
[----:B------:R-:W-:Y:S05]  /*2390*/  BSYNC.RECONVERGENT B1 ;  /* 0x0000000000017941 */ /* 0x000fea0003800200 */
.L_x_600:
        /* <DEDUP_REMOVED lines=12> */
.L_x_603:
[----:B------:R-:W-:Y:S05]  /*2460*/  BSYNC.RECONVERGENT B1 ;  /* 0x0000000000017941 */ /* 0x000fea0003800200 */
.L_x_602:
[----:B------:R-:W-:Y:S01]  /*2470*/  BAR.SYNC.DEFER_BLOCKING 0x0 ;  /* 0x0000000000007b1d */ /* 0x000fe20000010000 */
[----:B------:R-:W-:-:S13]  /*2480*/  ISETP.NE.AND P2, PT, R2, RZ, PT ;  /* 0x000000ff0200720c */ /* 0x000fda0003f45270 */
[----:B------:R-:W-:Y:S05]  /*2490*/  @P2 BRA `(.L_x_579) ;  /* 0x0000003000fc2947 */ /* 0x000fea0003800000 */
[C---:B------:R-:W-:Y:S01]  /*24a0*/  ISETP.GE.AND P0, PT, R3.reuse, 0x21, PT ;  /* 0x000000210300780c */ /* 0x040fe20003f06270 */
[----:B------:R-:W-:Y:S01]  /*24b0*/  IMAD.MOV.U32 R2, RZ, RZ, R6 ;  /* 0x000000ffff027224 */ /* 0x000fe200078e0006 */
[C---:B------:R-:W-:Y:S01]  /*24c0*/  ISETP.GE.AND P5, PT, R3.reuse, 0x41, PT ;  /* 0x000000410300780c */ /* 0x040fe20003fa6270 */
[----:B0-----:R-:W-:Y:S01]  /*24d0*/  IMAD.MOV.U32 R9, RZ, RZ, R5 ;  /* 0x000000ffff097224 */ /* 0x001fe200078e0005 */
        /* <DEDUP_REMOVED lines=26> */
.L_x_605:
[----:B------:R-:W-:Y:S05]  /*2680*/  BSYNC.RECONVERGENT B1 ;  /* 0x0000000000017941 */ /* 0x000fea0003800200 */
.L_x_604:
        /* <DEDUP_REMOVED lines=26> */
.L_x_607:
[----:B------:R-:W-:Y:S05]  /*2830*/  BSYNC.RECONVERGENT B1 ;  /* 0x0000000000017941 */ /* 0x000fea0003800200 */
.L_x_606:
        /* <DEDUP_REMOVED lines=29> */
.L_x_609:
[----:B------:R-:W-:Y:S05]  /*2a10*/  BSYNC.RECONVERGENT B1 ;  /* 0x0000000000017941 */ /* 0x000fea0003800200 */
.L_x_608:
        /* <DEDUP_REMOVED lines=26> */
.L_x_611:
[----:B------:R-:W-:Y:S05]  /*2bc0*/  BSYNC.RECONVERGENT B1 ;  /* 0x0000000000017941 */ /* 0x000fea0003800200 */
.L_x_610:
        /* <DEDUP_REMOVED lines=26> */
.L_x_613:
[----:B------:R-:W-:Y:S05]  /*2d70*/  BSYNC.RECONVERGENT B1 ;  /* 0x0000000000017941 */ /* 0x000fea0003800200 */
.L_x_612:
        /* <DEDUP_REMOVED lines=26> */
.L_x_615:
[----:B------:R-:W-:Y:S05]  /*2f20*/  BSYNC.RECONVERGENT B1 ;  /* 0x0000000000017941 */ /* 0x000fea0003800200 */
.L_x_614:
[----:B------:R-:W-:Y:S02]  /*2f30*/  IMAD.MOV.U32 R6, RZ, RZ, R3 ;  /* 0x000000ffff067224 */ /* 0x000fe400078e0003 */
[----:B------:R-:W-:Y:S02]  /*2f40*/  IMAD.MOV.U32 R5, RZ, RZ, R7 ;  /* 0x000000ffff057224 */ /* 0x000fe400078e0007 */
[----:B------:R-:W-:Y:S01]  /*2f50*/  IMAD.MOV.U32 R4, RZ, RZ, R8 ;  /* 0x000000ffff047224 */ /* 0x000fe200078e0008 */
[----:B------:R-:W-:Y:S06]  /*2f60*/  @!P6 BRA `(.L_x_579) ;  /* 0x000000280048e947 */ /* 0x000fec0003800000 */
        /* <DEDUP_REMOVED lines=23> */
.L_x_547:
[----:B------:R-:W0:Y:S01]  /*30e0*/  S2R R2, SR_TID.X ;  /* 0x0000000000027919 */ /* 0x000e220000002100 */
[----:B------:R-:W1:Y:S01]  /*30f0*/  LDCU.128 UR12, c[0x0][0x380] ;  /* 0x00007000ff0c77ac */ /* 0x000e620008000c00 */
[----:B------:R-:W-:Y:S02]  /*3100*/  SHF.R.S32.HI R12, RZ, 0x1f, R11 ;  /* 0x0000001fff0c7819 */ /* 0x000fe4000001140b */
[----:B0-----:R-:W-:-:S04]  /*3110*/  IADD3 R3, P0, PT, R11, R2, RZ ;  /* 0x000000020b037210 */ /* 0x001fc80007f1e0ff */
[----:B-1----:R-:W-:Y:S01]  /*3120*/  LEA R4, P1, R3, UR12, 0x2 ;  /* 0x0000000c03047c11 */ /* 0x002fe2000f8210ff */
[----:B------:R-:W-:-:S05]  /*3130*/  IMAD.X R6, RZ, RZ, R12, P0 ;  /* 0x000000ffff067224 */ /* 0x000fca00000e060c */
[----:B------:R-:W-:-:S05]  /*3140*/  LEA.HI.X R5, R3, UR13, R6, 0x2, P1 ;  /* 0x0000000d03057c11 */ /* 0x000fca00088f1406 */
[----:B------:R-:W2:Y:S04]  /*3150*/  LDG.E R3, desc[UR10][R4.64] ;  /* 0x0000000a04037981 */ /* 0x000ea8000c1e1900 */
[----:B------:R-:W2:Y:S04]  /*3160*/  LDG.E R6, desc[UR10][R4.64+0x400] ;  /* 0x0004000a04067981 */ /* 0x000ea8000c1e1900 */
[----:B------:R-:W3:Y:S04]  /*3170*/  LDG.E R7, desc[UR10][R4.64+0x800] ;  /* 0x0008000a04077981 */ /* 0x000ee8000c1e1900 */
[----:B------:R-:W4:Y:S01]  /*3180*/  LDG.E R8, desc[UR10][R4.64+0xc00] ;  /* 0x000c000a04087981 */ /* 0x000f22000c1e1900 */
[C---:B------:R-:W-:Y:S01]  /*3190*/  VIADD R13, R2.reuse, 0x100 ;  /* 0x00000100020d7836 */ /* 0x040fe20000000000 */
[----:B------:R-:W-:Y:S01]  /*31a0*/  IADD3 R11, P3, PT, R11, UR14, RZ ;  /* 0x0000000e0b0b7c10 */ /* 0x000fe2000ff7e0ff */
[----:B------:R-:W-:Y:S01]  /*31b0*/  UMOV UR4, URZ ;  /* 0x000000ff00047c82 */ /* 0x000fe20008000000 */
[----:B------:R-:W-:Y:S01]  /*31c0*/  BSSY.RECONVERGENT B1, `(.L_x_616) ;  /* 0x0000013000017945 */ /* 0x000fe20003800200 */
[----:B------:R0:W5:Y:S02]  /*31d0*/  LDG.E R9, desc[UR10][R4.64+0x1000] ;  /* 0x0010000a04097981 */ /* 0x000164000c1e1900 */
[----:B0-----:R-:W-:-:S02]  /*31e0*/  LOP3.LUT R4, R2, 0x400, RZ, 0xfc, !PT ;  /* 0x0000040002047812 */ /* 0x001fc400078efcff */
[----:B--2---:R-:W-:-:S04]  /*31f0*/  FSETP.GEU.AND P0, PT, R6, R3, PT ;  /* 0x000000030600720b */ /* 0x004fc80003f0e000 */
[----:B------:R-:W-:Y:S01]  /*3200*/  FSEL R6, R6, R3, !P0 ;  /* 0x0000000306067208 */ /* 0x000fe20004000000 */
[----:B------:R-:W-:-:S03]  /*3210*/  VIADD R3, R2, 0x200 ;  /* 0x0000020002037836 */ /* 0x000fc60000000000 */
[----:B---3--:R-:W-:-:S04]  /*3220*/  FSETP.GEU.AND P1, PT, R7, R6, PT ;  /* 0x000000060700720b */ /* 0x008fc80003f2e000 */
[----:B------:R-:W-:Y:S02]  /*3230*/  FSEL R7, R7, R6, !P1 ;  /* 0x0000000607077208 */ /* 0x000fe40004800000 */
[----:B------:R-:W-:Y:S02]  /*3240*/  IADD3.X R6, PT, PT, R12, UR15, RZ, P3, !PT ;  /* 0x0000000f0c067c10 */ /* 0x000fe40009ffe4ff */
[----:B----4-:R-:W-:Y:S01]  /*3250*/  FSETP.GEU.AND P2, PT, R7, R8, PT ;  /* 0x000000080700720b */ /* 0x010fe20003f4e000 */
[----:B------:R-:W-:-:S04]  /*3260*/  IMAD.MOV.U32 R12, RZ, RZ, R7 ;  /* 0x000000ffff0c7224 */ /* 0x000fc800078e0007 */
[----:B------:R-:W-:-:S05]  /*3270*/  @P1 SEL R3, R13, R2, !P0 ;  /* 0x000000020d031207 */ /* 0x000fca0004000000 */
[----:B------:R-:W-:-:S03]  /*3280*/  IMAD.MOV.U32 R5, RZ, RZ, R3 ;  /* 0x000000ffff057224 */ /* 0x000fc600078e0003 */
[----:B------:R-:W-:Y:S05]  /*3290*/  @!P2 BRA `(.L_x_617) ;  /* 0x000000000014a947 */ /* 0x000fea0003800000 */
[----:B------:R-:W-:Y:S01]  /*32a0*/  FSETP.GEU.AND P0, PT, R8, R7, PT ;  /* 0x000000070800720b */ /* 0x000fe20003f0e000 */
[----:B------:R-:W-:Y:S02]  /*32b0*/  IMAD.MOV.U32 R12, RZ, RZ, R8 ;  /* 0x000000ffff0c7224 */ /* 0x000fe400078e0008 */
[----:B------:R-:W-:-:S10]  /*32c0*/  VIADD R5, R2, 0x300 ;  /* 0x0000030002057836 */ /* 0x000fd40000000000 */
[----:B------:R-:W-:Y:S02]  /*32d0*/  @P0 IMAD.MOV.U32 R12, RZ, RZ, R7 ;  /* 0x000000ffff0c0224 */ /* 0x000fe400078e0007 */
[----:B------:R-:W-:-:S07]  /*32e0*/  @P0 IMAD.MOV.U32 R5, RZ, RZ, R3 ;  /* 0x000000ffff050224 */ /* 0x000fce00078e0003 */
.L_x_617:
[----:B------:R-:W-:Y:S05]  /*32f0*/  BSYNC.RECONVERGENT B1 ;  /* 0x0000000000017941 */ /* 0x000fea0003800200 */
.L_x_616:
[----:B-----5:R-:W-:Y:S01]  /*3300*/  FSETP.GEU.AND P0, PT, R12, R9, PT ;  /* 0x000000090c00720b */ /* 0x020fe20003f0e000 */
[----:B------:R-:W-:Y:S01]  /*3310*/  BSSY.RECONVERGENT B1, `(.L_x_618) ;  /* 0x0000014000017945 */ /* 0x000fe20003800200 */
[-C--:B------:R-:W-:Y:S01]  /*3320*/  IADD3 R13, P3, PT, R5, R11.reuse, RZ ;  /* 0x0000000b050d7210 */ /* 0x080fe20007f7e0ff */
[----:B------:R-:W-:Y:S01]  /*3330*/  IMAD.MOV.U32 R3, RZ, RZ, R12 ;  /* 0x000000ffff037224 */ /* 0x000fe200078e000c */
[----:B------:R-:W-:Y:S02]  /*3340*/  IADD3 R8, P1, PT, R4, R11, RZ ;  /* 0x0000000b04087210 */ /* 0x000fe40007f3e0ff */
[----:B------:R-:W-:Y:S02]  /*3350*/  IADD3.X R14, PT, PT, R6, UR4, RZ, P3, !PT ;  /* 0x00000004060e7c10 */ /* 0x000fe40009ffe4ff */
[----:B------:R-:W-:Y:S01]  /*3360*/  ISETP.LE.AND P2, PT, R10, UR6, PT ;  /* 0x000000060a007c0c */ /* 0x000fe2000bf43270 */
[----:B------:R-:W-:Y:S02]  /*3370*/  IMAD.X R11, RZ, RZ, R6, P1 ;  /* 0x000000ffff0b7224 */ /* 0x000fe400008e0606 */
[----:B------:R-:W-:-:S02]  /*3380*/  IMAD.MOV.U32 R6, RZ, RZ, R13 ;  /* 0x000000ffff067224 */ /* 0x000fc400078e000d */
[----:B------:R-:W-:Y:S01]  /*3390*/  IMAD.MOV.U32 R7, RZ, RZ, R14 ;  /* 0x000000ffff077224 */ /* 0x000fe200078e000e */
[----:B------:R-:W-:Y:S07]  /*33a0*/  @!P0 BRA `(.L_x_619) ;  /* 0x0000000000288947 */ /* 0x000fee0003800000 */
        /* <DEDUP_REMOVED lines=10> */
.L_x_619:
[----:B------:R-:W-:Y:S05]  /*3450*/  BSYNC.RECONVERGENT B1 ;  /* 0x0000000000017941 */ /* 0x000fea0003800200 */
.L_x_618:
        /* <DEDUP_REMOVED lines=12> */
[----:B------:R-:W-:-:S05]  /*3520*/  IMAD.MOV.U32 R9, RZ, RZ, 0x500 ;  /* 0x00000500ff097424 */ /* 0x000fca00078e00ff */
[----:B------:R-:W2:Y:S01]  /*3530*/  ATOMG.E.ADD.STRONG.GPU PT, R8, desc[UR10][R4.64], R9 ;  /* 0x80000009040879a8 */ /* 0x000ea200081ef10a */
[----:B------:R-:W0:Y:S01]  /*3540*/  S2UR UR5, SR_CgaCtaId ;  /* 0x00000000000579c3 */ /* 0x000e220000008800 */
[----:B------:R-:W-:Y:S02]  /*3550*/  UMOV UR4, 0x400 ;  /* 0x0000040000047882 */ /* 0x000fe40000000000 */
[----:B0-----:R-:W-:Y:S01]  /*3560*/  ULEA UR4, UR5, UR4, 0x18 ;  /* 0x0000000405047291 */ /* 0x001fe2000f8ec0ff */
[----:B--2---:R-:W-:-:S08]  /*3570*/  VIADD R8, R8, UR6 ;  /* 0x0000000608087c36 */ /* 0x004fd00008000000 */
[----:B------:R0:W-:Y:S03]  /*3580*/  STS [UR4+0x98], R8 ;  /* 0x00009808ff007988 */ /* 0x0001e60008000804 */
.L_x_622:
[----:B------:R-:W-:Y:S05]  /*3590*/  BSYNC.RECONVERGENT B1 ;  /* 0x0000000000017941 */ /* 0x000fea0003800200 */
.L_x_621:
[----:B------:R-:W1:Y:S08]  /*35a0*/  S2UR UR5, SR_CgaCtaId ;  /* 0x00000000000579c3 */ /* 0x000e700000008800 */
[----:B------:R-:W-:Y:S06]  /*35b0*/  BAR.SYNC.DEFER_BLOCKING 0x0 ;  /* 0x0000000000007b1d */ /* 0x000fec0000010000 */
[----:B------:R-:W-:Y:S01]  /*35c0*/  UMOV UR4, 0x400 ;  /* 0x0000040000047882 */ /* 0x000fe20000000000 */
[----:B------:R-:W2:Y:S01]  /*35d0*/  LDCU UR7, c[0x0][0x398] ;  /* 0x00007300ff0777ac */ /* 0x000ea20008000800 */
[----:B------:R-:W3:Y:S01]  /*35e0*/  LDCU.128 UR12, c[0x0][0x380] ;  /* 0x00007000ff0c77ac */ /* 0x000ee20008000c00 */
[----:B-1----:R-:W-:-:S06]  /*35f0*/  ULEA UR4, UR5, UR4, 0x18 ;  /* 0x0000000405047291 */ /* 0x002fcc000f8ec0ff */
[----:B0-----:R-:W-:-:S05]  /*3600*/  IMAD.U32 R8, RZ, RZ, UR4 ;  /* 0x00000004ff087e24 */ /* 0x001fca000f8e00ff */
[----:B------:R-:W0:Y:S02]  /*3610*/  LDS R11, [R8+0x98] ;  /* 0x00009800080b7984 */ /* 0x000e240000000800 */
[----:B0-----:R-:W-:-:S05]  /*3620*/  VIADD R9, R11, 0x500 ;  /* 0x000005000b097836 */ /* 0x001fca0000000000 */
[----:B------:R-:W-:-:S13]  /*3630*/  ISETP.GT.AND P0, PT, R9, R10, PT ;  /* 0x0000000a0900720c */ /* 0x000fda0003f04270 */
[----:B--23--:R-:W-:Y:S05]  /*3640*/  @P0 BRA `(.L_x_623) ;  /* 0x0000000800080947 */ /* 0x00cfea0003800000 */
[----:B------:R-:W-:Y:S01]  /*3650*/  BSSY.RECONVERGENT B1, `(.L_x_623) ;  /* 0x0000081000017945 */ /* 0x000fe20003800200 */
.L_x_636:
[----:B------:R-:W-:-:S04]  /*3660*/  IADD3 R13, P0, PT, R2, R11, RZ ;  /* 0x0000000b020d7210 */ /* 0x000fc80007f1e0ff */
[----:B------:R-:W-:Y:S02]  /*3670*/  LEA.HI.X.SX32 R12, R11, RZ, 0x1, P0 ;  /* 0x000000ff0b0c7211 */ /* 0x000fe400000f0eff */
[----:B------:R-:W-:-:S04]  /*3680*/  LEA R14, P0, R13, UR12, 0x2 ;  /* 0x0000000c0d0e7c11 */ /* 0x000fc8000f8010ff */
[----:B------:R-:W-:-:S05]  /*3690*/  LEA.HI.X R15, R13, UR13, R12, 0x2, P0 ;  /* 0x0000000d0d0f7c11 */ /* 0x000fca00080f140c */
[----:B------:R-:W2:Y:S04]  /*36a0*/  LDG.E R20, desc[UR10][R14.64] ;  /* 0x0000000a0e147981 */ /* 0x000ea8000c1e1900 */
[----:B------:R0:W5:Y:S04]  /*36b0*/  LDG.E R21, desc[UR10][R14.64+0x400] ;  /* 0x0004000a0e157981 */ /* 0x000168000c1e1900 */
[----:B------:R0:W5:Y:S04]  /*36c0*/  LDG.E R11, desc[UR10][R14.64+0x800] ;  /* 0x0008000a0e0b7981 */ /* 0x000168000c1e1900 */
[----:B------:R0:W5:Y:S04]  /*36d0*/  LDG.E R9, desc[UR10][R14.64+0xc00] ;  /* 0x000c000a0e097981 */ /* 0x000168000c1e1900 */
[----:B------:R0:W5:Y:S01]  /*36e0*/  LDG.E R10, desc[UR10][R14.64+0x1000] ;  /* 0x0010000a0e0a7981 */ /* 0x000162000c1e1900 */
[----:B------:R-:W-:Y:S01]  /*36f0*/  IADD3 R13, P1, PT, R13, UR14, RZ ;  /* 0x0000000e0d0d7c10 */ /* 0x000fe2000ff3e0ff */
[----:B------:R-:W-:Y:S01]  /*3700*/  BSSY.RECONVERGENT B2, `(.L_x_624) ;  /* 0x0000012000027945 */ /* 0x000fe20003800200 */
[----:B------:R-:W-:-:S02]  /*3710*/  IMAD.MOV.U32 R16, RZ, RZ, R3 ;  /* 0x000000ffff107224 */ /* 0x000fc400078e0003 */
[----:B------:R-:W-:Y:S01]  /*3720*/  IMAD.MOV.U32 R18, RZ, RZ, R6 ;  /* 0x000000ffff127224 */ /* 0x000fe200078e0006 */
[----:B------:R-:W-:Y:S01]  /*3730*/  IADD3.X R12, PT, PT, R12, UR15, RZ, P1, !PT ;  /* 0x0000000f0c0c7c10 */ /* 0x000fe20008ffe4ff */
        /* <DEDUP_REMOVED lines=14> */
.L_x_625:
[----:B------:R-:W-:Y:S05]  /*3820*/  BSYNC.RECONVERGENT B2 ;  /* 0x0000000000027941 */ /* 0x000fea0003800200 */
.L_x_624:
        /* <DEDUP_REMOVED lines=19> */
.L_x_627:
[----:B------:R-:W-:Y:S05]  /*3960*/  BSYNC.RECONVERGENT B2 ;  /* 0x0000000000027941 */ /* 0x000fea0003800200 */
.L_x_626:
        /* <DEDUP_REMOVED lines=19> */
.L_x_629:
[----:B------:R-:W-:Y:S05]  /*3aa0*/  BSYNC.RECONVERGENT B2 ;  /* 0x0000000000027941 */ /* 0x000fea0003800200 */
.L_x_628:
        /* <DEDUP_REMOVED lines=19> */
.L_x_631:
[----:B------:R-:W-:Y:S05]  /*3be0*/  BSYNC.RECONVERGENT B2 ;  /* 0x0000000000027941 */ /* 0x000fea0003800200 */
.L_x_630:
        /* <DEDUP_REMOVED lines=19> */
.L_x_633:
[----:B------:R-:W-:Y:S05]  /*3d20*/  BSYNC.RECONVERGENT B2 ;  /* 0x0000000000027941 */ /* 0x000fea0003800200 */
.L_x_632:
[----:B------:R-:W-:Y:S01]  /*3d30*/  BAR.SYNC.DEFER_BLOCKING 0x0 ;  /* 0x0000000000007b1d */ /* 0x000fe20000010000 */
[----:B------:R-:W-:-:S05]  /*3d40*/  ISETP.NE.AND P0, PT, R2, RZ, PT ;  /* 0x000000ff0200720c */ /* 0x000fca0003f05270 */
[----:B------:R-:W-:Y:S08]  /*3d50*/  BSSY.RECONVERGENT B2, `(.L_x_634) ;  /* 0x000000a000027945 */ /* 0x000ff00003800200 */
[----:B------:R-:W-:Y:S05]  /*3d60*/  @P0 BRA `(.L_x_635) ;  /* 0x0000000000200947 */ /* 0x000fea0003800000 */
[----:B------:R-:W-:-:S05]  /*3d70*/  IMAD.MOV.U32 R11, RZ, RZ, 0x500 ;  /* 0x00000500ff0b7424 */ /* 0x000fca00078e00ff */
[----:B------:R-:W2:Y:S01]  /*3d80*/  ATOMG.E.ADD.STRONG.GPU PT, R8, desc[UR10][R4.64], R11 ;  /* 0x8000000b040879a8 */ /* 0x000ea200081ef10a */
[----:B------:R-:W0:Y:S01]  /*3d90*/  S2UR UR5, SR_CgaCtaId ;  /* 0x00000000000579c3 */ /* 0x000e220000008800 */
[----:B------:R-:W-:Y:S02]  /*3da0*/  UMOV UR4, 0x400 ;  /* 0x0000040000047882 */ /* 0x000fe40000000000 */
[----:B0-----:R-:W-:Y:S01]  /*3db0*/  ULEA UR4, UR5, UR4, 0x18 ;  /* 0x0000000405047291 */ /* 0x001fe2000f8ec0ff */
[----:B--2---:R-:W-:-:S05]  /*3dc0*/  VIADD R9, R8, UR6 ;  /* 0x0000000608097c36 */ /* 0x004fca0008000000 */
[----:B------:R-:W-:-:S05]  /*3dd0*/  IMAD.U32 R8, RZ, RZ, UR4 ;  /* 0x00000004ff087e24 */ /* 0x000fca000f8e00ff */
[----:B------:R0:W-:Y:S02]  /*3de0*/  STS [R8+0x98], R9 ;  /* 0x0000980908007388 */ /* 0x0001e40000000800 */
.L_x_635:
[----:B------:R-:W-:Y:S05]  /*3df0*/  BSYNC.RECONVERGENT B2 ;  /* 0x0000000000027941 */ /* 0x000fea0003800200 */
.L_x_634:
[----:B------:R-:W-:Y:S01]  /*3e00*/  BAR.SYNC.DEFER_BLOCKING 0x0 ;  /* 0x0000000000007b1d */ /* 0x000fe20000010000 */
[----:B------:R-:W-:-:S05]  /*3e10*/  IMAD.U32 R10, RZ, RZ, UR7 ;  /* 0x00000007ff0a7e24 */ /* 0x000fca000f8e00ff */
[----:B------:R-:W0:Y:S02]  /*3e20*/  LDS R11, [R8+0x98] ;  /* 0x00009800080b7984 */ /* 0x000e240000000800 */
[----:B0-----:R-:W-:-:S05]  /*3e30*/  VIADD R9, R11, 0x500 ;  /* 0x000005000b097836 */ /* 0x001fca0000000000 */
[----:B------:R-:W-:-:S13]  /*3e40*/  ISETP.GT.AND P0, PT, R9, R10, PT ;  /* 0x0000000a0900720c */ /* 0x000fda0003f04270 */
[----:B------:R-:W-:Y:S05]  /*3e50*/  @!P0 BRA `(.L_x_636) ;  /* 0xfffffff800008947 */ /* 0x000fea000383ffff */
[----:B------:R-:W-:Y:S05]  /*3e60*/  BSYNC.RECONVERGENT B1 ;  /* 0x0000000000017941 */ /* 0x000fea0003800200 */
.L_x_623:
[----:B------:R-:W-:Y:S01]  /*3e70*/  ISETP.GE.AND P0, PT, R11, R10, PT ;  /* 0x0000000a0b00720c */ /* 0x000fe20003f06270 */
[----:B------:R-:W0:Y:S01]  /*3e80*/  LDCU.64 UR6, c[0x0][0x388] ;  /* 0x00007100ff0677ac */ /* 0x000e220008000a00 */
[----:B------:R-:W-:Y:S01]  /*3e90*/  BSSY.RECONVERGENT B1, `(.L_x_620) ;  /* 0x0000094000017945 */ /* 0x000fe20003800200 */
[----:B------:R-:W1:Y:S10]  /*3ea0*/  LDCU.64 UR4, c[0x0][0x388] ;  /* 0x00007100ff0477ac */ /* 0x000e740008000a00 */
[----:B------:R-:W-:Y:S05]  /*3eb0*/  @P0 BRA `(.L_x_637) ;  /* 0x0000000800440947 */ /* 0x000fea0003800000 */
[----:B------:R-:W-:-:S05]  /*3ec0*/  IMAD.IADD R9, R10, 0x1, -R11 ;  /* 0x000000010a097824 */ /* 0x000fca00078e0a0b */
[----:B------:R-:W-:-:S13]  /*3ed0*/  ISETP.GE.AND P0, PT, R2, R9, PT ;  /* 0x000000090200720c */ /* 0x000fda0003f06270 */
[----:B------:R-:W-:Y:S05]  /*3ee0*/  @P0 BRA `(.L_x_637) ;  /* 0x0000000800380947 */ /* 0x000fea0003800000 */
[----:B------:R-:W-:Y:S01]  /*3ef0*/  LOP3.LUT R4, RZ, R2, RZ, 0x33, !PT ;  /* 0x00000002ff047212 */ /* 0x000fe200078e33ff */
[----:B------:R-:W-:Y:S01]  /*3f00*/  BSSY.RECONVERGENT B2, `(.L_x_638) ;  /* 0x0000027000027945 */ /* 0x000fe20003800200 */
[----:B------:R-:W-:Y:S02]  /*3f10*/  IMAD.MOV.U32 R8, RZ, RZ, R2 ;  /* 0x000000ffff087224 */ /* 0x000fe400078e0002 */
[----:B------:R-:W-:-:S04]  /*3f20*/  IADD3 R16, PT, PT, -R11, R10, R4 ;  /* 0x0000000a0b107210 */ /* 0x000fc80007ffe104 */
[----:B------:R-:W-:-:S04]  /*3f30*/  LOP3.LUT R4, R16, 0x300, RZ, 0xc0, !PT ;  /* 0x0000030010047812 */ /* 0x000fc800078ec0ff */
[----:B------:R-:W-:-:S13]  /*3f40*/  ISETP.NE.AND P0, PT, R4, 0x300, PT ;  /* 0x000003000400780c */ /* 0x000fda0003f05270 */
[----:B------:R-:W-:Y:S05]  /*3f50*/  @!P0 BRA `(.L_x_639) ;  /* 0x0000000000848947 */ /* 0x000fea0003800000 */
[----:B------:R-:W2:Y:S01]  /*3f60*/  LDC.64 R4, c[0x0][0x380] ;  /* 0x0000e000ff047b82 */ /* 0x000ea20000000a00 */
[----:B------:R-:W-:Y:S01]  /*3f70*/  LEA.HI R8, R16, 0x1, RZ, 0x18 ;  /* 0x0000000110087811 */ /* 0x000fe200078fc0ff */
[----:B------:R-:W-:-:S03]  /*3f80*/  IMAD.IADD R15, R2, 0x1, R11 ;  /* 0x00000001020f7824 */ /* 0x000fc600078e020b */
[----:B------:R-:W-:Y:S01]  /*3f90*/  LOP3.LUT R10, R8, 0x3, RZ, 0xc0, !PT ;  /* 0x00000003080a7812 */ /* 0x000fe200078ec0ff */
[----:B------:R-:W-:-:S04]  /*3fa0*/  IMAD.MOV.U32 R8, RZ, RZ, R2 ;  /* 0x000000ffff087224 */ /* 0x000fc800078e0002 */
[----:B------:R-:W-:-:S07]  /*3fb0*/  IMAD.MOV R10, RZ, RZ, -R10 ;  /* 0x000000ffff0a7224 */ /* 0x000fce00078e0a0a */
.L_x_642:
[----:B--2---:R-:W-:-:S05]  /*3fc0*/  IMAD.WIDE R12, R15, 0x4, R4 ;  /* 0x000000040f0c7825 */ /* 0x004fca00078e0204 */
[----:B------:R-:W2:Y:S01]  /*3fd0*/  LDG.E R20, desc[UR10][R12.64] ;  /* 0x0000000a0c147981 */ /* 0x000ea2000c1e1900 */
[----:B------:R-:W-:Y:S01]  /*3fe0*/  VIADD R10, R10, 0x1 ;  /* 0x000000010a0a7836 */ /* 0x000fe20000000000 */
[C---:B-1----:R-:W-:Y:S01]  /*3ff0*/  IADD3 R18, P1, PT, R15.reuse, UR4, RZ ;  /* 0x000000040f127c10 */ /* 0x042fe2000ff3e0ff */
[----:B------:R-:W-:Y:S03]  /*4000*/  BSSY.RECONVERGENT B3, `(.L_x_640) ;  /* 0x0000013000037945 */ /* 0x000fe60003800200 */
[----:B------:R-:W-:Y:S02]  /*4010*/  ISETP.NE.AND P2, PT, R10, RZ, PT ;  /* 0x000000ff0a00720c */ /* 0x000fe40003f45270 */
[----:B------:R-:W-:Y:S02]  /*4020*/  LEA.HI.X.SX32 R17, R15, UR5, 0x1, P1 ;  /* 0x000000050f117c11 */ /* 0x000fe400088f0eff */
        /* <DEDUP_REMOVED lines=16> */
.L_x_641:
[----:B0-----:R-:W-:Y:S05]  /*4130*/  BSYNC.RECONVERGENT B3 ;  /* 0x0000000000037941 */ /* 0x001fea0003800200 */
.L_x_640:
[----:B------:R-:W-:Y:S02]  /*4140*/  VIADD R8, R8, 0x100 ;  /* 0x0000010008087836 */ /* 0x000fe40000000000 */
[----:B------:R-:W-:Y:S01]  /*4150*/  VIADD R15, R15, 0x100 ;  /* 0x000001000f0f7836 */ /* 0x000fe20000000000 */
[----:B------:R-:W-:Y:S06]  /*4160*/  @P2 BRA `(.L_x_642) ;  /* 0xfffffffc00942947 */ /* 0x000fec000383ffff */
.L_x_639:
[----:B01----:R-:W-:Y:S05]  /*4170*/  BSYNC.RECONVERGENT B2 ;  /* 0x0000000000027941 */ /* 0x003fea0003800200 */
.L_x_638:
        /* <DEDUP_REMOVED lines=9> */
.L_x_651:
[----:B------:R-:W-:-:S05]  /*4210*/  IMAD.WIDE R14, R11, 0x4, R4 ;  /* 0x000000040b0e7825 */ /* 0x000fca00078e0204 */
[----:B------:R-:W2:Y:S04]  /*4220*/  LDG.E R24, desc[UR10][R14.64+-0x800] ;  /* 0xfff8000a0e187981 */ /* 0x000ea8000c1e1900 */
[----:B------:R0:W5:Y:S04]  /*4230*/  LDG.E R26, desc[UR10][R14.64+-0x400] ;  /* 0xfffc000a0e1a7981 */ /* 0x000168000c1e1900 */
        /* <DEDUP_REMOVED lines=21> */
.L_x_644:
[----:B------:R-:W-:Y:S05]  /*4390*/  BSYNC.RECONVERGENT B2 ;  /* 0x0000000000027941 */ /* 0x000fea0003800200 */
.L_x_643:
        /* <DEDUP_REMOVED lines=19> */
.L_x_646:
[----:B------:R-:W-:Y:S05]  /*44d0*/  BSYNC.RECONVERGENT B2 ;  /* 0x0000000000027941 */ /* 0x000fea0003800200 */
.L_x_645:
[----:B------:R-:W-:Y:S01]  /*44e0*/  FSETP.GEU.AND P0, PT, R3, R10, PT ;  /* 0x0000000a0300720b */ /* 0x000fe20003f0e000 */
[----:B------:R-:W-:Y:S01]  /*44f0*/  BSSY.RECONVERGENT B2, `(.L_x_647) ;  /* 0x0000013000027945 */ /* 0x000fe20003800200 */
[C---:B------:R-:W-:Y:S01]  /*4500*/  IADD3 R17, P1, PT, R19.reuse, UR6, RZ ;  /* 0x0000000613117c10 */ /* 0x040fe2000ff3e0ff */
        /* <DEDUP_REMOVED lines=17> */
.L_x_648:
[----:B------:R-:W-:Y:S05]  /*4620*/  BSYNC.RECONVERGENT B2 ;  /* 0x0000000000027941 */ /* 0x000fea0003800200 */
.L_x_647:
        /* <DEDUP_REMOVED lines=18> */
.L_x_650:
[----:B------:R-:W-:Y:S05]  /*4750*/  BSYNC.RECONVERGENT B2 ;  /* 0x0000000000027941 */ /* 0x000fea0003800200 */
.L_x_649:
[----:B------:R-:W-:Y:S02]  /*4760*/  VIADD R8, R8, 0x400 ;  /* 0x0000040008087836 */ /* 0x000fe40000000000 */
[----:B------:R-:W-:Y:S02]  /*4770*/  VIADD R20, R20, 0x400 ;  /* 0x0000040014147836 */ /* 0x000fe40000000000 */
[----:B------:R-:W-:Y:S01]  /*4780*/  VIADD R19, R19, 0x400 ;  /* 0x0000040013137836 */ /* 0x000fe20000000000 */
[----:B------:R-:W-:Y:S01]  /*4790*/  ISETP.GE.AND P0, PT, R8, R9, PT ;  /* 0x000000090800720c */ /* 0x000fe20003f06270 */
[----:B------:R-:W-:Y:S02]  /*47a0*/  VIADD R18, R18, 0x400 ;  /* 0x0000040012127836 */ /* 0x000fe40000000000 */
[----:B------:R-:W-:-:S10]  /*47b0*/  VIADD R11, R11, 0x400 ;  /* 0x000004000b0b7836 */ /* 0x000fd40000000000 */
[----:B------:R-:W-:Y:S05]  /*47c0*/  @!P0 BRA `(.L_x_651) ;  /* 0xfffffff800908947 */ /* 0x000fea000383ffff */
.L_x_637:
[----:B01----:R-:W-:Y:S05]  /*47d0*/  BSYNC.RECONVERGENT B1 ;  /* 0x0000000000017941 */ /* 0x003fea0003800200 */
.L_x_620:
        /* <DEDUP_REMOVED lines=22> */
.L_x_653:
[----:B------:R-:W-:Y:S05]  /*4940*/  BSYNC.RECONVERGENT B1 ;  /* 0x0000000000017941 */ /* 0x000fea0003800200 */
.L_x_652:
        /* <DEDUP_REMOVED lines=21> */
.L_x_655:
[----:B------:R-:W-:Y:S05]  /*4aa0*/  BSYNC.RECONVERGENT B1 ;  /* 0x0000000000017941 */ /* 0x000fea0003800200 */
.L_x_654:
        /* <DEDUP_REMOVED lines=21> */
.L_x_657:
[----:B------:R-:W-:Y:S05]  /*4c00*/  BSYNC.RECONVERGENT B1 ;  /* 0x0000000000017941 */ /* 0x000fea0003800200 */
.L_x_656:
        /* <DEDUP_REMOVED lines=21> */
.L_x_659:
[----:B------:R-:W-:Y:S05]  /*4d60*/  BSYNC.RECONVERGENT B1 ;  /* 0x0000000000017941 */ /* 0x000fea0003800200 */
.L_x_658:
        /* <DEDUP_REMOVED lines=22> */
.L_x_661:
[----:B------:R-:W-:Y:S05]  /*4ed0*/  BSYNC.RECONVERGENT B1 ;  /* 0x0000000000017941 */ /* 0x000fea0003800200 */
.L_x_660:
        /* <DEDUP_REMOVED lines=12> */
.L_x_663:
[----:B------:R-:W-:Y:S05]  /*4fa0*/  BSYNC.RECONVERGENT B1 ;  /* 0x0000000000017941 */ /* 0x000fea0003800200 */
.L_x_662:
[----:B------:R-:W-:Y:S01]  /*4fb0*/  BAR.SYNC.DEFER_BLOCKING 0x0 ;  /* 0x0000000000007b1d */ /* 0x000fe20000010000 */
[----:B------:R-:W-:-:S13]  /*4fc0*/  ISETP.NE.AND P2, PT, R2, RZ, PT ;  /* 0x000000ff0200720c */ /* 0x000fda0003f45270 */
[----:B------:R-:W-:Y:S05]  /*4fd0*/  @P2 BRA `(.L_x_579) ;  /* 0x00000008002c2947 */ /* 0x000fea0003800000 */
[----:B------:R-:W1:Y:S01]  /*4fe0*/  S2R R2, SR_CgaCtaId ;  /* 0x0000000000027919 */ /* 0x000e620000008800 */
[----:B------:R-:W-:Y:S01]  /*4ff0*/  MOV R7, 0x400 ;  /* 0x0000040000077802 */ /* 0x000fe20000000f00 */
[----:B------:R-:W-:Y:S01]  /*5000*/  BSSY.RECONVERGENT B1, `(.L_x_664) ;  /* 0x0000019000017945 */ /* 0x000fe20003800200 */
[----:B------:R-:W-:Y:S02]  /*5010*/  IMAD.MOV.U32 R12, RZ, RZ, R6 ;  /* 0x000000ffff0c7224 */ /* 0x000fe400078e0006 */
[----:B------:R-:W-:Y:S02]  /*5020*/  IMAD.MOV.U32 R10, RZ, RZ, R5 ;  /* 0x000000ffff0a7224 */ /* 0x000fe400078e0005 */
[----:B------:R-:W-:Y:S01]  /*5030*/  IMAD.MOV.U32 R14, RZ, RZ, R4 ;  /* 0x000000ffff0e7224 */ /* 0x000fe200078e0004 */
[----:B-1----:R-:W-:-:S05]  /*5040*/  LEA R7, R2, R7, 0x18 ;  /* 0x0000000702077211 */ /* 0x002fca00078ec0ff */
[----:B------:R-:W1:Y:S04]  /*5050*/  LDS R13, [R7+0x18] ;  /* 0x00001800070d7984 */ /* 0x000e680000000800 */
[----:B------:R2:W3:Y:S04]  /*5060*/  LDS R15, [R7+0x28] ;  /* 0x00002800070f7984 */ /* 0x0004e80000000800 */
[----:B------:R2:W4:Y:S04]  /*5070*/  LDS R17, [R7+0x38] ;  /* 0x0000380007117984 */ /* 0x0005280000000800 */
[----:B0-----:R2:W0:Y:S04]  /*5080*/  LDS R9, [R7+0x48] ;  /* 0x0000480007097984 */ /* 0x0014280000000800 */
[----:B------:R2:W0:Y:S04]  /*5090*/  LDS R8, [R7+0x58] ;  /* 0x0000580007087984 */ /* 0x0004280000000800 */
[----:B------:R2:W0:Y:S04]  /*50a0*/  LDS R3, [R7+0x68] ;  /* 0x0000680007037984 */ /* 0x0004280000000800 */
[----:B------:R2:W0:Y:S01]  /*50b0*/  LDS R2, [R7+0x78] ;  /* 0x0000780007027984 */ /* 0x0004220000000800 */
[----:B-1----:R-:W-:-:S13]  /*50c0*/  FSETP.GEU.AND P0, PT, R6, R13, PT ;  /* 0x0000000d0600720b */ /* 0x002fda0003f0e000 */
[----:B--234-:R-:W-:Y:S05]  /*50d0*/  @!P0 BRA `(.L_x_665) ;  /* 0x00000000002c8947 */ /* 0x01cfea0003800000 */
[----:B------:R-:W1:Y:S01]  /*50e0*/  LDS.64 R10, [R7+0x20] ;  /* 0x00002000070a7984 */ /* 0x000e620000000a00 */
[----:B------:R-:W-:Y:S01]  /*50f0*/  FSETP.GEU.AND P3, PT, R13, R6, PT ;  /* 0x000000060d00720b */ /* 0x000fe20003f6e000 */
[----:B------:R-:W-:-:S12]  /*5100*/  IMAD.MOV.U32 R12, RZ, RZ, R13 ;  /* 0x000000ffff0c7224 */ /* 0x000fd800078e000d */
[CC--:B-1----:R-:W-:Y:S01]  /*5110*/  @P3 ISETP.GE.U32.AND P0, PT, R5.reuse, R10.reuse, PT ;  /* 0x0000000a0500320c */ /* 0x0c2fe20003f06070 */
[----:B------:R-:W-:Y:S01]  /*5120*/  IMAD.MOV.U32 R14, RZ, RZ, R11 ;  /* 0x000000ffff0e7224 */ /* 0x000fe200078e000b */
[CC--:B------:R-:W-:Y:S02]  /*5130*/  @P3 ISETP.LT.U32.AND P1, PT, R5.reuse, R10.reuse, PT ;  /* 0x0000000a0500320c */ /* 0x0c0fe40003f21070 */
[CC--:B------:R-:W-:Y:S02]  /*5140*/  @P3 ISETP.GE.AND.EX P0, PT, R4.reuse, R11.reuse, PT, P0 ;  /* 0x0000000b0400320c */ /* 0x0c0fe40003f06300 */
[----:B------:R-:W-:Y:S02]  /*5150*/  @P3 ISETP.LT.AND.EX P1, PT, R4, R11, PT, P1 ;  /* 0x0000000b0400320c */ /* 0x000fe40003f21310 */
[----:B------:R-:W-:Y:S02]  /*5160*/  @P3 FSEL R12, R6, R13, !P0 ;  /* 0x0000000d060c3208 */ /* 0x000fe40004000000 */
[----:B------:R-:W-:-:S02]  /*5170*/  @P3 SEL R10, R5, R10, P1 ;  /* 0x0000000a050a3207 */ /* 0x000fc40000800000 */
[----:B------:R-:W-:-:S07]  /*5180*/  @P3 SEL R14, R4, R11, P1 ;  /* 0x0000000b040e3207 */ /* 0x000fce0000800000 */
.L_x_665:
[----:B------:R-:W-:Y:S05]  /*5190*/  BSYNC.RECONVERGENT B1 ;  /* 0x0000000000017941 */ /* 0x000fea0003800200 */
.L_x_664:
[----:B------:R-:W-:Y:S01]  /*51a0*/  FSETP.GEU.AND P0, PT, R12, R15, PT ;  /* 0x0000000f0c00720b */ /* 0x000fe20003f0e000 */
[----:B------:R-:W-:Y:S01]  /*51b0*/  BSSY.RECONVERGENT B1, `(.L_x_666) ;  /* 0x0000010000017945 */ /* 0x000fe20003800200 */
[----:B------:R-:W-:Y:S02]  /*51c0*/  IMAD.MOV.U32 R6, RZ, RZ, R12 ;  /* 0x000000ffff067224 */ /* 0x000fe400078e000c */
[----:B------:R-:W-:Y:S02]  /*51d0*/  IMAD.MOV.U32 R11, RZ, RZ, R10 ;  /* 0x000000ffff0b7224 */ /* 0x000fe400078e000a */
[----:B------:R-:W-:-:S07]  /*51e0*/  IMAD.MOV.U32 R5, RZ, RZ, R14 ;  /* 0x000000ffff057224 */ /* 0x000fce00078e000e */
[----:B------:R-:W-:Y:S05]  /*51f0*/  @!P0 BRA `(.L_x_667) ;  /* 0x00000000002c8947 */ /* 0x000fea0003800000 */
[----:B------:R-:W1:Y:S01]  /*5200*/  LDS.64 R4, [R7+0x30] ;  /* 0x0000300007047984 */ /* 0x000e620000000a00 */
[----:B------:R-:W-:Y:S01]  /*5210*/  FSETP.GEU.AND P3, PT, R15, R12, PT ;  /* 0x0000000c0f00720b */ /* 0x000fe20003f6e000 */
[----:B------:R-:W-:-:S12]  /*5220*/  IMAD.MOV.U32 R6, RZ, RZ, R15 ;  /* 0x000000ffff067224 */ /* 0x000fd800078e000f */
[CC--:B-1----:R-:W-:Y:S01]  /*5230*/  @P3 ISETP.GE.U32.AND P0, PT, R10.reuse, R4.reuse, PT ;  /* 0x000000040a00320c */ /* 0x0c2fe20003f06070 */
[----:B------:R-:W-:Y:S01]  /*5240*/  IMAD.MOV.U32 R11, RZ, RZ, R4 ;  /* 0x000000ffff0b7224 */ /* 0x000fe200078e0004 */
[-C--:B------:R-:W-:Y:S02]  /*5250*/  @P3 ISETP.LT.U32.AND P1, PT, R10, R4.reuse, PT ;  /* 0x000000040a00320c */ /* 0x080fe40003f21070 */
[CC--:B------:R-:W-:Y:S02]  /*5260*/  @P3 ISETP.GE.AND.EX P0, PT, R14.reuse, R5.reuse, PT, P0 ;  /* 0x000000050e00320c */ /* 0x0c0fe40003f06300 */
[----:B------:R-:W-:Y:S02]  /*5270*/  @P3 ISETP.LT.AND.EX P1, PT, R14, R5, PT, P1 ;  /* 0x000000050e00320c */ /* 0x000fe40003f21310 */
[----:B------:R-:W-:Y:S02]  /*5280*/  @P3 FSEL R6, R12, R15, !P0 ;  /* 0x0000000f0c063208 */ /* 0x000fe40004000000 */
[----:B------:R-:W-:-:S02]  /*5290*/  @P3 SEL R11, R10, R4, P1 ;  /* 0x000000040a0b3207 */ /* 0x000fc40000800000 */
[----:B------:R-:W-:-:S07]  /*52a0*/  @P3 SEL R5, R14, R5, P1 ;  /* 0x000000050e053207 */ /* 0x000fce0000800000 */
.L_x_667:
[----:B------:R-:W-:Y:S05]  /*52b0*/  BSYNC.RECONVERGENT B1 ;  /* 0x0000000000017941 */ /* 0x000fea0003800200 */
.L_x_666:
        /* <DEDUP_REMOVED lines=18> */
.L_x_669:
[----:B------:R-:W-:Y:S05]  /*53e0*/  BSYNC.RECONVERGENT B1 ;  /* 0x0000000000017941 */ /* 0x000fea0003800200 */
.L_x_668:
[----:B0-----:R-:W-:Y:S01]  /*53f0*/  FSETP.GEU.AND P0, PT, R4, R9, PT ;  /* 0x000000090400720b */ /* 0x001fe20003f0e000 */
        /* <DEDUP_REMOVED lines=17> */
.L_x_671:
[----:B------:R-:W-:Y:S05]  /*5510*/  BSYNC.RECONVERGENT B1 ;  /* 0x0000000000017941 */ /* 0x000fea0003800200 */
.L_x_670:
        /* <DEDUP_REMOVED lines=18> */
.L_x_673:
[----:B------:R-:W-:Y:S05]  /*5640*/  BSYNC.RECONVERGENT B1 ;  /* 0x0000000000017941 */ /* 0x000fea0003800200 */
.L_x_672:
        /* <DEDUP_REMOVED lines=18> */
.L_x_675:
[----:B------:R-:W-:Y:S05]  /*5770*/  BSYNC.RECONVERGENT B1 ;  /* 0x0000000000017941 */ /* 0x000fea0003800200 */
.L_x_674:
        /* <DEDUP_REMOVED lines=17> */
.L_x_579:
[----:B------:R-:W-:Y:S05]  /*5890*/  BSYNC.RECONVERGENT B0 ;  /* 0x0000000000007941 */ /* 0x000fea0003800200 */
.L_x_546:
        /* <DEDUP_REMOVED lines=9> */
.L_x_676:
        /* <DEDUP_REMOVED lines=13> */
.L_x_818:


//--------------------- .text._ZN6thrust24THRUST_300001_SM_1000_NS8cuda_cub4core6detail13_kernel_agentINS1_8__reduce11ReduceAgentINS0_12zip_iteratorIN4cuda3std3__45tupleIJNS0_10device_ptrIfEENS0_17counting_iteratorIlNS0_11use_defaultESF_SF_EEEEEEEPNSB_IJflEEESJ_iNS1_9__extrema9arg_min_fIflNSA_4lessIfEEEEEEJSI_SK_iSP_EEEvDpT0_ --------------------------
	.section	.text._ZN6thrust24THRUST_300001_SM_1000_NS8cuda_cub4core6detail13_kernel_agentINS1_8__reduce11ReduceAgentINS0_12zip_iteratorIN4cuda3std3__45tupleIJNS0_10device_ptrIfEENS0_17counting_iteratorIlNS0_11use_defaultESF_SF_EEEEEEEPNSB_IJflEEESJ_iNS1_9__extrema9arg_min_fIflNSA_4lessIfEEEEEEJSI_SK_iSP_EEEvDpT0_,"ax",@progbits
	.align	128
        .global         _ZN6thrust24THRUST_300001_SM_1000_NS8cuda_cub4core6detail13_kernel_agentINS1_8__reduce11ReduceAgentINS0_12zip_iteratorIN4cuda3std3__45tupleIJNS0_10device_ptrIfEENS0_17counting_iteratorIlNS0_11use_defaultESF_SF_EEEEEEEPNSB_IJflEEESJ_iNS1_9__extrema9arg_min_fIflNSA_4lessIfEEEEEEJSI_SK_iSP_EEEvDpT0_
        .type           _ZN6thrust24THRUST_300001_SM_1000_NS8cuda_cub4core6detail13_kernel_agentINS1_8__reduce11ReduceAgentINS0_12zip_iteratorIN4cuda3std3__45tupleIJNS0_10device_ptrIfEENS0_17counting_iteratorIlNS0_11use_defaultESF_SF_EEEEEEEPNSB_IJflEEESJ_iNS1_9__extrema9arg_min_fIflNSA_4lessIfEEEEEEJSI_SK_iSP_EEEvDpT0_,@function
        .size           _ZN6thrust24THRUST_300001_SM_1000_NS8cuda_cub4core6detail13_kernel_agentINS1_8__reduce11ReduceAgentINS0_12zip_iteratorIN4cuda3std3__45tupleIJNS0_10device_ptrIfEENS0_17counting_iteratorIlNS0_11use_defaultESF_SF_EEEEEEEPNSB_IJflEEESJ_iNS1_9__extrema9arg_min_fIflNSA_4lessIfEEEEEEJSI_SK_iSP_EEEvDpT0_,(.L_x_819 - _ZN6thrust24THRUST_300001_SM_1000_NS8cuda_cub4core6detail13_kernel_agentINS1_8__reduce11ReduceAgentINS0_12zip_iteratorIN4cuda3std3__45tupleIJNS0_10device_ptrIfEENS0_17counting_iteratorIlNS0_11use_defaultESF_SF_EEEEEEEPNSB_IJflEEESJ_iNS1_9__extrema9arg_min_fIflNSA_4lessIfEEEEEEJSI_SK_iSP_EEEvDpT0_)
        .other          _ZN6thrust24THRUST_300001_SM_1000_NS8cuda_cub4core6detail13_kernel_agentINS1_8__reduce11ReduceAgentINS0_12zip_iteratorIN4cuda3std3__45tupleIJNS0_10device_ptrIfEENS0_17counting_iteratorIlNS0_11use_defaultESF_SF_EEEEEEEPNSB_IJflEEESJ_iNS1_9__extrema9arg_min_fIflNSA_4lessIfEEEEEEJSI_SK_iSP_EEEvDpT0_,@"STO_CUDA_ENTRY STV_DEFAULT"
_ZN6thrust24THRUST_300001_SM_1000_NS8cuda_cub4core6detail13_kernel_agentINS1_8__reduce11ReduceAgentINS0_12zip_iteratorIN4cuda3std3__45tupleIJNS0_10device_ptrIfEENS0_17counting_iteratorIlNS0_11use_defaultESF_SF_EEEEEEEPNSB_IJflEEESJ_iNS1_9__extrema9arg_min_fIflNSA_4lessIfEEEEEEJSI_SK_iSP_EEEvDpT0_:
.text._ZN6thrust24THRUST_300001_SM_1000_NS8cuda_cub4core6detail13_kernel_agentINS1_8__reduce11ReduceAgentINS0_12zip_iteratorIN4cuda3std3__45tupleIJNS0_10device_ptrIfEENS0_17counting_iteratorIlNS0_11use_defaultESF_SF_EEEEEEEPNSB_IJflEEESJ_iNS1_9__extrema9arg_min_fIflNSA_4lessIfEEEEEEJSI_SK_iSP_EEEvDpT0_:
        /* <DEDUP_REMOVED lines=23> */
.L_x_680:
[----:B0-----:R-:W-:Y:S05]  /*0170*/  BSYNC.RECONVERGENT B1 ;  /* 0x0000000000017941 */ /* 0x001fea0003800200 */
.L_x_679:
        /* <DEDUP_REMOVED lines=19> */
.L_x_687:
        /* <DEDUP_REMOVED lines=23> */
.L_x_686:
[----:B------:R-:W-:Y:S05]  /*0420*/  BSYNC.RECONVERGENT B3 ;  /* 0x0000000000037941 */ /* 0x000fea0003800200 */
.L_x_685:
[----:B------:R-:W-:Y:S01]  /*0430*/  IADD3 R12, P0, PT, R12, 0x100, RZ ;  /* 0x000001000c0c7810 */ /* 0x000fe20007f1e0ff */
[----:B------:R-:W-:Y:S02]  /*0440*/  VIADD R11, R11, 0x100 ;  /* 0x000001000b0b7836 */ /* 0x000fe40000000000 */
[----:B------:R-:W-:Y:S02]  /*0450*/  IMAD.X R10, RZ, RZ, R10, P3 ;  /* 0x000000ffff0a7224 */ /* 0x000fe400018e060a */
[----:B------:R-:W-:Y:S01]  /*0460*/  IMAD.X R13, RZ, RZ, R13, P0 ;  /* 0x000000ffff0d7224 */ /* 0x000fe200000e060d */
[----:B------:R-:W-:Y:S07]  /*0470*/  @P2 BRA `(.L_x_687) ;  /* 0xfffffffc008c2947 */ /* 0x000fee000383ffff */
.L_x_684:
[----:B------:R-:W-:Y:S05]  /*0480*/  BSYNC.RECONVERGENT B2 ;  /* 0x0000000000027941 */ /* 0x000fea0003800200 */
.L_x_683:
[----:B------:R-:W-:-:S13]  /*0490*/  ISETP.GE.U32.AND P0, PT, R14, 0x300, PT ;  /* 0x000003000e00780c */ /* 0x000fda0003f06070 */
[----:B------:R-:W-:Y:S05]  /*04a0*/  @!P0 BRA `(.L_x_682) ;  /* 0x00000004007c8947 */ /* 0x000fea0003800000 */
[----:B------:R-:W0:Y:S01]  /*04b0*/  LDC.64 R8, c[0x0][0x380] ;  /* 0x0000e000ff087b82 */ /* 0x000e220000000a00 */
[----:B------:R-:W-:-:S07]  /*04c0*/  VIADD R10, R11, 0x200 ;  /* 0x000002000b0a7836 */ /* 0x000fce0000000000 */
[----:B------:R-:W1:Y:S02]  /*04d0*/  LDC.64 R6, c[0x0][0x388] ;  /* 0x0000e200ff067b82 */ /* 0x000e640000000a00 */
.L_x_696:
        /* <DEDUP_REMOVED lines=26> */
.L_x_689:
[----:B------:R-:W-:Y:S05]  /*0680*/  BSYNC.RECONVERGENT B2 ;  /* 0x0000000000027941 */ /* 0x000fea0003800200 */
.L_x_688:
        /* <DEDUP_REMOVED lines=20> */
.L_x_691:
[----:B------:R-:W-:Y:S05]  /*07d0*/  BSYNC.RECONVERGENT B2 ;  /* 0x0000000000027941 */ /* 0x000fea0003800200 */
.L_x_690:
        /* <DEDUP_REMOVED lines=20> */
.L_x_693:
[----:B------:R-:W-:Y:S05]  /*0920*/  BSYNC.RECONVERGENT B2 ;  /* 0x0000000000027941 */ /* 0x000fea0003800200 */
.L_x_692:
        /* <DEDUP_REMOVED lines=18> */
.L_x_695:
[----:B------:R-:W-:Y:S05]  /*0a50*/  BSYNC.RECONVERGENT B2 ;  /* 0x0000000000027941 */ /* 0x000fea0003800200 */
.L_x_694:
[C---:B------:R-:W-:Y:S02]  /*0a60*/  VIADD R5, R10.reuse, 0x200 ;  /* 0x000002000a057836 */ /* 0x040fe40000000000 */
[----:B------:R-:W-:-:S03]  /*0a70*/  VIADD R10, R10, 0x400 ;  /* 0x000004000a0a7836 */ /* 0x000fc60000000000 */
[----:B------:R-:W-:-:S13]  /*0a80*/  ISETP.GE.AND P0, PT, R5, UR5, PT ;  /* 0x0000000505007c0c */ /* 0x000fda000bf06270 */
[----:B------:R-:W-:Y:S05]  /*0a90*/  @!P0 BRA `(.L_x_696) ;  /* 0xfffffff800908947 */ /* 0x000fea000383ffff */
.L_x_682:
[----:B------:R-:W-:Y:S05]  /*0aa0*/  BSYNC.RECONVERGENT B1 ;  /* 0x0000000000017941 */ /* 0x000fea0003800200 */
.L_x_681:
        /* <DEDUP_REMOVED lines=25> */
.L_x_699:
[----:B------:R-:W-:Y:S05]  /*0c40*/  BSYNC.RECONVERGENT B1 ;  /* 0x0000000000017941 */ /* 0x000fea0003800200 */
.L_x_698:
        /* <DEDUP_REMOVED lines=21> */
.L_x_701:
[----:B------:R-:W-:Y:S05]  /*0da0*/  BSYNC.RECONVERGENT B1 ;  /* 0x0000000000017941 */ /* 0x000fea0003800200 */
.L_x_700:
        /* <DEDUP_REMOVED lines=21> */
.L_x_703:
[----:B------:R-:W-:Y:S05]  /*0f00*/  BSYNC.RECONVERGENT B1 ;  /* 0x0000000000017941 */ /* 0x000fea0003800200 */
.L_x_702:
        /* <DEDUP_REMOVED lines=21> */
.L_x_705:
[----:B------:R-:W-:Y:S05]  /*1060*/  BSYNC.RECONVERGENT B1 ;  /* 0x0000000000017941 */ /* 0x000fea0003800200 */
.L_x_704:
        /* <DEDUP_REMOVED lines=22> */
.L_x_707:
[----:B------:R-:W-:Y:S05]  /*11d0*/  BSYNC.RECONVERGENT B1 ;  /* 0x0000000000017941 */ /* 0x000fea0003800200 */
.L_x_706:
        /* <DEDUP_REMOVED lines=12> */
.L_x_709:
[----:B------:R-:W-:Y:S05]  /*12a0*/  BSYNC.RECONVERGENT B1 ;  /* 0x0000000000017941 */ /* 0x000fea0003800200 */
.L_x_708:
        /* <DEDUP_REMOVED lines=31> */
.L_x_712:
[----:B------:R-:W-:Y:S05]  /*14a0*/  BSYNC.RECONVERGENT B1 ;  /* 0x0000000000017941 */ /* 0x000fea0003800200 */
.L_x_711:
        /* <DEDUP_REMOVED lines=18> */
.L_x_714:
[----:B------:R-:W-:Y:S05]  /*15d0*/  BSYNC.RECONVERGENT B1 ;  /* 0x0000000000017941 */ /* 0x000fea0003800200 */
.L_x_713:
        /* <DEDUP_REMOVED lines=18> */
.L_x_716:
[----:B------:R-:W-:Y:S05]  /*1700*/  BSYNC.RECONVERGENT B1 ;  /* 0x0000000000017941 */ /* 0x000fea0003800200 */
.L_x_715:
        /* <DEDUP_REMOVED lines=18> */
.L_x_718:
[----:B------:R-:W-:Y:S05]  /*1830*/  BSYNC.RECONVERGENT B1 ;  /* 0x0000000000017941 */ /* 0x000fea0003800200 */
.L_x_717:
        /* <DEDUP_REMOVED lines=18> */
.L_x_720:
[----:B------:R-:W-:Y:S05]  /*1960*/  BSYNC.RECONVERGENT B1 ;  /* 0x0000000000017941 */ /* 0x000fea0003800200 */
.L_x_719:
        /* <DEDUP_REMOVED lines=18> */
.L_x_722:
[----:B------:R-:W-:Y:S05]  /*1a90*/  BSYNC.RECONVERGENT B1 ;  /* 0x0000000000017941 */ /* 0x000fea0003800200 */
.L_x_721:
        /* <DEDUP_REMOVED lines=19> */
.L_x_697:
        /* <DEDUP_REMOVED lines=28> */
.L_x_724:
[----:B------:R-:W-:Y:S05]  /*1d90*/  BSYNC.RECONVERGENT B1 ;  /* 0x0000000000017941 */ /* 0x000fea0003800200 */
.L_x_723:
        /* <DEDUP_REMOVED lines=22> */
.L_x_726:
[----:B------:R-:W-:Y:S05]  /*1f00*/  BSYNC.RECONVERGENT B1 ;  /* 0x0000000000017941 */ /* 0x000fea0003800200 */
.L_x_725:
        /* <DEDUP_REMOVED lines=22> */
.L_x_728:
[----:B------:R-:W-:Y:S05]  /*2070*/  BSYNC.RECONVERGENT B1 ;  /* 0x0000000000017941 */ /* 0x000fea0003800200 */
.L_x_727:
        /* <DEDUP_REMOVED lines=22> */
.L_x_730:
[----:B------:R-:W-:Y:S05]  /*21e0*/  BSYNC.RECONVERGENT B1 ;  /* 0x0000000000017941 */ /* 0x000fea0003800200 */
.L_x_729:
        /* <DEDUP_REMOVED lines=23> */
.L_x_732:
[----:B------:R-:W-:Y:S05]  /*2360*/  BSYNC.RECONVERGENT B1 ;  /* 0x0000000000017941 */ /* 0x000fea0003800200 */
.L_x_731:
        /* <DEDUP_REMOVED lines=12> */
.L_x_734:
[----:B------:R-:W-:Y:S05]  /*2430*/  BSYNC.RECONVERGENT B1 ;  /* 0x0000000000017941 */ /* 0x000fea0003800200 */
.L_x_733:
        /* <DEDUP_REMOVED lines=30> */
.L_x_736:
[----:B------:R-:W-:Y:S05]  /*2620*/  BSYNC.RECONVERGENT B1 ;  /* 0x0000000000017941 */ /* 0x000fea0003800200 */
.L_x_735:
        /* <DEDUP_REMOVED lines=27> */
.L_x_738:
[----:B------:R-:W-:Y:S05]  /*27e0*/  BSYNC.RECONVERGENT B1 ;  /* 0x0000000000017941 */ /* 0x000fea0003800200 */
.L_x_737:
        /* <DEDUP_REMOVED lines=27> */
.L_x_740:
[----:B------:R-:W-:Y:S05]  /*29a0*/  BSYNC.RECONVERGENT B1 ;  /* 0x0000000000017941 */ /* 0x000fea0003800200 */
.L_x_739:
        /* <DEDUP_REMOVED lines=27> */
.L_x_742:
[----:B------:R-:W-:Y:S05]  /*2b60*/  BSYNC.RECONVERGENT B1 ;  /* 0x0000000000017941 */ /* 0x000fea0003800200 */
.L_x_741:
        /* <DEDUP_REMOVED lines=27> */
.L_x_744:
[----:B------:R-:W-:Y:S05]  /*2d20*/  BSYNC.RECONVERGENT B1 ;  /* 0x0000000000017941 */ /* 0x000fea0003800200 */
.L_x_743:
        /* <DEDUP_REMOVED lines=27> */
.L_x_746:
[----:B------:R-:W-:Y:S05]  /*2ee0*/  BSYNC.RECONVERGENT B1 ;  /* 0x0000000000017941 */ /* 0x000fea0003800200 */
.L_x_745:
        /* <DEDUP_REMOVED lines=28> */
.L_x_678:
        /* <DEDUP_REMOVED lines=26> */
.L_x_748:
[----:B------:R-:W-:Y:S05]  /*3250*/  BSYNC.RECONVERGENT B1 ;  /* 0x0000000000017941 */ /* 0x000fea0003800200 */
.L_x_747:
        /* <DEDUP_REMOVED lines=21> */
.L_x_750:
[----:B------:R-:W-:Y:S05]  /*33b0*/  BSYNC.RECONVERGENT B1 ;  /* 0x0000000000017941 */ /* 0x000fea0003800200 */
.L_x_749:
[----:B------:R-:W-:Y:S01]  /*33c0*/  UISETP.GE.U32.AND UP0, UPT, UR4, 0xa00, UPT ;  /* 0x00000a000400788c */ /* 0x000fe2000bf06070 */
[----:B------:R-:W-:-:S08]  /*33d0*/  IMAD.MOV.U32 R5, RZ, RZ, 0x500 ;  /* 0x00000500ff057424 */ /* 0x000fd000078e00ff */
[----:B------:R-:W-:Y:S05]  /*33e0*/  BRA.U !UP0, `(.L_x_751) ;  /* 0x0000000508c47547 */ /* 0x000fea000b800000 */
[----:B------:R-:W-:Y:S01]  /*33f0*/  IMAD.MOV.U32 R5, RZ, RZ, 0x500 ;  /* 0x00000500ff057424 */ /* 0x000fe200078e00ff */
[----:B------:R-:W0:Y:S01]  /*3400*/  LDCU UR4, c[0x0][0x398] ;  /* 0x00007300ff0477ac */ /* 0x000e220008000800 */
[----:B------:R-:W1:Y:S05]  /*3410*/  LDCU.64 UR6, c[0x0][0x388] ;  /* 0x00007100ff0677ac */ /* 0x000e6a0008000a00 */
.L_x_762:
[----:B------:R-:W-:-:S05]  /*3420*/  IMAD.WIDE.U32 R12, R5, 0x4, R2 ;  /* 0x00000004050c7825 */ /* 0x000fca00078e0002 */
[----:B------:R-:W2:Y:S04]  /*3430*/  LDG.E R17, desc[UR8][R12.64] ;  /* 0x000000080c117981 */ /* 0x000ea8000c1e1900 */
[----:B------:R3:W5:Y:S04]  /*3440*/  LDG.E R18, desc[UR8][R12.64+0x400] ;  /* 0x000400080c127981 */ /* 0x000768000c1e1900 */
[----:B------:R3:W5:Y:S04]  /*3450*/  LDG.E R19, desc[UR8][R12.64+0x800] ;  /* 0x000800080c137981 */ /* 0x000768000c1e1900 */
[----:B------:R3:W5:Y:S04]  /*3460*/  LDG.E R4, desc[UR8][R12.64+0xc00] ;  /* 0x000c00080c047981 */ /* 0x000768000c1e1900 */
[----:B------:R3:W5:Y:S01]  /*3470*/  LDG.E R10, desc[UR8][R12.64+0x1000] ;  /* 0x001000080c0a7981 */ /* 0x000762000c1e1900 */
[----:B-1----:R-:W-:Y:S01]  /*3480*/  IADD3 R16, P1, P2, R0, UR6, R5 ;  /* 0x0000000600107c10 */ /* 0x002fe2000fa3e005 */
[----:B------:R-:W-:Y:S01]  /*3490*/  BSSY.RECONVERGENT B1, `(.L_x_752) ;  /* 0x0000012000017945 */ /* 0x000fe20003800200 */
[----:B------:R-:W-:-:S02]  /*34a0*/  IMAD.MOV.U32 R11, RZ, RZ, R6 ;  /* 0x000000ffff0b7224 */ /* 0x000fc400078e0006 */
[----:B------:R-:W-:Y:S01]  /*34b0*/  IMAD.MOV.U32 R14, RZ, RZ, R7 ;  /* 0x000000ffff0e7224 */ /* 0x000fe200078e0007 */
[----:B------:R-:W-:Y:S01]  /*34c0*/  IADD3.X R9, PT, PT, RZ, UR7, RZ, P1, P2 ;  /* 0x00000007ff097c10 */ /* 0x000fe20008fe44ff */
        /* <DEDUP_REMOVED lines=14> */
.L_x_753:
[----:B0-----:R-:W-:Y:S05]  /*35b0*/  BSYNC.RECONVERGENT B1 ;  /* 0x0000000000017941 */ /* 0x001fea0003800200 */
.L_x_752:
[----:B-----5:R-:W-:Y:S01]  /*35c0*/  FSETP.GEU.AND P0, PT, R11, R18, PT ;  /* 0x000000120b00720b */ /* 0x020fe20003f0e000 */
[----:B------:R-:W-:Y:S01]  /*35d0*/  BSSY.RECONVERGENT B1, `(.L_x_754) ;  /* 0x0000012000017945 */ /* 0x000fe20003800200 */
[----:B------:R-:W-:Y:S01]  /*35e0*/  IADD3 RZ, P1, PT, R16, 0x100, RZ ;  /* 0x0000010010ff7810 */ /* 0x000fe20007f3e0ff */
[----:B------:R-:W-:Y:S02]  /*35f0*/  IMAD.MOV.U32 R6, RZ, RZ, R11 ;  /* 0x000000ffff067224 */ /* 0x000fe400078e000b */
[----:B------:R-:W-:Y:S02]  /*3600*/  IMAD.MOV.U32 R12, RZ, RZ, R14 ;  /* 0x000000ffff0c7224 */ /* 0x000fe400078e000e */
[----:B------:R-:W-:Y:S02]  /*3610*/  IMAD.X R8, RZ, RZ, R9, P1 ;  /* 0x000000ffff087224 */ /* 0x000fe400008e0609 */
[----:B------:R-:W-:-:S04]  /*3620*/  IMAD.MOV.U32 R13, RZ, RZ, R15 ;  /* 0x000000ffff0d7224 */ /* 0x000fc800078e000f */
[----:B------:R-:W-:Y:S05]  /*3630*/  @!P0 BRA `(.L_x_755) ;  /* 0x00000000002c8947 */ /* 0x000fea0003800000 */
[----:B------:R-:W-:Y:S01]  /*3640*/  FSETP.GEU.AND P2, PT, R18, R11, PT ;  /* 0x0000000b1200720b */ /* 0x000fe20003f4e000 */
[----:B------:R-:W-:Y:S02]  /*3650*/  VIADD R12, R16, 0x100 ;  /* 0x00000100100c7836 */ /* 0x000fe40000000000 */
        /* <DEDUP_REMOVED lines=9> */
.L_x_755:
[----:B------:R-:W-:Y:S05]  /*36f0*/  BSYNC.RECONVERGENT B1 ;  /* 0x0000000000017941 */ /* 0x000fea0003800200 */
.L_x_754:
[----:B------:R-:W-:Y:S01]  /*3700*/  FSETP.GEU.AND P0, PT, R6, R19, PT ;  /* 0x000000130600720b */ /* 0x000fe20003f0e000 */
        /* <DEDUP_REMOVED lines=18> */
.L_x_757:
[----:B------:R-:W-:Y:S05]  /*3830*/  BSYNC.RECONVERGENT B1 ;  /* 0x0000000000017941 */ /* 0x000fea0003800200 */
.L_x_756:
[----:B------:R-:W-:Y:S01]  /*3840*/  FSETP.GEU.AND P0, PT, R7, R4, PT ;  /* 0x000000040700720b */ /* 0x000fe20003f0e000 */
[----:B------:R-:W-:Y:S01]  /*3850*/  BSSY.RECONVERGENT B1, `(.L_x_758) ;  /* 0x0000013000017945 */ /* 0x000fe20003800200 */
[C---:B------:R-:W-:Y:S01]  /*3860*/  IADD3 R15, P1, PT, R16.reuse, 0x300, RZ ;  /* 0x00000300100f7810 */ /* 0x040fe20007f3e0ff */
[----:B------:R-:W-:Y:S01]  /*3870*/  IMAD.MOV.U32 R11, RZ, RZ, R7 ;  /* 0x000000ffff0b7224 */ /* 0x000fe200078e0007 */
[----:B------:R-:W-:Y:S01]  /*3880*/  IADD3 R19, P2, PT, R16, 0x400, RZ ;  /* 0x0000040010137810 */ /* 0x000fe20007f5e0ff */
        /* <DEDUP_REMOVED lines=15> */
.L_x_759:
[----:B------:R-:W-:Y:S05]  /*3980*/  BSYNC.RECONVERGENT B1 ;  /* 0x0000000000017941 */ /* 0x000fea0003800200 */
.L_x_758:
[----:B------:R-:W-:Y:S01]  /*3990*/  FSETP.GEU.AND P0, PT, R11, R10, PT ;  /* 0x0000000a0b00720b */ /* 0x000fe20003f0e000 */
[----:B------:R-:W-:Y:S01]  /*39a0*/  BSSY.RECONVERGENT B1, `(.L_x_760) ;  /* 0x0000011000017945 */ /* 0x000fe20003800200 */
[----:B------:R-:W-:Y:S02]  /*39b0*/  IMAD.X R4, RZ, RZ, R9, P2 ;  /* 0x000000ffff047224 */ /* 0x000fe400010e0609 */
[----:B------:R-:W-:Y:S02]  /*39c0*/  IMAD.MOV.U32 R6, RZ, RZ, R11 ;  /* 0x000000ffff067224 */ /* 0x000fe400078e000b */
[----:B------:R-:W-:Y:S02]  /*39d0*/  IMAD.MOV.U32 R7, RZ, RZ, R12 ;  /* 0x000000ffff077224 */ /* 0x000fe400078e000c */
[----:B------:R-:W-:-:S05]  /*39e0*/  IMAD.MOV.U32 R8, RZ, RZ, R13 ;  /* 0x000000ffff087224 */ /* 0x000fca00078e000d */
        /* <DEDUP_REMOVED lines=12> */
.L_x_761:
[----:B------:R-:W-:Y:S05]  /*3ab0*/  BSYNC.RECONVERGENT B1 ;  /* 0x0000000000017941 */ /* 0x000fea0003800200 */
.L_x_760:
[C---:B------:R-:W-:Y:S02]  /*3ac0*/  VIADD R4, R5.reuse, 0xa00 ;  /* 0x00000a0005047836 */ /* 0x040fe40000000000 */
[----:B------:R-:W-:-:S03]  /*3ad0*/  VIADD R5, R5, 0x500 ;  /* 0x0000050005057836 */ /* 0x000fc60000000000 */
[----:B------:R-:W-:-:S13]  /*3ae0*/  ISETP.GT.AND P0, PT, R4, UR4, PT ;  /* 0x0000000404007c0c */ /* 0x000fda000bf04270 */
[----:B------:R-:W-:Y:S05]  /*3af0*/  @!P0 BRA `(.L_x_762) ;  /* 0xfffffff800488947 */ /* 0x000fea000383ffff */
.L_x_751:
        /* <DEDUP_REMOVED lines=14> */
[----:B------:R-:W-:Y:S01]  /*3be0*/  IMAD.IADD R11, R0, 0x1, R5 ;  /* 0x00000001000b7824 */ /* 0x000fe200078e0205 */
[----:B------:R-:W-:-:S04]  /*3bf0*/  LEA.HI R4, R15, 0x1, RZ, 0x18 ;  /* 0x000000010f047811 */ /* 0x000fc800078fc0ff */
[C---:B------:R-:W-:Y:S02]  /*3c00*/  IADD3 R14, P0, PT, R11.reuse, UR6, RZ ;  /* 0x000000060b0e7c10 */ /* 0x040fe4000ff1e0ff */
[----:B------:R-:W-:Y:S01]  /*3c10*/  LOP3.LUT R10, R4, 0x3, RZ, 0xc0, !PT ;  /* 0x00000003040a7812 */ /* 0x000fe200078ec0ff */
[----:B------:R-:W-:Y:S02]  /*3c20*/  IMAD.MOV.U32 R4, RZ, RZ, R0 ;  /* 0x000000ffff047224 */ /* 0x000fe400078e0000 */
[----:B------:R-:W-:Y:S02]  /*3c30*/  IMAD.X R16, RZ, RZ, UR7, P0 ;  /* 0x00000007ff107e24 */ /* 0x000fe400080e06ff */
[----:B------:R-:W-:Y:S02]  /*3c40*/  IMAD.MOV R10, RZ, RZ, -R10 ;  /* 0x000000ffff0a7224 */ /* 0x000fe400078e0a0a */
[----:B0-----:R-:W-:-:S04]  /*3c50*/  IMAD.WIDE.U32 R2, R11, 0x4, R2 ;  /* 0x000000040b027825 */ /* 0x001fc800078e0002 */
[----:B------:R-:W-:Y:S02]  /*3c60*/  IMAD.MOV.U32 R12, RZ, RZ, R2 ;  /* 0x000000ffff0c7224 */ /* 0x000fe400078e0002 */
[----:B------:R-:W-:-:S07]  /*3c70*/  IMAD.MOV.U32 R13, RZ, RZ, R3 ;  /* 0x000000ffff0d7224 */ /* 0x000fce00078e0003 */
.L_x_769:
        /* <DEDUP_REMOVED lines=23> */
.L_x_768:
[----:B------:R-:W-:Y:S05]  /*3df0*/  BSYNC.RECONVERGENT B3 ;  /* 0x0000000000037941 */ /* 0x000fea0003800200 */
.L_x_767:
[----:B------:R-:W-:Y:S01]  /*3e00*/  IADD3 R14, P0, PT, R14, 0x100, RZ ;  /* 0x000001000e0e7810 */ /* 0x000fe20007f1e0ff */
[----:B------:R-:W-:Y:S02]  /*3e10*/  VIADD R4, R4, 0x100 ;  /* 0x0000010004047836 */ /* 0x000fe40000000000 */
[----:B------:R-:W-:Y:S02]  /*3e20*/  IMAD.X R13, RZ, RZ, R13, P3 ;  /* 0x000000ffff0d7224 */ /* 0x000fe400018e060d */
[----:B------:R-:W-:Y:S01]  /*3e30*/  IMAD.X R16, RZ, RZ, R16, P0 ;  /* 0x000000ffff107224 */ /* 0x000fe200000e0610 */
[----:B------:R-:W-:Y:S07]  /*3e40*/  @P2 BRA `(.L_x_769) ;  /* 0xfffffffc008c2947 */ /* 0x000fee000383ffff */
.L_x_766:
[----:B------:R-:W-:Y:S05]  /*3e50*/  BSYNC.RECONVERGENT B2 ;  /* 0x0000000000027941 */ /* 0x000fea0003800200 */
.L_x_765:
[----:B------:R-:W-:-:S13]  /*3e60*/  ISETP.GE.U32.AND P0, PT, R15, 0x300, PT ;  /* 0x000003000f00780c */ /* 0x000fda0003f06070 */
[----:B------:R-:W-:Y:S05]  /*3e70*/  @!P0 BRA `(.L_x_764) ;  /* 0x0000000400cc8947 */ /* 0x000fea0003800000 */
[----:B------:R-:W0:Y:S01]  /*3e80*/  LDC.64 R14, c[0x0][0x380] ;  /* 0x0000e000ff0e7b82 */ /* 0x000e220000000a00 */
[----:B------:R-:W1:Y:S01]  /*3e90*/  LDCU.128 UR12, c[0x0][0x380] ;  /* 0x00007000ff0c77ac */ /* 0x000e620008000c00 */
[C---:B------:R-:W-:Y:S01]  /*3ea0*/  IADD3 R16, P1, PT, R4.reuse, R5, RZ ;  /* 0x0000000504107210 */ /* 0x040fe20007f3e0ff */
[----:B------:R-:W-:-:S04]  /*3eb0*/  IMAD.IADD R11, R4, 0x1, R5 ;  /* 0x00000001040b7824 */ /* 0x000fc800078e0205 */
[----:B------:R-:W-:Y:S01]  /*3ec0*/  IMAD.X R5, RZ, RZ, RZ, P1 ;  /* 0x000000ffff057224 */ /* 0x000fe200008e06ff */
[----:B------:R-:W2:Y:S01]  /*3ed0*/  LDC.64 R2, c[0x0][0x388] ;  /* 0x0000e200ff027b82 */ /* 0x000ea20000000a00 */
[C---:B-1----:R-:W-:Y:S02]  /*3ee0*/  LEA R17, P2, R16.reuse, UR12, 0x2 ;  /* 0x0000000c10117c11 */ /* 0x042fe4000f8410ff */
[----:B------:R-:W-:Y:S02]  /*3ef0*/  IADD3 R10, P0, PT, R11, UR14, RZ ;  /* 0x0000000e0b0a7c10 */ /* 0x000fe4000ff1e0ff */
[----:B------:R-:W-:Y:S01]  /*3f00*/  IADD3 R17, P1, PT, R17, 0xc00, RZ ;  /* 0x00000c0011117810 */ /* 0x000fe20007f3e0ff */
[----:B0-----:R-:W-:Y:S01]  /*3f10*/  IMAD.WIDE.U32 R14, R11, 0x4, R14 ;  /* 0x000000040b0e7825 */ /* 0x001fe200078e000e */
[----:B------:R-:W-:-:S03]  /*3f20*/  LEA.HI.X R16, R16, UR13, R5, 0x2, P2 ;  /* 0x0000000d10107c11 */ /* 0x000fc600090f1405 */
[----:B------:R-:W-:Y:S02]  /*3f30*/  IMAD.MOV.U32 R12, RZ, RZ, R14 ;  /* 0x000000ffff0c7224 */ /* 0x000fe400078e000e */
[----:B------:R-:W-:Y:S02]  /*3f40*/  IMAD.X R13, RZ, RZ, UR15, P0 ;  /* 0x0000000fff0d7e24 */ /* 0x000fe400080e06ff */
[----:B------:R-:W-:Y:S02]  /*3f50*/  VIADD R14, R4, 0x200 ;  /* 0x00000200040e7836 */ /* 0x000fe40000000000 */
[----:B--2---:R-:W-:-:S07]  /*3f60*/  IMAD.X R16, RZ, RZ, R16, P1 ;  /* 0x000000ffff107224 */ /* 0x004fce00008e0610 */
.L_x_778:
[----:B------:R-:W-:Y:S02]  /*3f70*/  IMAD.MOV.U32 R4, RZ, RZ, R12 ;  /* 0x000000ffff047224 */ /* 0x000fe400078e000c */
[----:B------:R-:W-:-:S05]  /*3f80*/  IMAD.MOV.U32 R5, RZ, RZ, R15 ;  /* 0x000000ffff057224 */ /* 0x000fca00078e000f */
[----:B------:R0:W2:Y:S02]  /*3f90*/  LDG.E R21, desc[UR8][R4.64] ;  /* 0x0000000804157981 */ /* 0x0000a4000c1e1900 */
[----:B0-----:R-:W-:Y:S02]  /*3fa0*/  IMAD.MOV.U32 R4, RZ, RZ, R17 ;  /* 0x000000ffff047224 */ /* 0x001fe400078e0011 */
[----:B------:R-:W-:-:S05]  /*3fb0*/  IMAD.MOV.U32 R5, RZ, RZ, R16 ;  /* 0x000000ffff057224 */ /* 0x000fca00078e0010 */
[----:B------:R0:W5:Y:S04]  /*3fc0*/  LDG.E R27, desc[UR8][R4.64+-0x800] ;  /* 0xfff80008041b7981 */ /* 0x000168000c1e1900 */
[----:B------:R0:W5:Y:S04]  /*3fd0*/  LDG.E R16, desc[UR8][R4.64+-0x400] ;  /* 0xfffc000804107981 */ /* 0x000168000c1e1900 */
[----:B------:R0:W5:Y:S01]  /*3fe0*/  LDG.E R17, desc[UR8][R4.64] ;  /* 0x0000000804117981 */ /* 0x000162000c1e1900 */
[----:B------:R-:W-:Y:S01]  /*3ff0*/  BSSY.RECONVERGENT B2, `(.L_x_770) ;  /* 0x0000012000027945 */ /* 0x000fe20003800200 */
[----:B------:R-:W-:-:S02]  /*4000*/  IMAD.MOV.U32 R18, RZ, RZ, R6 ;  /* 0x000000ffff127224 */ /* 0x000fc400078e0006 */
[----:B------:R-:W-:Y:S02]  /*4010*/  IMAD.MOV.U32 R20, RZ, RZ, R7 ;  /* 0x000000ffff147224 */ /* 0x000fe400078e0007 */
[----:B------:R-:W-:Y:S02]  /*4020*/  VIADD R19, R11, 0x100 ;  /* 0x000001000b137836 */ /* 0x000fe40000000000 */
        /* <DEDUP_REMOVED lines=14> */
.L_x_771:
[----:B------:R-:W-:Y:S05]  /*4110*/  BSYNC.RECONVERGENT B2 ;  /* 0x0000000000027941 */ /* 0x000fea0003800200 */
.L_x_770:
[----:B-----5:R-:W-:Y:S01]  /*4120*/  FSETP.GEU.AND P0, PT, R18, R27, PT ;  /* 0x0000001b1200720b */ /* 0x020fe20003f0e000 */
[----:B------:R-:W-:Y:S01]  /*4130*/  BSSY.RECONVERGENT B2, `(.L_x_772) ;  /* 0x0000013000027945 */ /* 0x000fe20003800200 */
[----:B------:R-:W-:Y:S01]  /*4140*/  IADD3 R23, P1, PT, R19, R2, RZ ;  /* 0x0000000213177210 */ /* 0x000fe20007f3e0ff */
[----:B------:R-:W-:Y:S02]  /*4150*/  VIADD R21, R11, 0x200 ;  /* 0x000002000b157836 */ /* 0x000fe40000000000 */
[----:B------:R-:W-:Y:S02]  /*4160*/  IMAD.MOV.U32 R19, RZ, RZ, R18 ;  /* 0x000000ffff137224 */ /* 0x000fe400078e0012 */
[----:B------:R-:W-:Y:S02]  /*4170*/  IMAD.X R25, RZ, RZ, R3, P1 ;  /* 0x000000ffff197224 */ /* 0x000fe400008e0603 */
[----:B------:R-:W-:Y:S02]  /*4180*/  IMAD.MOV.U32 R7, RZ, RZ, R20 ;  /* 0x000000ffff077224 */ /* 0x000fe400078e0014 */
[----:B------:R-:W-:-:S02]  /*4190*/  IMAD.MOV.U32 R6, RZ, RZ, R22 ;  /* 0x000000ffff067224 */ /* 0x000fc400078e0016 */
        /* <DEDUP_REMOVED lines=12> */
.L_x_773:
[----:B------:R-:W-:Y:S05]  /*4260*/  BSYNC.RECONVERGENT B2 ;  /* 0x0000000000027941 */ /* 0x000fea0003800200 */
.L_x_772:
[----:B------:R-:W-:Y:S01]  /*4270*/  FSETP.GEU.AND P0, PT, R19, R16, PT ;  /* 0x000000101300720b */ /* 0x000fe20003f0e000 */
[----:B------:R-:W-:Y:S01]  /*4280*/  VIADD R23, R11, 0x300 ;  /* 0x000003000b177836 */ /* 0x000fe20000000000 */
[-C--:B------:R-:W-:Y:S01]  /*4290*/  IADD3 R8, P1, PT, R21, R2.reuse, RZ ;  /* 0x0000000215087210 */ /* 0x080fe20007f3e0ff */
[----:B------:R-:W-:Y:S01]  /*42a0*/  BSSY.RECONVERGENT B2, `(.L_x_774) ;  /* 0x0000012000027945 */ /* 0x000fe20003800200 */
[----:B------:R-:W-:Y:S02]  /*42b0*/  IMAD.MOV.U32 R18, RZ, RZ, R19 ;  /* 0x000000ffff127224 */ /* 0x000fe400078e0013 */
[----:B------:R-:W-:Y:S01]  /*42c0*/  IADD3 R25, P2, PT, R23, R2, RZ ;  /* 0x0000000217197210 */ /* 0x000fe20007f5e0ff */
[----:B------:R-:W-:Y:S02]  /*42d0*/  IMAD.X R23, RZ, RZ, R3, P1 ;  /* 0x000000ffff177224 */ /* 0x000fe400008e0603 */
[----:B------:R-:W-:Y:S02]  /*42e0*/  IMAD.MOV.U32 R20, RZ, RZ, R7 ;  /* 0x000000ffff147224 */ /* 0x000fe400078e0007 */
[----:B------:R-:W-:-:S02]  /*42f0*/  IMAD.MOV.U32 R21, RZ, RZ, R6 ;  /* 0x000000ffff157224 */ /* 0x000fc400078e0006 */
[----:B------:R-:W-:Y:S06]  /*4300*/  @!P0 BRA `(.L_x_775) ;  /* 0x00000000002c8947 */ /* 0x000fec0003800000 */
        /* <DEDUP_REMOVED lines=11> */
.L_x_775:
[----:B------:R-:W-:Y:S05]  /*43c0*/  BSYNC.RECONVERGENT B2 ;  /* 0x0000000000027941 */ /* 0x000fea0003800200 */
.L_x_774:
        /* <DEDUP_REMOVED lines=18> */
.L_x_777:
[----:B------:R-:W-:Y:S05]  /*44f0*/  BSYNC.RECONVERGENT B2 ;  /* 0x0000000000027941 */ /* 0x000fea0003800200 */
.L_x_776:
[----:B------:R-:W-:Y:S01]  /*4500*/  VIADD R16, R14, 0x200 ;  /* 0x000002000e107836 */ /* 0x000fe20000000000 */
[----:B------:R-:W-:Y:S01]  /*4510*/  IADD3 R17, P2, PT, R4, 0x1000, RZ ;  /* 0x0000100004117810 */ /* 0x000fe20007f5e0ff */
[----:B------:R-:W-:Y:S01]  /*4520*/  VIADD R14, R14, 0x400 ;  /* 0x000004000e0e7836 */ /* 0x000fe20000000000 */
[----:B------:R-:W-:Y:S01]  /*4530*/  IADD3 R10, P1, PT, R10, 0x400, RZ ;  /* 0x000004000a0a7810 */ /* 0x000fe20007f3e0ff */
[----:B------:R-:W-:Y:S01]  /*4540*/  VIADD R11, R11, 0x400 ;  /* 0x000004000b0b7836 */ /* 0x000fe20000000000 */
[----:B------:R-:W-:Y:S01]  /*4550*/  ISETP.GE.AND P0, PT, R16, R9, PT ;  /* 0x000000091000720c */ /* 0x000fe20003f06270 */
[----:B------:R-:W-:Y:S01]  /*4560*/  IMAD.X R16, RZ, RZ, R5, P2 ;  /* 0x000000ffff107224 */ /* 0x000fe200010e0605 */
[----:B------:R-:W-:Y:S01]  /*4570*/  IADD3 R12, P2, PT, R12, 0x1000, RZ ;  /* 0x000010000c0c7810 */ /* 0x000fe20007f5e0ff */
[----:B------:R-:W-:-:S04]  /*4580*/  IMAD.X R13, RZ, RZ, R13, P1 ;  /* 0x000000ffff0d7224 */ /* 0x000fc800008e060d */
[----:B------:R-:W-:-:S06]  /*4590*/  IMAD.X R15, RZ, RZ, R15, P2 ;  /* 0x000000ffff0f7224 */ /* 0x000fcc00010e060f */
[----:B------:R-:W-:Y:S05]  /*45a0*/  @!P0 BRA `(.L_x_778) ;  /* 0xfffffff800708947 */ /* 0x000fea000383ffff */
.L_x_764:
[----:B------:R-:W-:Y:S05]  /*45b0*/  BSYNC.RECONVERGENT B1 ;  /* 0x0000000000017941 */ /* 0x000fea0003800200 */
.L_x_763:
        /* <DEDUP_REMOVED lines=22> */
.L_x_780:
[----:B------:R-:W-:Y:S05]  /*4720*/  BSYNC.RECONVERGENT B1 ;  /* 0x0000000000017941 */ /* 0x000fea0003800200 */
.L_x_779:
        /* <DEDUP_REMOVED lines=21> */
.L_x_782:
[----:B------:R-:W-:Y:S05]  /*4880*/  BSYNC.RECONVERGENT B1 ;  /* 0x0000000000017941 */ /* 0x000fea0003800200 */
.L_x_781:
        /* <DEDUP_REMOVED lines=21> */
.L_x_784:
[----:B------:R-:W-:Y:S05]  /*49e0*/  BSYNC.RECONVERGENT B1 ;  /* 0x0000000000017941 */ /* 0x000fea0003800200 */
.L_x_783:
        /* <DEDUP_REMOVED lines=21> */
.L_x_786:
[----:B------:R-:W-:Y:S05]  /*4b40*/  BSYNC.RECONVERGENT B1 ;  /* 0x0000000000017941 */ /* 0x000fea0003800200 */
.L_x_785:
        /* <DEDUP_REMOVED lines=22> */
.L_x_788:
[----:B------:R-:W-:Y:S05]  /*4cb0*/  BSYNC.RECONVERGENT B1 ;  /* 0x0000000000017941 */ /* 0x000fea0003800200 */
.L_x_787:
        /* <DEDUP_REMOVED lines=12> */
.L_x_790:
[----:B------:R-:W-:Y:S05]  /*4d80*/  BSYNC.RECONVERGENT B1 ;  /* 0x0000000000017941 */ /* 0x000fea0003800200 */
.L_x_789:
        /* <DEDUP_REMOVED lines=31> */
.L_x_792:
[----:B------:R-:W-:Y:S05]  /*4f80*/  BSYNC.RECONVERGENT B1 ;  /* 0x0000000000017941 */ /* 0x000fea0003800200 */
.L_x_791:
        /* <DEDUP_REMOVED lines=18> */
.L_x_794:
[----:B------:R-:W-:Y:S05]  /*50b0*/  BSYNC.RECONVERGENT B1 ;  /* 0x0000000000017941 */ /* 0x000fea0003800200 */
.L_x_793:
        /* <DEDUP_REMOVED lines=18> */
.L_x_796:
[----:B------:R-:W-:Y:S05]  /*51e0*/  BSYNC.RECONVERGENT B1 ;  /* 0x0000000000017941 */ /* 0x000fea0003800200 */
.L_x_795:
        /* <DEDUP_REMOVED lines=18> */
.L_x_798:
[----:B------:R-:W-:Y:S05]  /*5310*/  BSYNC.RECONVERGENT B1 ;  /* 0x0000000000017941 */ /* 0x000fea0003800200 */
.L_x_797:
        /* <DEDUP_REMOVED lines=18> */
.L_x_800:
[----:B------:R-:W-:Y:S05]  /*5440*/  BSYNC.RECONVERGENT B1 ;  /* 0x0000000000017941 */ /* 0x000fea0003800200 */
.L_x_799:
        /* <DEDUP_REMOVED lines=18> */
.L_x_802:
[----:B------:R-:W-:Y:S05]  /*5570*/  BSYNC.RECONVERGENT B1 ;  /* 0x0000000000017941 */ /* 0x000fea0003800200 */
.L_x_801:
        /* <DEDUP_REMOVED lines=17> */
.L_x_710:
[----:B------:R-:W-:Y:S05]  /*5690*/  BSYNC.RECONVERGENT B0 ;  /* 0x0000000000007941 */ /* 0x000fea0003800200 */
.L_x_677:
[----:B------:R-:W-:Y:S05]  /*56a0*/  @P1 EXIT ;  /* 0x000000000000194d */ /* 0x000fea0003800000 */
[----:B0-----:R-:W0:Y:S01]  /*56b0*/  LDC.64 R6, c[0x0][0x390] ;  /* 0x0000e400ff067b82 */ /* 0x001e220000000a00 */
[----:B------:R-:W-:Y:S02]  /*56c0*/  IMAD.MOV.U32 R5, RZ, RZ, R4 ;  /* 0x000000ffff057224 */ /* 0x000fe400078e0004 */
[----:B------:R-:W-:-:S05]  /*56d0*/  IMAD.MOV.U32 R4, RZ, RZ, R3 ;  /* 0x000000ffff047224 */ /* 0x000fca00078e0003 */
[----:B0-----:R-:W-:Y:S04]  /*56e0*/  STG.E.64 desc[UR8][R6.64+0x8], R4 ;  /* 0x0000080406007986 */ /* 0x001fe8000c101b08 */
[----:B------:R-:W-:Y:S01]  /*56f0*/  STG.E desc[UR8][R6.64], R2 ;  /* 0x0000000206007986 */ /* 0x000fe2000c101908 */
[----:B------:R-:W-:Y:S05]  /*5700*/  EXIT ;  /* 0x000000000000794d */ /* 0x000fea0003800000 */
.L_x_803:
        /* <DEDUP_REMOVED lines=15> */
.L_x_819:


//--------------------- .text._Z12weightUpdatePiS_PfPbS_ii --------------------------
	.section	.text._Z12weightUpdatePiS_PfPbS_ii,"ax",@progbits
	.align	128
        .global         _Z12weightUpdatePiS_PfPbS_ii
        .type           _Z12weightUpdatePiS_PfPbS_ii,@function
        .size           _Z12weightUpdatePiS_PfPbS_ii,(.L_x_809 - _Z12weightUpdatePiS_PfPbS_ii)
        .other          _Z12weightUpdatePiS_PfPbS_ii,@"STO_CUDA_ENTRY STV_DEFAULT"
_Z12weightUpdatePiS_PfPbS_ii:
.text._Z12weightUpdatePiS_PfPbS_ii:
[----:B------:R-:W-:Y:S01]  /*0000*/  LDC R1, c[0x0][0x37c] ;  /* 0x0000df00ff017b82 */ /* 0x000fe20000000800 */
[----:B------:R-:W0:Y:S07]  /*0010*/  S2R R2, SR_TID.X ;  /* 0x0000000000027919 */ /* 0x000e2e0000002100 */
[----:B------:R-:W0:Y:S08]  /*0020*/  S2UR UR4, SR_CTAID.X ;  /* 0x00000000000479c3 */ /* 0x000e300000002500 */
[----:B------:R-:W0:Y:S08]  /*0030*/  LDC R3, c[0x0][0x360] ;  /* 0x0000d800ff037b82 */ /* 0x000e300000000800 */
[----:B------:R-:W1:Y:S01]  /*0040*/  LDC R9, c[0x0][0x3a8] ;  /* 0x0000ea00ff097b82 */ /* 0x000e620000000800 */
[----:B0-----:R-:W-:Y:S01]  /*0050*/  IMAD R2, R3, UR4, R2 ;  /* 0x0000000403027c24 */ /* 0x001fe2000f8e0202 */
[----:B------:R-:W0:Y:S04]  /*0060*/  LDCU.64 UR4, c[0x0][0x358] ;  /* 0x00006b00ff0477ac */ /* 0x000e280008000a00 */
[----:B-1----:R-:W-:-:S13]  /*0070*/  ISETP.NE.AND P0, PT, R2, R9, PT ;  /* 0x000000090200720c */ /* 0x002fda0003f05270 */
[----:B------:R-:W1:Y:S01]  /*0080*/  @!P0 LDC.64 R4, c[0x0][0x390] ;  /* 0x0000e400ff048b82 */ /* 0x000e620000000a00 */
[----:B------:R-:W-:Y:S01]  /*0090*/  @!P0 MOV R3, 0x4f000000 ;  /* 0x4f00000000038802 */ /* 0x000fe20000000f00 */
[----:B-1----:R-:W-:-:S05]  /*00a0*/  @!P0 IMAD.WIDE R4, R9, 0x4, R4 ;  /* 0x0000000409048825 */ /* 0x002fca00078e0204 */
[----:B0-----:R0:W-:Y:S01]  /*00b0*/  @!P0 STG.E desc[UR4][R4.64], R3 ;  /* 0x0000000304008986 */ /* 0x0011e2000c101904 */
[----:B------:R-:W-:Y:S05]  /*00c0*/  @!P0 EXIT ;  /* 0x000000000000894d */ /* 0x000fea0003800000 */
[----:B------:R-:W1:Y:S02]  /*00d0*/  LDCU UR6, c[0x0][0x3ac] ;  /* 0x00007580ff0677ac */ /* 0x000e640008000800 */
[----:B-1----:R-:W-:-:S13]  /*00e0*/  ISETP.GE.AND P0, PT, R2, UR6, PT ;  /* 0x0000000602007c0c */ /* 0x002fda000bf06270 */
[----:B------:R-:W-:Y:S05]  /*00f0*/  @P0 EXIT ;  /* 0x000000000000094d */ /* 0x000fea0003800000 */
[----:B------:R-:W0:Y:S02]  /*0100*/  LDCU.64 UR6, c[0x0][0x398] ;  /* 0x00007300ff0677ac */ /* 0x000e240008000a00 */
[----:B0-----:R-:W-:-:S04]  /*0110*/  IADD3 R4, P0, PT, R2, UR6, RZ ;  /* 0x0000000602047c10 */ /* 0x001fc8000ff1e0ff */
[----:B------:R-:W-:-:S05]  /*0120*/  LEA.HI.X.SX32 R5, R2, UR7, 0x1, P0 ;  /* 0x0000000702057c11 */ /* 0x000fca00080f0eff */
[----:B------:R-:W2:Y:S02]  /*0130*/  LDG.E.U8 R4, desc[UR4][R4.64] ;  /* 0x0000000404047981 */ /* 0x000ea4000c1e1100 */
[----:B--2---:R-:W-:-:S13]  /*0140*/  ISETP.NE.AND P0, PT, R4, RZ, PT ;  /* 0x000000ff0400720c */ /* 0x004fda0003f05270 */
[----:B------:R-:W-:Y:S05]  /*0150*/  @P0 EXIT ;  /* 0x000000000000094d */ /* 0x000fea0003800000 */
[----:B------:R-:W0:Y:S08]  /*0160*/  LDC.64 R6, c[0x0][0x380] ;  /* 0x0000e000ff067b82 */ /* 0x000e300000000a00 */
[----:B------:R-:W1:Y:S01]  /*0170*/  LDC.64 R10, c[0x0][0x388] ;  /* 0x0000e200ff0a7b82 */ /* 0x000e620000000a00 */
[----:B0-----:R-:W-:-:S04]  /*0180*/  IMAD.WIDE R4, R9, 0x4, R6 ;  /* 0x0000000409047825 */ /* 0x001fc800078e0206 */
[C---:B------:R-:W-:Y:S02]  /*0190*/  IMAD.WIDE R6, R2.reuse, 0x4, R6 ;  /* 0x0000000402067825 */ /* 0x040fe400078e0206 */
[----:B------:R-:W2:Y:S02]  /*01a0*/  LDG.E R4, desc[UR4][R4.64] ;  /* 0x0000000404047981 */ /* 0x000ea4000c1e1900 */
[--C-:B-1----:R-:W-:Y:S02]  /*01b0*/  IMAD.WIDE R8, R9, 0x4, R10.reuse ;  /* 0x0000000409087825 */ /* 0x102fe400078e020a */
[----:B------:R-:W2:Y:S02]  /*01c0*/  LDG.E R7, desc[UR4][R6.64] ;  /* 0x0000000406077981 */ /* 0x000ea4000c1e1900 */
[----:B------:R-:W-:Y:S02]  /*01d0*/  IMAD.WIDE R10, R2, 0x4, R10 ;  /* 0x00000004020a7825 */ /* 0x000fe400078e020a */
[----:B------:R-:W3:Y:S04]  /*01e0*/  LDG.E R8, desc[UR4][R8.64] ;  /* 0x0000000408087981 */ /* 0x000ee8000c1e1900 */
[----:B------:R-:W3:Y:S01]  /*01f0*/  LDG.E R11, desc[UR4][R10.64] ;  /* 0x000000040a0b7981 */ /* 0x000ee2000c1e1900 */
[----:B------:R-:W-:Y:S01]  /*0200*/  BSSY.RECONVERGENT B0, `(.L_x_804) ;  /* 0x0000012000007945 */ /* 0x000fe20003800200 */
[----:B--2---:R-:W-:-:S05]  /*0210*/  IADD3 R0, PT, PT, R4, -R7, RZ ;  /* 0x8000000704007210 */ /* 0x004fca0007ffe0ff */
[----:B------:R-:W-:Y:S01]  /*0220*/  IMAD R0, R0, R0, RZ ;  /* 0x0000000000007224 */ /* 0x000fe200078e02ff */
[----:B---3--:R-:W-:-:S05]  /*0230*/  IADD3 R3, PT, PT, R8, -R11, RZ ;  /* 0x8000000b08037210 */ /* 0x008fca0007ffe0ff */
[----:B------:R-:W-:-:S05]  /*0240*/  IMAD R0, R3, R3, R0 ;  /* 0x0000000303007224 */ /* 0x000fca00078e0200 */
[----:B------:R-:W-:-:S04]  /*0250*/  I2FP.F32.U32 R0, R0 ;  /* 0x0000000000007245 */ /* 0x000fc80000201000 */
[----:B------:R-:W-:Y:S01]  /*0260*/  IADD3 R12, PT, PT, R0, -0xd000000, RZ ;  /* 0xf3000000000c7810 */ /* 0x000fe20007ffe0ff */
[----:B------:R0:W1:Y:S03]  /*0270*/  MUFU.RSQ R3, R0 ;  /* 0x0000000000037308 */ /* 0x0000660000001400 */
[----:B------:R-:W-:-:S13]  /*0280*/  ISETP.GT.U32.AND P0, PT, R12, 0x727fffff, PT ;  /* 0x727fffff0c00780c */ /* 0x000fda0003f04070 */
[----:B0-----:R-:W-:Y:S05]  /*0290*/  @!P0 BRA `(.L_x_805) ;  /* 0x0000000000108947 */ /* 0x001fea0003800000 */
[----:B------:R-:W-:-:S07]  /*02a0*/  MOV R8, 0x2c0 ;  /* 0x000002c000087802 */ /* 0x000fce0000000f00 */
[----:B-1----:R-:W-:Y:S05]  /*02b0*/  CALL.REL.NOINC `($__internal_0_$__cuda_sm20_sqrt_rn_f32_slowpath) ;  /* 0x0000000000487944 */ /* 0x002fea0003c00000 */
[----:B------:R-:W-:Y:S01]  /*02c0*/  MOV R9, R3 ;  /* 0x0000000300097202 */ /* 0x000fe20000000f00 */
[----:B------:R-:W-:Y:S06]  /*02d0*/  BRA `(.L_x_806) ;  /* 0x0000000000107947 */ /* 0x000fec0003800000 */
.L_x_805:
[----:B-1----:R-:W-:Y:S01]  /*02e0*/  FMUL.FTZ R9, R0, R3 ;  /* 0x0000000300097220 */ /* 0x002fe20000410000 */
[----:B------:R-:W-:-:S03]  /*02f0*/  FMUL.FTZ R3, R3, 0.5 ;  /* 0x3f00000003037820 */ /* 0x000fc60000410000 */
[----:B------:R-:W-:-:S04]  /*0300*/  FFMA R0, -R9, R9, R0 ;  /* 0x0000000909007223 */ /* 0x000fc80000000100 */
[----:B------:R-:W-:-:S07]  /*0310*/  FFMA R9, R0, R3, R9 ;  /* 0x0000000300097223 */ /* 0x000fce0000000009 */
.L_x_806:
[----:B------:R-:W-:Y:S05]  /*0320*/  BSYNC.RECONVERGENT B0 ;  /* 0x0000000000007941 */ /* 0x000fea0003800200 */
.L_x_804:
[----:B------:R-:W0:Y:S02]  /*0330*/  LDC.64 R4, c[0x0][0x390] ;  /* 0x0000e400ff047b82 */ /* 0x000e240000000a00 */
[----:B0-----:R-:W-:-:S05]  /*0340*/  IMAD.WIDE R4, R2, 0x4, R4 ;  /* 0x0000000402047825 */ /* 0x001fca00078e0204 */
[----:B------:R-:W2:Y:S02]  /*0350*/  LDG.E R0, desc[UR4][R4.64] ;  /* 0x0000000404007981 */ /* 0x000ea4000c1e1900 */
[----:B--2---:R-:W-:-:S13]  /*0360*/  FSETP.GT.AND P0, PT, R0, R9, PT ;  /* 0x000000090000720b */ /* 0x004fda0003f04000 */
[----:B------:R-:W-:Y:S05]  /*0370*/  @!P0 EXIT ;  /* 0x000000000000894d */ /* 0x000fea0003800000 */
[----:B------:R-:W0:Y:S01]  /*0380*/  LDC.64 R6, c[0x0][0x3a0] ;  /* 0x0000e800ff067b82 */ /* 0x000e220000000a00 */
[----:B------:R-:W-:Y:S07]  /*0390*/  STG.E desc[UR4][R4.64], R9 ;  /* 0x0000000904007986 */ /* 0x000fee000c101904 */
[----:B------:R-:W1:Y:S01]  /*03a0*/  LDC R11, c[0x0][0x3a8] ;  /* 0x0000ea00ff0b7b82 */ /* 0x000e620000000800 */
[----:B0-----:R-:W-:-:S05]  /*03b0*/  IMAD.WIDE R2, R2, 0x4, R6 ;  /* 0x0000000402027825 */ /* 0x001fca00078e0206 */
[----:B-1----:R-:W-:Y:S01]  /*03c0*/  STG.E desc[UR4][R2.64], R11 ;  /* 0x0000000b02007986 */ /* 0x002fe2000c101904 */
[----:B------:R-:W-:Y:S05]  /*03d0*/  EXIT ;  /* 0x000000000000794d */ /* 0x000fea0003800000 */
        .weak           $__internal_0_$__cuda_sm20_sqrt_rn_f32_slowpath
        .type           $__internal_0_$__cuda_sm20_sqrt_rn_f32_slowpath,@function
        .size           $__internal_0_$__cuda_sm20_sqrt_rn_f32_slowpath,(.L_x_809 - $__internal_0_$__cuda_sm20_sqrt_rn_f32_slowpath)
$__internal_0_$__cuda_sm20_sqrt_rn_f32_slowpath:
[----:B------:R-:W-:-:S13]  /*03e0*/  LOP3.LUT P0, RZ, R0, 0x7fffffff, RZ, 0xc0, !PT ;  /* 0x7fffffff00ff7812 */ /* 0x000fda000780c0ff */
[----:B------:R-:W-:Y:S01]  /*03f0*/  @!P0 MOV R3, R0 ;  /* 0x0000000000038202 */ /* 0x000fe20000000f00 */
[----:B------:R-:W-:Y:S06]  /*0400*/  @!P0 BRA `(.L_x_807) ;  /* 0x0000000000408947 */ /* 0x000fec0003800000 */
[----:B------:R-:W-:-:S13]  /*0410*/  FSETP.GEU.FTZ.AND P0, PT, R0, RZ, PT ;  /* 0x000000ff0000720b */ /* 0x000fda0003f1e000 */
[----:B------:R-:W-:Y:S01]  /*0420*/  @!P0 MOV R3, 0x7fffffff ;  /* 0x7fffffff00038802 */ /* 0x000fe20000000f00 */
[----:B------:R-:W-:Y:S06]  /*0430*/  @!P0 BRA `(.L_x_807) ;  /* 0x0000000000348947 */ /* 0x000fec0003800000 */
[----:B------:R-:W-:-:S13]  /*0440*/  FSETP.GTU.FTZ.AND P0, PT, |R0|, +INF , PT ;  /* 0x7f8000000000780b */ /* 0x000fda0003f1c200 */
[----:B------:R-:W-:Y:S01]  /*0450*/  @P0 FADD.FTZ R3, R0, 1 ;  /* 0x3f80000000030421 */ /* 0x000fe20000010000 */
[----:B------:R-:W-:Y:S06]  /*0460*/  @P0 BRA `(.L_x_807) ;  /* 0x0000000000280947 */ /* 0x000fec0003800000 */
[----:B------:R-:W-:-:S13]  /*0470*/  FSETP.NEU.FTZ.AND P0, PT, |R0|, +INF , PT ;  /* 0x7f8000000000780b */ /* 0x000fda0003f1d200 */
[----:B------:R-:W-:-:S04]  /*0480*/  @P0 FFMA R4, R0, 1.84467440737095516160e+19, RZ ;  /* 0x5f80000000040823 */ /* 0x000fc800000000ff */
[----:B------:R-:W0:Y:S02]  /*0490*/  @P0 MUFU.RSQ R3, R4 ;  /* 0x0000000400030308 */ /* 0x000e240000001400 */
[----:B0-----:R-:W-:Y:S01]  /*04a0*/  @P0 FMUL.FTZ R5, R4, R3 ;  /* 0x0000000304050220 */ /* 0x001fe20000410000 */
[----:B------:R-:W-:Y:S01]  /*04b0*/  @P0 FMUL.FTZ R7, R3, 0.5 ;  /* 0x3f00000003070820 */ /* 0x000fe20000410000 */
[----:B------:R-:W-:Y:S02]  /*04c0*/  @!P0 MOV R3, R0 ;  /* 0x0000000000038202 */ /* 0x000fe40000000f00 */
[----:B------:R-:W-:-:S04]  /*04d0*/  @P0 FADD.FTZ R6, -R5, -RZ ;  /* 0x800000ff05060221 */ /* 0x000fc80000010100 */
[----:B------:R-:W-:-:S04]  /*04e0*/  @P0 FFMA R6, R5, R6, R4 ;  /* 0x0000000605060223 */ /* 0x000fc80000000004 */
[----:B------:R-:W-:-:S04]  /*04f0*/  @P0 FFMA R6, R6, R7, R5 ;  /* 0x0000000706060223 */ /* 0x000fc80000000005 */
[----:B------:R-:W-:-:S07]  /*0500*/  @P0 FMUL.FTZ R3, R6, 2.3283064365386962891e-10 ;  /* 0x2f80000006030820 */ /* 0x000fce0000410000 */
.L_x_807:
[----:B------:R-:W-:Y:S01]  /*0510*/  HFMA2 R5, -RZ, RZ, 0, 0 ;  /* 0x00000000ff057431 */ /* 0x000fe200000001ff */
[----:B------:R-:W-:-:S04]  /*0520*/  MOV R4, R8 ;  /* 0x0000000800047202 */ /* 0x000fc80000000f00 */
[----:B------:R-:W-:Y:S05]  /*0530*/  RET.REL.NODEC R4 `(_Z12weightUpdatePiS_PfPbS_ii) ;  /* 0xfffffff804b07950 */ /* 0x000fea0003c3ffff */
.L_x_808:
        /* <DEDUP_REMOVED lines=12> */
.L_x_809:


//--------------------- .nv.shared._ZN3cub18CUB_300001_SM_10006detail8for_each13static_kernelINS2_12policy_hub_t12policy_500_tEmN6thrust24THRUST_300001_SM_1000_NS8cuda_cub20__uninitialized_fill7functorINS7_10device_ptrIiEEiEEEEvT0_T1_ --------------------------
	.section	.nv.shared._ZN3cub18CUB_300001_SM_10006detail8for_each13static_kernelINS2_12policy_hub_t12policy_500_tEmN6thrust24THRUST_300001_SM_1000_NS8cuda_cub20__uninitialized_fill7functorINS7_10device_ptrIiEEiEEEEvT0_T1_,"aw",@nobits
	.sectionflags	@""
	.align	16
	.zero		1024


//--------------------- .nv.shared.reserved.0     --------------------------
	.section	.nv.shared.reserved.0,"aw",@nobits
	.weak		__nv_reservedSMEM_offset_0_alias
	.size		__nv_reservedSMEM_offset_0_alias, 0, 64
	.other		__nv_reservedSMEM_offset_0_alias,@"STO_CUDA_RESERVED_SHARED STV_DEFAULT"
__nv_reservedSMEM_offset_0_alias:
	.zero		0
	.zero		64


//--------------------- .nv.global                --------------------------
	.section	.nv.global,"aw",@nobits
.nv.global:
	.type		_ZN34_INTERNAL_b71a7965_4_k_cu_49e0637f6thrust24THRUST_300001_SM_1000_NS12placeholders2_8E,@object
	.size		_ZN34_INTERNAL_b71a7965_4_k_cu_49e0637f6thrust24THRUST_300001_SM_1000_NS12placeholders2_8E,(_ZN34_INTERNAL_b71a7965_4_k_cu_49e0637f4cuda3std3__436_GLOBAL__N__b71a7965_4_k_cu_49e0637f6ignoreE - _ZN34_INTERNAL_b71a7965_4_k_cu_49e0637f6thrust24THRUST_300001_SM_1000_NS12placeholders2_8E)
_ZN34_INTERNAL_b71a7965_4_k_cu_49e0637f6thrust24THRUST_300001_SM_1000_NS12placeholders2_8E:
	.zero		1
	.type		_ZN34_INTERNAL_b71a7965_4_k_cu_49e0637f4cuda3std3__436_GLOBAL__N__b71a7965_4_k_cu_49e0637f6ignoreE,@object
	.size		_ZN34_INTERNAL_b71a7965_4_k_cu_49e0637f4cuda3std3__436_GLOBAL__N__b71a7965_4_k_cu_49e0637f6ignoreE,(_ZN34_INTERNAL_b71a7965_4_k_cu_49e0637f4cuda3std6ranges3__45__cpo4dataE - _ZN34_INTERNAL_b71a7965_4_k_cu_49e0637f4cuda3std3__436_GLOBAL__N__b71a7965_4_k_cu_49e0637f6ignoreE)
_ZN34_INTERNAL_b71a7965_4_k_cu_49e0637f4cuda3std3__436_GLOBAL__N__b71a7965_4_k_cu_49e0637f6ignoreE:
	.zero		1
	.type		_ZN34_INTERNAL_b71a7965_4_k_cu_49e0637f4cuda3std6ranges3__45__cpo4dataE,@object
	.size		_ZN34_INTERNAL_b71a7965_4_k_cu_49e0637f4cuda3std6ranges3__45__cpo4dataE,(_ZN34_INTERNAL_b71a7965_4_k_cu_49e0637f6thrust24THRUST_300001_SM_1000_NS6system3cpp3parE - _ZN34_INTERNAL_b71a7965_4_k_cu_49e0637f4cuda3std6ranges3__45__cpo4dataE)
_ZN34_INTERNAL_b71a7965_4_k_cu_49e0637f4cuda3std6ranges3__45__cpo4dataE:
	.zero		1
	.type		_ZN34_INTERNAL_b71a7965_4_k_cu_49e0637f6thrust24THRUST_300001_SM_1000_NS6system3cpp3parE,@object
	.size		_ZN34_INTERNAL_b71a7965_4_k_cu_49e0637f6thrust24THRUST_300001_SM_1000_NS6system3cpp3parE,(_ZN34_INTERNAL_b71a7965_4_k_cu_49e0637f4cuda3std3__45__cpo5beginE - _ZN34_INTERNAL_b71a7965_4_k_cu_49e0637f6thrust24THRUST_300001_SM_1000_NS6system3cpp3parE)
_ZN34_INTERNAL_b71a7965_4_k_cu_49e0637f6thrust24THRUST_300001_SM_1000_NS6system3cpp3parE:
	.zero		1
	.type		_ZN34_INTERNAL_b71a7965_4_k_cu_49e0637f4cuda3std3__45__cpo5beginE,@object
	.size		_ZN34_INTERNAL_b71a7965_4_k_cu_49e0637f4cuda3std3__45__cpo5beginE,(_ZN34_INTERNAL_b71a7965_4_k_cu_49e0637f4cuda3std6ranges3__45__cpo5beginE - _ZN34_INTERNAL_b71a7965_4_k_cu_49e0637f4cuda3std3__45__cpo5beginE)
_ZN34_INTERNAL_b71a7965_4_k_cu_49e0637f4cuda3std3__45__cpo5beginE:
	.zero		1
	.type		_ZN34_INTERNAL_b71a7965_4_k_cu_49e0637f4cuda3std6ranges3__45__cpo5beginE,@object
	.size		_ZN34_INTERNAL_b71a7965_4_k_cu_49e0637f4cuda3std6ranges3__45__cpo5beginE,(_ZN34_INTERNAL_b71a7965_4_k_cu_49e0637f6thrust24THRUST_300001_SM_1000_NS6deviceE - _ZN34_INTERNAL_b71a7965_4_k_cu_49e0637f4cuda3std6ranges3__45__cpo5beginE)
_ZN34_INTERNAL_b71a7965_4_k_cu_49e0637f4cuda3std6ranges3__45__cpo5beginE:
	.zero		1
	.type		_ZN34_INTERNAL_b71a7965_4_k_cu_49e0637f6thrust24THRUST_300001_SM_1000_NS6deviceE,@object
	.size		_ZN34_INTERNAL_b71a7965_4_k_cu_49e0637f6thrust24THRUST_300001_SM_1000_NS6deviceE,(_ZN34_INTERNAL_b71a7965_4_k_cu_49e0637f4cuda3std3__47nulloptE - _ZN34_INTERNAL_b71a7965_4_k_cu_49e0637f6thrust24THRUST_300001_SM_1000_NS6deviceE)
_ZN34_INTERNAL_b71a7965_4_k_cu_49e0637f6thrust24THRUST_300001_SM_1000_NS6deviceE:
	.zero		1
	.type		_ZN34_INTERNAL_b71a7965_4_k_cu_49e0637f4cuda3std3__47nulloptE,@object
	.size		_ZN34_INTERNAL_b71a7965_4_k_cu_49e0637f4cuda3std3__47nulloptE,(_ZN34_INTERNAL_b71a7965_4_k_cu_49e0637f4cuda3std6ranges3__45__cpo8distanceE - _ZN34_INTERNAL_b71a7965_4_k_cu_49e0637f4cuda3std3__47nulloptE)
_ZN34_INTERNAL_b71a7965_4_k_cu_49e0637f4cuda3std3__47nulloptE:
	.zero		1
	.type		_ZN34_INTERNAL_b71a7965_4_k_cu_49e0637f4cuda3std6ranges3__45__cpo8distanceE,@object
	.size		_ZN34_INTERNAL_b71a7965_4_k_cu_49e0637f4cuda3std6ranges3__45__cpo8distanceE,(_ZN34_INTERNAL_b71a7965_4_k_cu_49e0637f6thrust24THRUST_300001_SM_1000_NS12placeholders2_4E - _ZN34_INTERNAL_b71a7965_4_k_cu_49e0637f4cuda3std6ranges3__45__cpo8distanceE)
_ZN34_INTERNAL_b71a7965_4_k_cu_49e0637f4cuda3std6ranges3__45__cpo8distanceE:
	.zero		1
	.type		_ZN34_INTERNAL_b71a7965_4_k_cu_49e0637f6thrust24THRUST_300001_SM_1000_NS12placeholders2_4E,@object
	.size		_ZN34_INTERNAL_b71a7965_4_k_cu_49e0637f6thrust24THRUST_300001_SM_1000_NS12placeholders2_4E,(_ZN34_INTERNAL_b71a7965_4_k_cu_49e0637f4cuda3std3__45__cpo6rbeginE - _ZN34_INTERNAL_b71a7965_4_k_cu_49e0637f6thrust24THRUST_300001_SM_1000_NS12placeholders2_4E)
_ZN34_INTERNAL_b71a7965_4_k_cu_49e0637f6thrust24THRUST_300001_SM_1000_NS12placeholders2_4E:
	.zero		1
	.type		_ZN34_INTERNAL_b71a7965_4_k_cu_49e0637f4cuda3std3__45__cpo6rbeginE,@object
	.size		_ZN34_INTERNAL_b71a7965_4_k_cu_49e0637f4cuda3std3__45__cpo6rbeginE,(_ZN34_INTERNAL_b71a7965_4_k_cu_49e0637f4cuda3std6ranges3__45__cpo7advanceE - _ZN34_INTERNAL_b71a7965_4_k_cu_49e0637f4cuda3std3__45__cpo6rbeginE)
_ZN34_INTERNAL_b71a7965_4_k_cu_49e0637f4cuda3std3__45__cpo6rbeginE:
	.zero		1
	.type		_ZN34_INTERNAL_b71a7965_4_k_cu_49e0637f4cuda3std6ranges3__45__cpo7advanceE,@object
	.size		_ZN34_INTERNAL_b71a7965_4_k_cu_49e0637f4cuda3std6ranges3__45__cpo7advanceE,(_ZN34_INTERNAL_b71a7965_4_k_cu_49e0637f6thrust24THRUST_300001_SM_1000_NS12placeholders3_10E - _ZN34_INTERNAL_b71a7965_4_k_cu_49e0637f4cuda3std6ranges3__45__cpo7advanceE)
_ZN34_INTERNAL_b71a7965_4_k_cu_49e0637f4cuda3std6ranges3__45__cpo7advanceE:
	.zero		1
	.type		_ZN34_INTERNAL_b71a7965_4_k_cu_49e0637f6thrust24THRUST_300001_SM_1000_NS12placeholders3_10E,@object
	.size		_ZN34_INTERNAL_b71a7965_4_k_cu_49e0637f6thrust24THRUST_300001_SM_1000_NS12placeholders3_10E,(_ZN34_INTERNAL_b71a7965_4_k_cu_49e0637f4cuda3std3__48in_placeE - _ZN34_INTERNAL_b71a7965_4_k_cu_49e0637f6thrust24THRUST_300001_SM_1000_NS12placeholders3_10E)
_ZN34_INTERNAL_b71a7965_4_k_cu_49e0637f6thrust24THRUST_300001_SM_1000_NS12placeholders3_10E:
	.zero		1
	.type		_ZN34_INTERNAL_b71a7965_4_k_cu_49e0637f4cuda3std3__48in_placeE,@object
	.size		_ZN34_INTERNAL_b71a7965_4_k_cu_49e0637f4cuda3std3__48in_placeE,(_ZN34_INTERNAL_b71a7965_4_k_cu_49e0637f4cuda3std6ranges3__45__cpo4sizeE - _ZN34_INTERNAL_b71a7965_4_k_cu_49e0637f4cuda3std3__48in_placeE)
_ZN34_INTERNAL_b71a7965_4_k_cu_49e0637f4cuda3std3__48in_placeE:
	.zero		1
	.type		_ZN34_INTERNAL_b71a7965_4_k_cu_49e0637f4cuda3std6ranges3__45__cpo4sizeE,@object
	.size		_ZN34_INTERNAL_b71a7965_4_k_cu_49e0637f4cuda3std6ranges3__45__cpo4sizeE,(_ZN34_INTERNAL_b71a7965_4_k_cu_49e0637f6thrust24THRUST_300001_SM_1000_NS12placeholders2_2E - _ZN34_INTERNAL_b71a7965_4_k_cu_49e0637f4cuda3std6ranges3__45__cpo4sizeE)
_ZN34_INTERNAL_b71a7965_4_k_cu_49e0637f4cuda3std6ranges3__45__cpo4sizeE:
	.zero		1
	.type		_ZN34_INTERNAL_b71a7965_4_k_cu_49e0637f6thrust24THRUST_300001_SM_1000_NS12placeholders2_2E,@object
	.size		_ZN34_INTERNAL_b71a7965_4_k_cu_49e0637f6thrust24THRUST_300001_SM_1000_NS12placeholders2_2E,(_ZN34_INTERNAL_b71a7965_4_k_cu_49e0637f4cuda3std3__45__cpo6cbeginE - _ZN34_INTERNAL_b71a7965_4_k_cu_49e0637f6thrust24THRUST_300001_SM_1000_NS12placeholders2_2E)
_ZN34_INTERNAL_b71a7965_4_k_cu_49e0637f6thrust24THRUST_300001_SM_1000_NS12placeholders2_2E:
	.zero		1
	.type		_ZN34_INTERNAL_b71a7965_4_k_cu_49e0637f4cuda3std3__45__cpo6cbeginE,@object
	.size		_ZN34_INTERNAL_b71a7965_4_k_cu_49e0637f4cuda3std3__45__cpo6cbeginE,(_ZN34_INTERNAL_b71a7965_4_k_cu_49e0637f4cuda3std6ranges3__45__cpo6cbeginE - _ZN34_INTERNAL_b71a7965_4_k_cu_49e0637f4cuda3std3__45__cpo6cbeginE)
_ZN34_INTERNAL_b71a7965_4_k_cu_49e0637f4cuda3std3__45__cpo6cbeginE:
	.zero		1
	.type		_ZN34_INTERNAL_b71a7965_4_k_cu_49e0637f4cuda3std6ranges3__45__cpo6cbeginE,@object
	.size		_ZN34_INTERNAL_b71a7965_4_k_cu_49e0637f4cuda3std6ranges3__45__cpo6cbeginE,(_ZN34_INTERNAL_b71a7965_4_k_cu_49e0637f6thrust24THRUST_300001_SM_1000_NS12placeholders2_6E - _ZN34_INTERNAL_b71a7965_4_k_cu_49e0637f4cuda3std6ranges3__45__cpo6cbeginE)
_ZN34_INTERNAL_b71a7965_4_k_cu_49e0637f4cuda3std6ranges3__45__cpo6cbeginE:
	.zero		1
	.type		_ZN34_INTERNAL_b71a7965_4_k_cu_49e0637f6thrust24THRUST_300001_SM_1000_NS12placeholders2_6E,@object
	.size		_ZN34_INTERNAL_b71a7965_4_k_cu_49e0637f6thrust24THRUST_300001_SM_1000_NS12placeholders2_6E,(_ZN34_INTERNAL_b71a7965_4_k_cu_49e0637f4cuda3std3__45__cpo7crbeginE - _ZN34_INTERNAL_b71a7965_4_k_cu_49e0637f6thrust24THRUST_300001_SM_1000_NS12placeholders2_6E)
_ZN34_INTERNAL_b71a7965_4_k_cu_49e0637f6thrust24THRUST_300001_SM_1000_NS12placeholders2_6E:
	.zero		1
	.type		_ZN34_INTERNAL_b71a7965_4_k_cu_49e0637f4cuda3std3__45__cpo7crbeginE,@object
	.size		_ZN34_INTERNAL_b71a7965_4_k_cu_49e0637f4cuda3std3__45__cpo7crbeginE,(_ZN34_INTERNAL_b71a7965_4_k_cu_49e0637f4cuda3std6ranges3__45__cpo4nextE - _ZN34_INTERNAL_b71a7965_4_k_cu_49e0637f4cuda3std3__45__cpo7crbeginE)
_ZN34_INTERNAL_b71a7965_4_k_cu_49e0637f4cuda3std3__45__cpo7crbeginE:
	.zero		1
	.type		_ZN34_INTERNAL_b71a7965_4_k_cu_49e0637f4cuda3std6ranges3__45__cpo4nextE,@object
	.size		_ZN34_INTERNAL_b71a7965_4_k_cu_49e0637f4cuda3std6ranges3__45__cpo4nextE,(_ZN34_INTERNAL_b71a7965_4_k_cu_49e0637f4cuda3std6ranges3__45__cpo4swapE - _ZN34_INTERNAL_b71a7965_4_k_cu_49e0637f4cuda3std6ranges3__45__cpo4nextE)
_ZN34_INTERNAL_b71a7965_4_k_cu_49e0637f4cuda3std6ranges3__45__cpo4nextE:
	.zero		1
	.type		_ZN34_INTERNAL_b71a7965_4_k_cu_49e0637f4cuda3std6ranges3__45__cpo4swapE,@object
	.size		_ZN34_INTERNAL_b71a7965_4_k_cu_49e0637f4cuda3std6ranges3__45__cpo4swapE,(_ZN34_INTERNAL_b71a7965_4_k_cu_49e0637f6thrust24THRUST_300001_SM_1000_NS8cuda_cub10par_nosyncE - _ZN34_INTERNAL_b71a7965_4_k_cu_49e0637f4cuda3std6ranges3__45__cpo4swapE)
_ZN34_INTERNAL_b71a7965_4_k_cu_49e0637f4cuda3std6ranges3__45__cpo4swapE:
	.zero		1
	.type		_ZN34_INTERNAL_b71a7965_4_k_cu_49e0637f6thrust24THRUST_300001_SM_1000_NS8cuda_cub10par_nosyncE,@object
	.size		_ZN34_INTERNAL_b71a7965_4_k_cu_49e0637f6thrust24THRUST_300001_SM_1000_NS8cuda_cub10par_nosyncE,(_ZN34_INTERNAL_b71a7965_4_k_cu_49e0637f6thrust24THRUST_300001_SM_1000_NS3seqE - _ZN34_INTERNAL_b71a7965_4_k_cu_49e0637f6thrust24THRUST_300001_SM_1000_NS8cuda_cub10par_nosyncE)
_ZN34_INTERNAL_b71a7965_4_k_cu_49e0637f6thrust24THRUST_300001_SM_1000_NS8cuda_cub10par_nosyncE:
	.zero		1
	.type		_ZN34_INTERNAL_b71a7965_4_k_cu_49e0637f6thrust24THRUST_300001_SM_1000_NS3seqE,@object
	.size		_ZN34_INTERNAL_b71a7965_4_k_cu_49e0637f6thrust24THRUST_300001_SM_1000_NS3seqE,(_ZN34_INTERNAL_b71a7965_4_k_cu_49e0637f4cuda3std3__420unreachable_sentinelE - _ZN34_INTERNAL_b71a7965_4_k_cu_49e0637f6thrust24THRUST_300001_SM_1000_NS3seqE)
_ZN34_INTERNAL_b71a7965_4_k_cu_49e0637f6thrust24THRUST_300001_SM_1000_NS3seqE:
	.zero		1
	.type		_ZN34_INTERNAL_b71a7965_4_k_cu_49e0637f4cuda3std3__420unreachable_sentinelE,@object
	.size		_ZN34_INTERNAL_b71a7965_4_k_cu_49e0637f4cuda3std3__420unreachable_sentinelE,(_ZN34_INTERNAL_b71a7965_4_k_cu_49e0637f4cuda3std6ranges3__45__cpo5ssizeE - _ZN34_INTERNAL_b71a7965_4_k_cu_49e0637f4cuda3std3__420unreachable_sentinelE)
_ZN34_INTERNAL_b71a7965_4_k_cu_49e0637f4cuda3std3__420unreachable_sentinelE:
	.zero		1
	.type		_ZN34_INTERNAL_b71a7965_4_k_cu_49e0637f4cuda3std6ranges3__45__cpo5ssizeE,@object
	.size		_ZN34_INTERNAL_b71a7965_4_k_cu_49e0637f4cuda3std6ranges3__45__cpo5ssizeE,(_ZN34_INTERNAL_b71a7965_4_k_cu_49e0637f6thrust24THRUST_300001_SM_1000_NS12placeholders2_3E - _ZN34_INTERNAL_b71a7965_4_k_cu_49e0637f4cuda3std6ranges3__45__cpo5ssizeE)
_ZN34_INTERNAL_b71a7965_4_k_cu_49e0637f4cuda3std6ranges3__45__cpo5ssizeE:
	.zero		1
	.type		_ZN34_INTERNAL_b71a7965_4_k_cu_49e0637f6thrust24THRUST_300001_SM_1000_NS12placeholders2_3E,@object
	.size		_ZN34_INTERNAL_b71a7965_4_k_cu_49e0637f6thrust24THRUST_300001_SM_1000_NS12placeholders2_3E,(_ZN34_INTERNAL_b71a7965_4_k_cu_49e0637f4cuda3std3__45__cpo4cendE - _ZN34_INTERNAL_b71a7965_4_k_cu_49e0637f6thrust24THRUST_300001_SM_1000_NS12placeholders2_3E)
_ZN34_INTERNAL_b71a7965_4_k_cu_49e0637f6thrust24THRUST_300001_SM_1000_NS12placeholders2_3E:
	.zero		1
	.type		_ZN34_INTERNAL_b71a7965_4_k_cu_49e0637f4cuda3std3__45__cpo4cendE,@object
	.size		_ZN34_INTERNAL_b71a7965_4_k_cu_49e0637f4cuda3std3__45__cpo4cendE,(_ZN34_INTERNAL_b71a7965_4_k_cu_49e0637f4cuda3std6ranges3__45__cpo4cendE - _ZN34_INTERNAL_b71a7965_4_k_cu_49e0637f4cuda3std3__45__cpo4cendE)
_ZN34_INTERNAL_b71a7965_4_k_cu_49e0637f4cuda3std3__45__cpo4cendE:
	.zero		1
	.type		_ZN34_INTERNAL_b71a7965_4_k_cu_49e0637f4cuda3std6ranges3__45__cpo4cendE,@object
	.size		_ZN34_INTERNAL_b71a7965_4_k_cu_49e0637f4cuda3std6ranges3__45__cpo4cendE,(_ZN34_INTERNAL_b71a7965_4_k_cu_49e0637f6thrust24THRUST_300001_SM_1000_NS12placeholders2_7E - _ZN34_INTERNAL_b71a7965_4_k_cu_49e0637f4cuda3std6ranges3__45__cpo4cendE)
_ZN34_INTERNAL_b71a7965_4_k_cu_49e0637f4cuda3std6ranges3__45__cpo4cendE:
	.zero		1
	.type		_ZN34_INTERNAL_b71a7965_4_k_cu_49e0637f6thrust24THRUST_300001_SM_1000_NS12placeholders2_7E,@object
	.size		_ZN34_INTERNAL_b71a7965_4_k_cu_49e0637f6thrust24THRUST_300001_SM_1000_NS12placeholders2_7E,(_ZN34_INTERNAL_b71a7965_4_k_cu_49e0637f4cuda3std3__45__cpo5crendE - _ZN34_INTERNAL_b71a7965_4_k_cu_49e0637f6thrust24THRUST_300001_SM_1000_NS12placeholders2_7E)
_ZN34_INTERNAL_b71a7965_4_k_cu_49e0637f6thrust24THRUST_300001_SM_1000_NS12placeholders2_7E:
	.zero		1
	.type		_ZN34_INTERNAL_b71a7965_4_k_cu_49e0637f4cuda3std3__45__cpo5crendE,@object
	.size		_ZN34_INTERNAL_b71a7965_4_k_cu_49e0637f4cuda3std3__45__cpo5crendE,(_ZN34_INTERNAL_b71a7965_4_k_cu_49e0637f4cuda3std6ranges3__45__cpo4prevE - _ZN34_INTERNAL_b71a7965_4_k_cu_49e0637f4cuda3std3__45__cpo5crendE)
_ZN34_INTERNAL_b71a7965_4_k_cu_49e0637f4cuda3std3__45__cpo5crendE:
	.zero		1
	.type		_ZN34_INTERNAL_b71a7965_4_k_cu_49e0637f4cuda3std6ranges3__45__cpo4prevE,@object
	.size		_ZN34_INTERNAL_b71a7965_4_k_cu_49e0637f4cuda3std6ranges3__45__cpo4prevE,(_ZN34_INTERNAL_b71a7965_4_k_cu_49e0637f4cuda3std6ranges3__45__cpo9iter_moveE - _ZN34_INTERNAL_b71a7965_4_k_cu_49e0637f4cuda3std6ranges3__45__cpo4prevE)
_ZN34_INTERNAL_b71a7965_4_k_cu_49e0637f4cuda3std6ranges3__45__cpo4prevE:
	.zero		1
	.type		_ZN34_INTERNAL_b71a7965_4_k_cu_49e0637f4cuda3std6ranges3__45__cpo9iter_moveE,@object
	.size		_ZN34_INTERNAL_b71a7965_4_k_cu_49e0637f4cuda3std6ranges3__45__cpo9iter_moveE,(_ZN34_INTERNAL_b71a7965_4_k_cu_49e0637f6thrust24THRUST_300001_SM_1000_NS6system6detail10sequential3seqE - _ZN34_INTERNAL_b71a7965_4_k_cu_49e0637f4cuda3std6ranges3__45__cpo9iter_moveE)
_ZN34_INTERNAL_b71a7965_4_k_cu_49e0637f4cuda3std6ranges3__45__cpo9iter_moveE:
	.zero		1
	.type		_ZN34_INTERNAL_b71a7965_4_k_cu_49e0637f6thrust24THRUST_300001_SM_1000_NS6system6detail10sequential3seqE,@object
	.size		_ZN34_INTERNAL_b71a7965_4_k_cu_49e0637f6thrust24THRUST_300001_SM_1000_NS6system6detail10sequential3seqE,(_ZN34_INTERNAL_b71a7965_4_k_cu_49e0637f6thrust24THRUST_300001_SM_1000_NS12placeholders2_9E - _ZN34_INTERNAL_b71a7965_4_k_cu_49e0637f6thrust24THRUST_300001_SM_1000_NS6system6detail10sequential3seqE)
_ZN34_INTERNAL_b71a7965_4_k_cu_49e0637f6thrust24THRUST_300001_SM_1000_NS6system6detail10sequential3seqE:
	.zero		1
	.type		_ZN34_INTERNAL_b71a7965_4_k_cu_49e0637f6thrust24THRUST_300001_SM_1000_NS12placeholders2_9E,@object
	.size		_ZN34_INTERNAL_b71a7965_4_k_cu_49e0637f6thrust24THRUST_300001_SM_1000_NS12placeholders2_9E,(_ZN34_INTERNAL_b71a7965_4_k_cu_49e0637f4cuda3std3__419piecewise_constructE - _ZN34_INTERNAL_b71a7965_4_k_cu_49e0637f6thrust24THRUST_300001_SM_1000_NS12placeholders2_9E)
_ZN34_INTERNAL_b71a7965_4_k_cu_49e0637f6thrust24THRUST_300001_SM_1000_NS12placeholders2_9E:
	.zero		1
	.type		_ZN34_INTERNAL_b71a7965_4_k_cu_49e0637f4cuda3std3__419piecewise_constructE,@object
	.size		_ZN34_INTERNAL_b71a7965_4_k_cu_49e0637f4cuda3std3__419piecewise_constructE,(_ZN34_INTERNAL_b71a7965_4_k_cu_49e0637f4cuda3std6ranges3__45__cpo5cdataE - _ZN34_INTERNAL_b71a7965_4_k_cu_49e0637f4cuda3std3__419piecewise_constructE)
_ZN34_INTERNAL_b71a7965_4_k_cu_49e0637f4cuda3std3__419piecewise_constructE:
	.zero		1
	.type		_ZN34_INTERNAL_b71a7965_4_k_cu_49e0637f4cuda3std6ranges3__45__cpo5cdataE,@object
	.size		_ZN34_INTERNAL_b71a7965_4_k_cu_49e0637f4cuda3std6ranges3__45__cpo5cdataE,(_ZN34_INTERNAL_b71a7965_4_k_cu_49e0637f6thrust24THRUST_300001_SM_1000_NS12placeholders2_1E - _ZN34_INTERNAL_b71a7965_4_k_cu_49e0637f4cuda3std6ranges3__45__cpo5cdataE)
_ZN34_INTERNAL_b71a7965_4_k_cu_49e0637f4cuda3std6ranges3__45__cpo5cdataE:
	.zero		1
	.type		_ZN34_INTERNAL_b71a7965_4_k_cu_49e0637f6thrust24THRUST_300001_SM_1000_NS12placeholders2_1E,@object
	.size		_ZN34_INTERNAL_b71a7965_4_k_cu_49e0637f6thrust24THRUST_300001_SM_1000_NS12placeholders2_1E,(_ZN34_INTERNAL_b71a7965_4_k_cu_49e0637f4cuda3std3__45__cpo3endE - _ZN34_INTERNAL_b71a7965_4_k_cu_49e0637f6thrust24THRUST_300001_SM_1000_NS12placeholders2_1E)
_ZN34_INTERNAL_b71a7965_4_k_cu_49e0637f6thrust24THRUST_300001_SM_1000_NS12placeholders2_1E:
	.zero		1
	.type		_ZN34_INTERNAL_b71a7965_4_k_cu_49e0637f4cuda3std3__45__cpo3endE,@object
	.size		_ZN34_INTERNAL_b71a7965_4_k_cu_49e0637f4cuda3std3__45__cpo3endE,(_ZN34_INTERNAL_b71a7965_4_k_cu_49e0637f4cuda3std6ranges3__45__cpo3endE - _ZN34_INTERNAL_b71a7965_4_k_cu_49e0637f4cuda3std3__45__cpo3endE)
_ZN34_INTERNAL_b71a7965_4_k_cu_49e0637f4cuda3std3__45__cpo3endE:
	.zero		1
	.type		_ZN34_INTERNAL_b71a7965_4_k_cu_49e0637f4cuda3std6ranges3__45__cpo3endE,@object
	.size		_ZN34_INTERNAL_b71a7965_4_k_cu_49e0637f4cuda3std6ranges3__45__cpo3endE,(_ZN34_INTERNAL_b71a7965_4_k_cu_49e0637f6thrust24THRUST_300001_SM_1000_NS12placeholders2_5E - _ZN34_INTERNAL_b71a7965_4_k_cu_49e0637f4cuda3std6ranges3__45__cpo3endE)
_ZN34_INTERNAL_b71a7965_4_k_cu_49e0637f4cuda3std6ranges3__45__cpo3endE:
	.zero		1
	.type		_ZN34_INTERNAL_b71a7965_4_k_cu_49e0637f6thrust24THRUST_300001_SM_1000_NS12placeholders2_5E,@object
	.size		_ZN34_INTERNAL_b71a7965_4_k_cu_49e0637f6thrust24THRUST_300001_SM_1000_NS12placeholders2_5E,(_ZN34_INTERNAL_b71a7965_4_k_cu_49e0637f4cuda3std3__45__cpo4rendE - _ZN34_INTERNAL_b71a7965_4_k_cu_49e0637f6thrust24THRUST_300001_SM_1000_NS12placeholders2_5E)
_ZN34_INTERNAL_b71a7965_4_k_cu_49e0637f6thrust24THRUST_300001_SM_1000_NS12placeholders2_5E:
	.zero		1
	.type		_ZN34_INTERNAL_b71a7965_4_k_cu_49e0637f4cuda3std3__45__cpo4rendE,@object
	.size		_ZN34_INTERNAL_b71a7965_4_k_cu_49e0637f4cuda3std3__45__cpo4rendE,(_ZN34_INTERNAL_b71a7965_4_k_cu_49e0637f4cuda3std6ranges3__45__cpo9iter_swapE - _ZN34_INTERNAL_b71a7965_4_k_cu_49e0637f4cuda3std3__45__cpo4rendE)
_ZN34_INTERNAL_b71a7965_4_k_cu_49e0637f4cuda3std3__45__cpo4rendE:
	.zero		1
	.type		_ZN34_INTERNAL_b71a7965_4_k_cu_49e0637f4cuda3std6ranges3__45__cpo9iter_swapE,@object
	.size		_ZN34_INTERNAL_b71a7965_4_k_cu_49e0637f4cuda3std6ranges3__45__cpo9iter_swapE,(_ZN34_INTERNAL_b71a7965_4_k_cu_49e0637f4cuda3std3__48unexpectE - _ZN34_INTERNAL_b71a7965_4_k_cu_49e0637f4cuda3std6ranges3__45__cpo9iter_swapE)
_ZN34_INTERNAL_b71a7965_4_k_cu_49e0637f4cuda3std6ranges3__45__cpo9iter_swapE:
	.zero		1
	.type		_ZN34_INTERNAL_b71a7965_4_k_cu_49e0637f4cuda3std3__48unexpectE,@object
	.size		_ZN34_INTERNAL_b71a7965_4_k_cu_49e0637f4cuda3std3__48unexpectE,(_ZN34_INTERNAL_b71a7965_4_k_cu_49e0637f6thrust24THRUST_300001_SM_1000_NS8cuda_cub3parE - _ZN34_INTERNAL_b71a7965_4_k_cu_49e0637f4cuda3std3__48unexpectE)
_ZN34_INTERNAL_b71a7965_4_k_cu_49e0637f4cuda3std3__48unexpectE:
	.zero		1
	.type		_ZN34_INTERNAL_b71a7965_4_k_cu_49e0637f6thrust24THRUST_300001_SM_1000_NS8cuda_cub3parE,@object
	.size		_ZN34_INTERNAL_b71a7965_4_k_cu_49e0637f6thrust24THRUST_300001_SM_1000_NS8cuda_cub3parE,(.L_29 - _ZN34_INTERNAL_b71a7965_4_k_cu_49e0637f6thrust24THRUST_300001_SM_1000_NS8cuda_cub3parE)
_ZN34_INTERNAL_b71a7965_4_k_cu_49e0637f6thrust24THRUST_300001_SM_1000_NS8cuda_cub3parE:
	.zero		1
.L_29:


//--------------------- .nv.shared._ZN3cub18CUB_300001_SM_10006detail11EmptyKernelIvEEvv --------------------------
	.section	.nv.shared._ZN3cub18CUB_300001_SM_10006detail11EmptyKernelIvEEvv,"aw",@nobits
	.sectionflags	@""
	.align	16
	.zero		1024


//--------------------- .nv.shared._ZN6thrust24THRUST_300001_SM_1000_NS8cuda_cub4core6detail13_kernel_agentINS1_8__reduce11ReduceAgentIPN4cuda3std3__45tupleIJflEEESC_SB_lNS1_9__extrema9arg_min_fIflNS9_4lessIfEEEEEEJSC_SC_iSH_EEEvDpT0_ --------------------------
	.section	.nv.shared._ZN6thrust24THRUST_300001_SM_1000_NS8cuda_cub4core6detail13_kernel_agentINS1_8__reduce11ReduceAgentIPN4cuda3std3__45tupleIJflEEESC_SB_lNS1_9__extrema9arg_min_fIflNS9_4lessIfEEEEEEJSC_SC_iSH_EEEvDpT0_,"aw",@nobits
	.sectionflags	@""
	.align	16
	.zero		1024


//--------------------- .nv.shared._ZN6thrust24THRUST_300001_SM_1000_NS8cuda_cub4core6detail13_kernel_agentINS1_8__reduce10DrainAgentIlEEJN3cub18CUB_300001_SM_10009GridQueueIyEElEEEvDpT0_ --------------------------
	.section	.nv.shared._ZN6thrust24THRUST_300001_SM_1000_NS8cuda_cub4core6detail13_kernel_agentINS1_8__reduce10DrainAgentIlEEJN3cub18CUB_300001_SM_10009GridQueueIyEElEEEvDpT0_,"aw",@nobits
	.sectionflags	@""
	.align	16
	.zero		1024


//--------------------- .nv.shared._ZN6thrust24THRUST_300001_SM_1000_NS8cuda_cub4core6detail13_kernel_agentINS1_8__reduce11ReduceAgentINS0_12zip_iteratorIN4cuda3std3__45tupleIJNS0_10device_ptrIfEENS0_17counting_iteratorIlNS0_11use_defaultESF_SF_EEEEEEEPNSB_IJflEEESJ_lNS1_9__extrema9arg_min_fIflNSA_4lessIfEEEEEEJSI_SK_lN3cub18CUB_300001_SM_100013GridEvenShareIlEENSS_9GridQueueIyEESP_EEEvDpT0_ --------------------------
	.section	.nv.shared._ZN6thrust24THRUST_300001_SM_1000_NS8cuda_cub4core6detail13_kernel_agentINS1_8__reduce11ReduceAgentINS0_12zip_iteratorIN4cuda3std3__45tupleIJNS0_10device_ptrIfEENS0_17counting_iteratorIlNS0_11use_defaultESF_SF_EEEEEEEPNSB_IJflEEESJ_lNS1_9__extrema9arg_min_fIflNSA_4lessIfEEEEEEJSI_SK_lN3cub18CUB_300001_SM_100013GridEvenShareIlEENSS_9GridQueueIyEESP_EEEvDpT0_,"aw",@nobits
	.sectionflags	@""
	.align	16
	.zero		1024


//--------------------- .nv.shared._ZN6thrust24THRUST_300001_SM_1000_NS8cuda_cub4core6detail13_kernel_agentINS1_8__reduce11ReduceAgentINS0_12zip_iteratorIN4cuda3std3__45tupleIJNS0_10device_ptrIfEENS0_17counting_iteratorIlNS0_11use_defaultESF_SF_EEEEEEEPNSB_IJflEEESJ_lNS1_9__extrema9arg_min_fIflNSA_4lessIfEEEEEEJSI_SK_lSP_EEEvDpT0_ --------------------------
	.section	.nv.shared._ZN6thrust24THRUST_300001_SM_1000_NS8cuda_cub4core6detail13_kernel_agentINS1_8__reduce11ReduceAgentINS0_12zip_iteratorIN4cuda3std3__45tupleIJNS0_10device_ptrIfEENS0_17counting_iteratorIlNS0_11use_defaultESF_SF_EEEEEEEPNSB_IJflEEESJ_lNS1_9__extrema9arg_min_fIflNSA_4lessIfEEEEEEJSI_SK_lSP_EEEvDpT0_,"aw",@nobits
	.sectionflags	@""
	.align	16
	.zero		1024


//--------------------- .nv.shared._ZN6thrust24THRUST_300001_SM_1000_NS8cuda_cub4core6detail13_kernel_agentINS1_8__reduce11ReduceAgentIPN4cuda3std3__45tupleIJflEEESC_SB_iNS1_9__extrema9arg_min_fIflNS9_4lessIfEEEEEEJSC_SC_iSH_EEEvDpT0_ --------------------------
	.section	.nv.shared._ZN6thrust24THRUST_300001_SM_1000_NS8cuda_cub4core6detail13_kernel_agentINS1_8__reduce11ReduceAgentIPN4cuda3std3__45tupleIJflEEESC_SB_iNS1_9__extrema9arg_min_fIflNS9_4lessIfEEEEEEJSC_SC_iSH_EEEvDpT0_,"aw",@nobits
	.sectionflags	@""
	.align	16
	.zero		1024


//--------------------- .nv.shared._ZN6thrust24THRUST_300001_SM_1000_NS8cuda_cub4core6detail13_kernel_agentINS1_8__reduce10DrainAgentIiEEJN3cub18CUB_300001_SM_10009GridQueueIjEEiEEEvDpT0_ --------------------------
	.section	.nv.shared._ZN6thrust24THRUST_300001_SM_1000_NS8cuda_cub4core6detail13_kernel_agentINS1_8__reduce10DrainAgentIiEEJN3cub18CUB_300001_SM_10009GridQueueIjEEiEEEvDpT0_,"aw",@nobits
	.sectionflags	@""
	.align	16
	.zero		1024


//--------------------- .nv.shared._ZN6thrust24THRUST_300001_SM_1000_NS8cuda_cub4core6detail13_kernel_agentINS1_8__reduce11ReduceAgentINS0_12zip_iteratorIN4cuda3std3__45tupleIJNS0_10device_ptrIfEENS0_17counting_iteratorIlNS0_11use_defaultESF_SF_EEEEEEEPNSB_IJflEEESJ_iNS1_9__extrema9arg_min_fIflNSA_4lessIfEEEEEEJSI_SK_iN3cub18CUB_300001_SM_100013GridEvenShareIiEENSS_9GridQueueIjEESP_EEEvDpT0_ --------------------------
	.section	.nv.shared._ZN6thrust24THRUST_300001_SM_1000_NS8cuda_cub4core6detail13_kernel_agentINS1_8__reduce11ReduceAgentINS0_12zip_iteratorIN4cuda3std3__45tupleIJNS0_10device_ptrIfEENS0_17counting_iteratorIlNS0_11use_defaultESF_SF_EEEEEEEPNSB_IJflEEESJ_iNS1_9__extrema9arg_min_fIflNSA_4lessIfEEEEEEJSI_SK_iN3cub18CUB_300001_SM_100013GridEvenShareIiEENSS_9GridQueueIjEESP_EEEvDpT0_,"aw",@nobits
	.sectionflags	@""
	.align	16
	.zero		1024


//--------------------- .nv.shared._ZN6thrust24THRUST_300001_SM_1000_NS8cuda_cub4core6detail13_kernel_agentINS1_8__reduce11ReduceAgentINS0_12zip_iteratorIN4cuda3std3__45tupleIJNS0_10device_ptrIfEENS0_17counting_iteratorIlNS0_11use_defaultESF_SF_EEEEEEEPNSB_IJflEEESJ_iNS1_9__extrema9arg_min_fIflNSA_4lessIfEEEEEEJSI_SK_iSP_EEEvDpT0_ --------------------------
	.section	.nv.shared._ZN6thrust24THRUST_300001_SM_1000_NS8cuda_cub4core6detail13_kernel_agentINS1_8__reduce11ReduceAgentINS0_12zip_iteratorIN4cuda3std3__45tupleIJNS0_10device_ptrIfEENS0_17counting_iteratorIlNS0_11use_defaultESF_SF_EEEEEEEPNSB_IJflEEESJ_iNS1_9__extrema9arg_min_fIflNSA_4lessIfEEEEEEJSI_SK_iSP_EEEvDpT0_,"aw",@nobits
	.sectionflags	@""
	.align	16
	.zero		1024


//--------------------- .nv.shared._Z12weightUpdatePiS_PfPbS_ii --------------------------
	.section	.nv.shared._Z12weightUpdatePiS_PfPbS_ii,"aw",@nobits
	.sectionflags	@""
	.align	16
	.zero		1024


//--------------------- .nv.constant0._ZN3cub18CUB_300001_SM_10006detail8for_each13static_kernelINS2_12policy_hub_t12policy_500_tEmN6thrust24THRUST_300001_SM_1000_NS8cuda_cub20__uninitialized_fill7functorINS7_10device_ptrIiEEiEEEEvT0_T1_ --------------------------
	.section	.nv.constant0._ZN3cub18CUB_300001_SM_10006detail8for_each13static_kernelINS2_12policy_hub_t12policy_500_tEmN6thrust24THRUST_300001_SM_1000_NS8cuda_cub20__uninitialized_fill7functorINS7_10device_ptrIiEEiEEEEvT0_T1_,"a",@progbits
	.sectionflags	@""
	.align	4
.nv.constant0._ZN3cub18CUB_300001_SM_10006detail8for_each13static_kernelINS2_12policy_hub_t12policy_500_tEmN6thrust24THRUST_300001_SM_1000_NS8cuda_cub20__uninitialized_fill7functorINS7_10device_ptrIiEEiEEEEvT0_T1_:
	.zero		920


//--------------------- .nv.constant0._ZN3cub18CUB_300001_SM_10006detail11EmptyKernelIvEEvv --------------------------
	.section	.nv.constant0._ZN3cub18CUB_300001_SM_10006detail11EmptyKernelIvEEvv,"a",@progbits
	.sectionflags	@""
	.align	4
.nv.constant0._ZN3cub18CUB_300001_SM_10006detail11EmptyKernelIvEEvv:
	.zero		896


//--------------------- .nv.constant0._ZN6thrust24THRUST_300001_SM_1000_NS8cuda_cub4core6detail13_kernel_agentINS1_8__reduce11ReduceAgentIPN4cuda3std3__45tupleIJflEEESC_SB_lNS1_9__extrema9arg_min_fIflNS9_4lessIfEEEEEEJSC_SC_iSH_EEEvDpT0_ --------------------------
	.section	.nv.constant0._ZN6thrust24THRUST_300001_SM_1000_NS8cuda_cub4core6detail13_kernel_agentINS1_8__reduce11ReduceAgentIPN4cuda3std3__45tupleIJflEEESC_SB_lNS1_9__extrema9arg_min_fIflNS9_4lessIfEEEEEEJSC_SC_iSH_EEEvDpT0_,"a",@progbits
	.sectionflags	@""
	.align	4
.nv.constant0._ZN6thrust24THRUST_300001_SM_1000_NS8cuda_cub4core6detail13_kernel_agentINS1_8__reduce11ReduceAgentIPN4cuda3std3__45tupleIJflEEESC_SB_lNS1_9__extrema9arg_min_fIflNS9_4lessIfEEEEEEJSC_SC_iSH_EEEvDpT0_:
	.zero		917


//--------------------- .nv.constant0._ZN6thrust24THRUST_300001_SM_1000_NS8cuda_cub4core6detail13_kernel_agentINS1_8__reduce10DrainAgentIlEEJN3cub18CUB_300001_SM_10009GridQueueIyEElEEEvDpT0_ --------------------------
	.section	.nv.constant0._ZN6thrust24THRUST_300001_SM_1000_NS8cuda_cub4core6detail13_kernel_agentINS1_8__reduce10DrainAgentIlEEJN3cub18CUB_300001_SM_10009GridQueueIyEElEEEvDpT0_,"a",@progbits
	.sectionflags	@""
	.align	4
.nv.constant0._ZN6thrust24THRUST_300001_SM_1000_NS8cuda_cub4core6detail13_kernel_agentINS1_8__reduce10DrainAgentIlEEJN3cub18CUB_300001_SM_10009GridQueueIyEElEEEvDpT0_:
	.zero		912


//--------------------- .nv.constant0._ZN6thrust24THRUST_300001_SM_1000_NS8cuda_cub4core6detail13_kernel_agentINS1_8__reduce11ReduceAgentINS0_12zip_iteratorIN4cuda3std3__45tupleIJNS0_10device_ptrIfEENS0_17counting_iteratorIlNS0_11use_defaultESF_SF_EEEEEEEPNSB_IJflEEESJ_lNS1_9__extrema9arg_min_fIflNSA_4lessIfEEEEEEJSI_SK_lN3cub18CUB_300001_SM_100013GridEvenShareIlEENSS_9GridQueueIyEESP_EEEvDpT0_ --------------------------
	.section	.nv.constant0._ZN6thrust24THRUST_300001_SM_1000_NS8cuda_cub4core6detail13_kernel_agentINS1_8__reduce11ReduceAgentINS0_12zip_iteratorIN4cuda3std3__45tupleIJNS0_10device_ptrIfEENS0_17counting_iteratorIlNS0_11use_defaultESF_SF_EEEEEEEPNSB_IJflEEESJ_lNS1_9__extrema9arg_min_fIflNSA_4lessIfEEEEEEJSI_SK_lN3cub18CUB_300001_SM_100013GridEvenShareIlEENSS_9GridQueueIyEESP_EEEvDpT0_,"a",@progbits
	.sectionflags	@""
	.align	4
.nv.constant0._ZN6thrust24THRUST_300001_SM_1000_NS8cuda_cub4core6detail13_kernel_agentINS1_8__reduce11ReduceAgentINS0_12zip_iteratorIN4cuda3std3__45tupleIJNS0_10device_ptrIfEENS0_17counting_iteratorIlNS0_11use_defaultESF_SF_EEEEEEEPNSB_IJflEEESJ_lNS1_9__extrema9arg_min_fIflNSA_4lessIfEEEEEEJSI_SK_lN3cub18CUB_300001_SM_100013GridEvenShareIlEENSS_9GridQueueIyEESP_EEEvDpT0_:
	.zero		1009


//--------------------- .nv.constant0._ZN6thrust24THRUST_300001_SM_1000_NS8cuda_cub4core6detail13_kernel_agentINS1_8__reduce11ReduceAgentINS0_12zip_iteratorIN4cuda3std3__45tupleIJNS0_10device_ptrIfEENS0_17counting_iteratorIlNS0_11use_defaultESF_SF_EEEEEEEPNSB_IJflEEESJ_lNS1_9__extrema9arg_min_fIflNSA_4lessIfEEEEEEJSI_SK_lSP_EEEvDpT0_ --------------------------
	.section	.nv.constant0._ZN6thrust24THRUST_300001_SM_1000_NS8cuda_cub4core6detail13_kernel_agentINS1_8__reduce11ReduceAgentINS0_12zip_iteratorIN4cuda3std3__45tupleIJNS0_10device_ptrIfEENS0_17counting_iteratorIlNS0_11use_defaultESF_SF_EEEEEEEPNSB_IJflEEESJ_lNS1_9__extrema9arg_min_fIflNSA_4lessIfEEEEEEJSI_SK_lSP_EEEvDpT0_,"a",@progbits
	.sectionflags	@""
	.align	4
.nv.constant0._ZN6thrust24THRUST_300001_SM_1000_NS8cuda_cub4core6detail13_kernel_agentINS1_8__reduce11ReduceAgentINS0_12zip_iteratorIN4cuda3std3__45tupleIJNS0_10device_ptrIfEENS0_17counting_iteratorIlNS0_11use_defaultESF_SF_EEEEEEEPNSB_IJflEEESJ_lNS1_9__extrema9arg_min_fIflNSA_4lessIfEEEEEEJSI_SK_lSP_EEEvDpT0_:
	.zero		929


//--------------------- .nv.constant0._ZN6thrust24THRUST_300001_SM_1000_NS8cuda_cub4core6detail13_kernel_agentINS1_8__reduce11ReduceAgentIPN4cuda3std3__45tupleIJflEEESC_SB_iNS1_9__extrema9arg_min_fIflNS9_4lessIfEEEEEEJSC_SC_iSH_EEEvDpT0_ --------------------------
	.section	.nv.constant0._ZN6thrust24THRUST_300001_SM_1000_NS8cuda_cub4core6detail13_kernel_agentINS1_8__reduce11ReduceAgentIPN4cuda3std3__45tupleIJflEEESC_SB_iNS1_9__extrema9arg_min_fIflNS9_4lessIfEEEEEEJSC_SC_iSH_EEEvDpT0_,"a",@progbits
	.sectionflags	@""
	.align	4
.nv.constant0._ZN6thrust24THRUST_300001_SM_1000_NS8cuda_cub4core6detail13_kernel_agentINS1_8__reduce11ReduceAgentIPN4cuda3std3__45tupleIJflEEESC_SB_iNS1_9__extrema9arg_min_fIflNS9_4lessIfEEEEEEJSC_SC_iSH_EEEvDpT0_:
	.zero		917


//--------------------- .nv.constant0._ZN6thrust24THRUST_300001_SM_1000_NS8cuda_cub4core6detail13_kernel_agentINS1_8__reduce10DrainAgentIiEEJN3cub18CUB_300001_SM_10009GridQueueIjEEiEEEvDpT0_ --------------------------
	.section	.nv.constant0._ZN6thrust24THRUST_300001_SM_1000_NS8cuda_cub4core6detail13_kernel_agentINS1_8__reduce10DrainAgentIiEEJN3cub18CUB_300001_SM_10009GridQueueIjEEiEEEvDpT0_,"a",@progbits
	.sectionflags	@""
	.align	4
.nv.constant0._ZN6thrust24THRUST_300001_SM_1000_NS8cuda_cub4core6detail13_kernel_agentINS1_8__reduce10DrainAgentIiEEJN3cub18CUB_300001_SM_10009GridQueueIjEEiEEEvDpT0_:
	.zero		908


//--------------------- .nv.constant0._ZN6thrust24THRUST_300001_SM_1000_NS8cuda_cub4core6detail13_kernel_agentINS1_8__reduce11ReduceAgentINS0_12zip_iteratorIN4cuda3std3__45tupleIJNS0_10device_ptrIfEENS0_17counting_iteratorIlNS0_11use_defaultESF_SF_EEEEEEEPNSB_IJflEEESJ_iNS1_9__extrema9arg_min_fIflNSA_4lessIfEEEEEEJSI_SK_iN3cub18CUB_300001_SM_100013GridEvenShareIiEENSS_9GridQueueIjEESP_EEEvDpT0_ --------------------------
	.section	.nv.constant0._ZN6thrust24THRUST_300001_SM_1000_NS8cuda_cub4core6detail13_kernel_agentINS1_8__reduce11ReduceAgentINS0_12zip_iteratorIN4cuda3std3__45tupleIJNS0_10device_ptrIfEENS0_17counting_iteratorIlNS0_11use_defaultESF_SF_EEEEEEEPNSB_IJflEEESJ_iNS1_9__extrema9arg_min_fIflNSA_4lessIfEEEEEEJSI_SK_iN3cub18CUB_300001_SM_100013GridEvenShareIiEENSS_9GridQueueIjEESP_EEEvDpT0_,"a",@progbits
	.sectionflags	@""
	.align	4
.nv.constant0._ZN6thrust24THRUST_300001_SM_1000_NS8cuda_cub4core6detail13_kernel_agentINS1_8__reduce11ReduceAgentINS0_12zip_iteratorIN4cuda3std3__45tupleIJNS0_10device_ptrIfEENS0_17counting_iteratorIlNS0_11use_defaultESF_SF_EEEEEEEPNSB_IJflEEESJ_iNS1_9__extrema9arg_min_fIflNSA_4lessIfEEEEEEJSI_SK_iN3cub18CUB_300001_SM_100013GridEvenShareIiEENSS_9GridQueueIjEESP_EEEvDpT0_:
	.zero		977


//--------------------- .nv.constant0._ZN6thrust24THRUST_300001_SM_1000_NS8cuda_cub4core6detail13_kernel_agentINS1_8__reduce11ReduceAgentINS0_12zip_iteratorIN4cuda3std3__45tupleIJNS0_10device_ptrIfEENS0_17counting_iteratorIlNS0_11use_defaultESF_SF_EEEEEEEPNSB_IJflEEESJ_iNS1_9__extrema9arg_min_fIflNSA_4lessIfEEEEEEJSI_SK_iSP_EEEvDpT0_ --------------------------
	.section	.nv.constant0._ZN6thrust24THRUST_300001_SM_1000_NS8cuda_cub4core6detail13_kernel_agentINS1_8__reduce11ReduceAgentINS0_12zip_iteratorIN4cuda3std3__45tupleIJNS0_10device_ptrIfEENS0_17counting_iteratorIlNS0_11use_defaultESF_SF_EEEEEEEPNSB_IJflEEESJ_iNS1_9__extrema9arg_min_fIflNSA_4lessIfEEEEEEJSI_SK_iSP_EEEvDpT0_,"a",@progbits
	.sectionflags	@""
	.align	4
.nv.constant0._ZN6thrust24THRUST_300001_SM_1000_NS8cuda_cub4core6detail13_kernel_agentINS1_8__reduce11ReduceAgentINS0_12zip_iteratorIN4cuda3std3__45tupleIJNS0_10device_ptrIfEENS0_17counting_iteratorIlNS0_11use_defaultESF_SF_EEEEEEEPNSB_IJflEEESJ_iNS1_9__extrema9arg_min_fIflNSA_4lessIfEEEEEEJSI_SK_iSP_EEEvDpT0_:
	.zero		925


//--------------------- .nv.constant0._Z12weightUpdatePiS_PfPbS_ii --------------------------
	.section	.nv.constant0._Z12weightUpdatePiS_PfPbS_ii,"a",@progbits
	.sectionflags	@""
	.align	4
.nv.constant0._Z12weightUpdatePiS_PfPbS_ii:
	.zero		944


//--------------------- SYMBOLS --------------------------

	.type		.nv.reservedSmem.offset0,@object
	.size		.nv.reservedSmem.offset0,0x4
	.type		.nv.reservedSmem.cap,@object
	.size		.nv.reservedSmem.cap,0x4
